def matmul_kernel(
    a_ptr,
    b_ptr,
    c_ptr,
    M,
    N,
    K,
    stride_am,
    stride_ak,
    stride_bk,
    stride_bn,
    stride_cm,
    stride_cn,
    BLOCK_M: tl.constexpr,
    BLOCK_N: tl.constexpr,
    BLOCK_K: tl.constexpr,
    GROUP_M: tl.constexpr,
):
    pid = tl.program_id(axis=0)
    num_pid_m = tl.cdiv(M, BLOCK_M)
    num_pid_n = tl.cdiv(N, BLOCK_N)
    num_pid_in_group = GROUP_M * num_pid_n
    group_id = pid // num_pid_in_group
    first_pid_m = group_id * GROUP_M
    group_size_m = min(num_pid_m - first_pid_m, GROUP_M)
    pid_m = first_pid_m + ((pid % num_pid_in_group) % group_size_m)
    pid_n = (pid % num_pid_in_group) // group_size_m

    offs_am = (pid_m * BLOCK_M + tl.arange(0, BLOCK_M)) % M
    offs_bn = (pid_n * BLOCK_N + tl.arange(0, BLOCK_N)) % N
    offs_k = tl.arange(0, BLOCK_K)
    a_ptrs = a_ptr + offs_am[:, None] * stride_am + offs_k[None, :] * stride_ak
    b_ptrs = b_ptr + offs_k[:, None] * stride_bk + offs_bn[None, :] * stride_bn

    acc = tl.zeros((BLOCK_M, BLOCK_N), dtype=tl.float32)
    for kk in range(0, tl.cdiv(K, BLOCK_K)):
        a = tl.load(a_ptrs, mask=offs_k[None, :] < K - kk * BLOCK_K, other=0.0)
        b = tl.load(b_ptrs, mask=offs_k[:, None] < K - kk * BLOCK_K, other=0.0)
        acc = tl.dot(a, b, acc)
        a_ptrs += BLOCK_K * stride_ak
        b_ptrs += BLOCK_K * stride_bk

    c = acc.to(c_ptr.dtype.element_ty)
    offs_cm = pid_m * BLOCK_M + tl.arange(0, BLOCK_M)
    offs_cn = pid_n * BLOCK_N + tl.arange(0, BLOCK_N)
    c_ptrs = c_ptr + offs_cm[:, None] * stride_cm + offs_cn[None, :] * stride_cn
    mask = (offs_cm[:, None] < M) & (offs_cn[None, :] < N)
    tl.store(c_ptrs, c, mask=mask)

# config = {"BLOCK_K": 64, "BLOCK_M": 512, "BLOCK_N": 128, "GROUP_M": 8, "arch": "sm_90", "dtype": "fp32", "num_ctas": 1, "num_stages": 7, "num_warps": 4}
# arch = sm_90


// ===== COMPILED SASS (sm_90a) =====

	.target	sm_90a

	.elftype	@"ET_EXEC"


//--------------------- .note.nv.tkinfo           --------------------------
	.section	.note.nv.tkinfo,"",@"SHT_NOTE"
	.sectionflags	@"SHF_NOTE_NV_TKINFO"
	.tkinfo
        /*0018*/ 	.word	0x00000002
        /*0030*/ 	.string	""
        /*0030*/ 	.string	"ptxas"
        /*0030*/ 	.string	"Cuda compilation tools, release 13.0, V13.0.88"
        /*0030*/ 	.string	"Build cuda_13.0.r13.0/compiler.36424714_0"
        /*0030*/ 	.string	"-v  -suppress-debug-info  -lineinfo  -arch sm_90a "



//--------------------- .note.nv.cuinfo           --------------------------
	.section	.note.nv.cuinfo,"",@"SHT_NOTE"
	.sectionflags	@"SHF_NOTE_NV_CUINFO"
        /*0018*/ 	.short	0x0002
        /*001a*/ 	.short	0x005a
        /*001c*/ 	.short	0x0082
	.zero		2


//--------------------- .nv.info                  --------------------------
	.section	.nv.info,"",@"SHT_CUDA_INFO"
	.align	4


	//----- nvinfo : EIATTR_REGCOUNT
	.align		4
        /*0000*/ 	.byte	0x04, 0x2f
        /*0002*/ 	.short	(.L_1 - .L_0)
	.align		4
.L_0:
        /*0004*/ 	.word	index@(matmul_kernel)
        /*0008*/ 	.word	0x000000ff


	//----- nvinfo : EIATTR_FRAME_SIZE
	.align		4
.L_1:
        /*000c*/ 	.byte	0x04, 0x11
        /*000e*/ 	.short	(.L_3 - .L_2)
	.align		4
.L_2:
        /*0010*/ 	.word	index@(matmul_kernel)
        /*0014*/ 	.word	0x00001358


	//----- nvinfo : EIATTR_MIN_STACK_SIZE
	.align		4
.L_3:
        /*0018*/ 	.byte	0x04, 0x12
        /*001a*/ 	.short	(.L_5 - .L_4)
	.align		4
.L_4:
        /*001c*/ 	.word	index@(matmul_kernel)
        /*0020*/ 	.word	0x00001358
.L_5:


//--------------------- .nv.compat                --------------------------
	.section	.nv.compat,"",@"SHT_CUDA_COMPAT_INFO"
	.align	4
        /*0000*/ 	.byte	0x02, 0x09, 0x01, 0x00, 0x02, 0x02, 0x04, 0x00, 0x02, 0x05, 0x05, 0x00, 0x03, 0x07, 0x01, 0x01
        /*0010*/ 	.byte	0x02, 0x03, 0x00, 0x00, 0x02, 0x06, 0x01, 0x00, 0x04, 0x0b, 0x08, 0x00, 0x00, 0x00, 0x00, 0x00
        /*0020*/ 	.byte	0x00, 0x00, 0x00, 0x00


//--------------------- .nv.info.matmul_kernel    --------------------------
	.section	.nv.info.matmul_kernel,"",@"SHT_CUDA_INFO"
	.sectionflags	@""
	.align	4


	//----- nvinfo : EIATTR_CUDA_API_VERSION
	.align		4
        /*0000*/ 	.byte	0x04, 0x37
        /*0002*/ 	.short	(.L_7 - .L_6)
.L_6:
        /*0004*/ 	.word	0x00000082


	//----- nvinfo : EIATTR_KPARAM_INFO
	.align		4
.L_7:
        /*0008*/ 	.byte	0x04, 0x17
        /*000a*/ 	.short	(.L_9 - .L_8)
.L_8:
        /*000c*/ 	.word	0x00000000
        /*0010*/ 	.short	0x000d
        /*0012*/ 	.short	0x0048
        /*0014*/ 	.byte	0x00, 0xf4, 0x21, 0x00


	//----- nvinfo : EIATTR_KPARAM_INFO
	.align		4
.L_9:
        /*0018*/ 	.byte	0x04, 0x17
        /*001a*/ 	.short	(.L_11 - .L_10)
.L_10:
        /*001c*/ 	.word	0x00000000
        /*0020*/ 	.short	0x000c
        /*0022*/ 	.short	0x0040
        /*0024*/ 	.byte	0x00, 0xf4, 0x21, 0x00


	//----- nvinfo : EIATTR_KPARAM_INFO
	.align		4
.L_11:
        /*0028*/ 	.byte	0x04, 0x17
        /*002a*/ 	.short	(.L_13 - .L_12)
.L_12:
        /*002c*/ 	.word	0x00000000
        /*0030*/ 	.short	0x000b
        /*0032*/ 	.short	0x0038
        /*0034*/ 	.byte	0x00, 0xf0, 0x11, 0x00


	//----- nvinfo : EIATTR_KPARAM_INFO
	.align		4
.L_13:
        /*0038*/ 	.byte	0x04, 0x17
        /*003a*/ 	.short	(.L_15 - .L_14)
.L_14:
        /*003c*/ 	.word	0x00000000
        /*0040*/ 	.short	0x000a
        /*0042*/ 	.short	0x0034
        /*0044*/ 	.byte	0x00, 0xf0, 0x11, 0x00


	//----- nvinfo : EIATTR_KPARAM_INFO
	.align		4
.L_15:
        /*0048*/ 	.byte	0x04, 0x17
        /*004a*/ 	.short	(.L_17 - .L_16)
.L_16:
        /*004c*/ 	.word	0x00000000
        /*0050*/ 	.short	0x0009
        /*0052*/ 	.short	0x0030
        /*0054*/ 	.byte	0x00, 0xf0, 0x11, 0x00


	//----- nvinfo : EIATTR_KPARAM_INFO
	.align		4
.L_17:
        /*0058*/ 	.byte	0x04, 0x17
        /*005a*/ 	.short	(.L_19 - .L_18)
.L_18:
        /*005c*/ 	.word	0x00000000
        /*0060*/ 	.short	0x0008
        /*0062*/ 	.short	0x002c
        /*0064*/ 	.byte	0x00, 0xf0, 0x11, 0x00


	//----- nvinfo : EIATTR_KPARAM_INFO
	.align		4
.L_19:
        /*0068*/ 	.byte	0x04, 0x17
        /*006a*/ 	.short	(.L_21 - .L_20)
.L_20:
        /*006c*/ 	.word	0x00000000
        /*0070*/ 	.short	0x0007
        /*0072*/ 	.short	0x0028
        /*0074*/ 	.byte	0x00, 0xf0, 0x11, 0x00


	//----- nvinfo : EIATTR_KPARAM_INFO
	.align		4
.L_21:
        /*0078*/ 	.byte	0x04, 0x17
        /*007a*/ 	.short	(.L_23 - .L_22)
.L_22:
        /*007c*/ 	.word	0x00000000
        /*0080*/ 	.short	0x0006
        /*0082*/ 	.short	0x0024
        /*0084*/ 	.byte	0x00, 0xf0, 0x11, 0x00


	//----- nvinfo : EIATTR_KPARAM_INFO
	.align		4
.L_23:
        /*0088*/ 	.byte	0x04, 0x17
        /*008a*/ 	.short	(.L_25 - .L_24)
.L_24:
        /*008c*/ 	.word	0x00000000
        /*0090*/ 	.short	0x0005
        /*0092*/ 	.short	0x0020
        /*0094*/ 	.byte	0x00, 0xf0, 0x11, 0x00


	//----- nvinfo : EIATTR_KPARAM_INFO
	.align		4
.L_25:
        /*0098*/ 	.byte	0x04, 0x17
        /*009a*/ 	.short	(.L_27 - .L_26)
.L_26:
        /*009c*/ 	.word	0x00000000
        /*00a0*/ 	.short	0x0004
        /*00a2*/ 	.short	0x001c
        /*00a4*/ 	.byte	0x00, 0xf0, 0x11, 0x00


	//----- nvinfo : EIATTR_KPARAM_INFO
	.align		4
.L_27:
        /*00a8*/ 	.byte	0x04, 0x17
        /*00aa*/ 	.short	(.L_29 - .L_28)
.L_28:
        /*00ac*/ 	.word	0x00000000
        /*00b0*/ 	.short	0x0003
        /*00b2*/ 	.short	0x0018
        /*00b4*/ 	.byte	0x00, 0xf0, 0x11, 0x00


	//----- nvinfo : EIATTR_KPARAM_INFO
	.align		4
.L_29:
        /*00b8*/ 	.byte	0x04, 0x17
        /*00ba*/ 	.short	(.L_31 - .L_30)
.L_30:
        /*00bc*/ 	.word	0x00000000
        /*00c0*/ 	.short	0x0002
        /*00c2*/ 	.short	0x0010
        /*00c4*/ 	.byte	0x00, 0xf4, 0x21, 0x00


	//----- nvinfo : EIATTR_KPARAM_INFO
	.align		4
.L_31:
        /*00c8*/ 	.byte	0x04, 0x17
        /*00ca*/ 	.short	(.L_33 - .L_32)
.L_32:
        /*00cc*/ 	.word	0x00000000
        /*00d0*/ 	.short	0x0001
        /*00d2*/ 	.short	0x0008
        /*00d4*/ 	.byte	0x00, 0xf4, 0x21, 0x00


	//----- nvinfo : EIATTR_KPARAM_INFO
	.align		4
.L_33:
        /*00d8*/ 	.byte	0x04, 0x17
        /*00da*/ 	.short	(.L_35 - .L_34)
.L_34:
        /*00dc*/ 	.word	0x00000000
        /*00e0*/ 	.short	0x0000
        /*00e2*/ 	.short	0x0000
        /*00e4*/ 	.byte	0x00, 0xf4, 0x21, 0x00


	//----- nvinfo : EIATTR_SPARSE_MMA_MASK
	.align		4
.L_35:
        /*00e8*/ 	.byte	0x03, 0x50
        /*00ea*/ 	.short	0x0000


	//----- nvinfo : EIATTR_MAXREG_COUNT
	.align		4
        /*00ec*/ 	.byte	0x03, 0x1b
        /*00ee*/ 	.short	0x00ff


	//----- nvinfo : EIATTR_NUM_BARRIERS
	.align		4
        /*00f0*/ 	.byte	0x02, 0x4c
        /*00f2*/ 	.byte	0x01
	.zero		1


	//----- nvinfo : EIATTR_ANNOTATIONS
	.align		4
        /*00f4*/ 	.byte	0x04, 0x55
        /*00f6*/ 	.short	(.L_37 - .L_36)


	//   ....[0]....
.L_36:
        /*00f8*/ 	.word	0x00000001
        /*00fc*/ 	.byte	0x50, 0x33, 0x00, 0x00, 0x01, 0x00, 0x00, 0x00, 0x70, 0x34, 0x00, 0x00, 0x01, 0x00, 0x00, 0x00
        /* <DEDUP_REMOVED lines=3495> */
        /*db7c*/ 	.byte	0xd0, 0x84, 0x04, 0x00


	//----- nvinfo : EIATTR_MERCURY_ISA_VERSION
	.align		4
.L_37:
        /*db80*/ 	.byte	0x03, 0x5f
        /*db82*/ 	.short	0x0101


	//----- nvinfo : EIATTR_EXIT_INSTR_OFFSETS
	.align		4
        /*db84*/ 	.byte	0x04, 0x1c
        /*db86*/ 	.short	(.L_39 - .L_38)


	//   ....[0]....
.L_38:
        /*db88*/ 	.word	0x0004cb30


	//   ....[1]....
        /*db8c*/ 	.word	0x0004cb50


	//----- nvinfo : EIATTR_REQNTID
	.align		4
.L_39:
        /*db90*/ 	.byte	0x04, 0x10
        /*db92*/ 	.short	(.L_41 - .L_40)
.L_40:
        /*db94*/ 	.word	0x00000080
        /*db98*/ 	.word	0x00000001
        /*db9c*/ 	.word	0x00000001


	//----- nvinfo : EIATTR_CBANK_PARAM_SIZE
	.align		4
.L_41:
        /*dba0*/ 	.byte	0x03, 0x19
        /*dba2*/ 	.short	0x0050


	//----- nvinfo : EIATTR_PARAM_CBANK
	.align		4
        /*dba4*/ 	.byte	0x04, 0x0a
        /*dba6*/ 	.short	(.L_43 - .L_42)
	.align		4
.L_42:
        /*dba8*/ 	.word	index@(.nv.constant0.matmul_kernel)
        /*dbac*/ 	.short	0x0210
        /*dbae*/ 	.short	0x0050


	//----- nvinfo : EIATTR_SW_WAR
	.align		4
.L_43:
        /*dbb0*/ 	.byte	0x04, 0x36
        /*dbb2*/ 	.short	(.L_45 - .L_44)
.L_44:
        /*dbb4*/ 	.word	0x00000008
.L_45:


//--------------------- .nv.callgraph             --------------------------
	.section	.nv.callgraph,"",@"SHT_CUDA_CALLGRAPH"
	.align	4
	.sectionentsize	8
	.align		4
        /*0000*/ 	.word	0x00000000
	.align		4
        /*0004*/ 	.word	0xffffffff
	.align		4
        /*0008*/ 	.word	0x00000000
	.align		4
        /*000c*/ 	.word	0xfffffffe
	.align		4
        /*0010*/ 	.word	0x00000000
	.align		4
        /*0014*/ 	.word	0xfffffffd
	.align		4
        /*0018*/ 	.word	0x00000000
	.align		4
        /*001c*/ 	.word	0xfffffffc


//--------------------- .text.matmul_kernel       --------------------------
	.section	.text.matmul_kernel,"ax",@progbits
	.align	128
        .global         matmul_kernel
        .type           matmul_kernel,@function
        .size           matmul_kernel,(.L_x_3 - matmul_kernel)
        .other          matmul_kernel,@"STO_CUDA_ENTRY STV_DEFAULT"
matmul_kernel:
.text.matmul_kernel:
[----:B------:R-:W1:Y:S08]  /*0000*/  LDC R1, c[0x0][0x28] ;  /* 0x00000a00ff017b82 */ /* 0x000e700000000800 */
[----:B------:R-:W2:Y:S01]  /*0010*/  LDC.64 R4, c[0x0][0x228] ;  /* 0x00008a00ff047b82 */ /* 0x000ea20000000a00 */
[----:B------:R-:W3:Y:S01]  /*0020*/  S2R R7, SR_CTAID.X ;  /* 0x0000000000077919 */ /* 0x000ee20000002500 */
[----:B------:R-:W-:Y:S01]  /*0030*/  ULDC.64 UR4, c[0x0][0x218] ;  /* 0x0000860000047ab9 */ /* 0x000fe20000000a00 */
[----:B-1----:R-:W-:Y:S01]  /*0040*/  VIADD R1, R1, 0xffffeca8 ;  /* 0xffffeca801017836 */ /* 0x002fe20000000000 */
[----:B------:R-:W-:Y:S01]  /*0050*/  ULDC UR20, c[0x0][0x240] ;  /* 0x0000900000147ab9 */ /* 0x000fe20000000800 */
[----:B------:R-:W1:Y:S01]  /*0060*/  S2R R139, SR_TID.X ;  /* 0x00000000008b7919 */ /* 0x000e620000002100 */
[----:B------:R-:W-:Y:S01]  /*0070*/  ULDC UR6, c[0x0][0x240] ;  /* 0x0000900000067ab9 */ /* 0x000fe20000000800 */
        /* <DEDUP_REMOVED lines=17> */
[----:B--2---:R-:W-:Y:S01]  /*0190*/  VIADD R0, R5, 0x7f ;  /* 0x0000007f05007836 */ /* 0x004fe20000000000 */
[----:B------:R-:W-:Y:S01]  /*01a0*/  ULDC UR22, c[0x0][0x240] ;  /* 0x0000900000167ab9 */ /* 0x000fe20000000800 */
[----:B------:R-:W-:Y:S01]  /*01b0*/  ULDC UR14, c[0x0][0x240] ;  /* 0x00009000000e7ab9 */ /* 0x000fe20000000800 */
[----:B------:R-:W-:Y:S01]  /*01c0*/  ULDC UR15, c[0x0][0x240] ;  /* 0x00009000000f7ab9 */ /* 0x000fe20000000800 */
[----:B------:R-:W-:Y:S01]  /*01d0*/  ULDC UR53, c[0x0][0x240] ;  /* 0x0000900000357ab9 */ /* 0x000fe20000000800 */
[----:B------:R-:W-:Y:S01]  /*01e0*/  SHF.R.S32.HI R3, RZ, 0x1f, R0 ;  /* 0x0000001fff037819 */ /* 0x000fe20000011400 */
[----:B------:R-:W-:Y:S01]  /*01f0*/  ULDC UR23, c[0x0][0x240] ;  /* 0x0000900000177ab9 */ /* 0x000fe20000000800 */
[----:B------:R-:W-:Y:S01]  /*0200*/  ULDC UR18, c[0x0][0x240] ;  /* 0x0000900000127ab9 */ /* 0x000fe20000000800 */
[----:B------:R-:W-:Y:S01]  /*0210*/  ULDC UR19, c[0x0][0x240] ;  /* 0x0000900000137ab9 */ /* 0x000fe20000000800 */
[----:B------:R-:W-:Y:S01]  /*0220*/  LEA.HI R3, R3, R0, RZ, 0x7 ;  /* 0x0000000003037211 */ /* 0x000fe200078f38ff */
[----:B------:R-:W-:Y:S01]  /*0230*/  ULDC UR45, c[0x0][0x240] ;  /* 0x00009000002d7ab9 */ /* 0x000fe20000000800 */
[----:B---3--:R-:W-:Y:S01]  /*0240*/  IABS R10, R7 ;  /* 0x00000007000a7213 */ /* 0x008fe20000000000 */
[----:B------:R-:W-:Y:S01]  /*0250*/  ULDC UR52, c[0x0][0x240] ;  /* 0x0000900000347ab9 */ /* 0x000fe20000000800 */
[----:B------:R-:W-:Y:S01]  /*0260*/  SHF.R.S32.HI R3, RZ, 0x7, R3 ;  /* 0x00000007ff037819 */ /* 0x000fe20000011403 */
[----:B------:R-:W-:Y:S01]  /*0270*/  ULDC UR24, c[0x0][0x240] ;  /* 0x0000900000187ab9 */ /* 0x000fe20000000800 */
[----:B-1----:R-:W-:Y:S01]  /*0280*/  LOP3.LUT R138, R139, 0x7f, RZ, 0xc0, !PT ;  /* 0x0000007f8b8a7812 */ /* 0x002fe200078ec0ff */
[----:B------:R-:W-:Y:S01]  /*0290*/  ULDC UR25, c[0x0][0x240] ;  /* 0x0000900000197ab9 */ /* 0x000fe20000000800 */
[----:B------:R-:W-:Y:S01]  /*02a0*/  SHF.L.U32 R6, R3, 0x3, RZ ;  /* 0x0000000303067819 */ /* 0x000fe200000006ff */
[----:B------:R-:W-:Y:S01]  /*02b0*/  ULDC UR26, c[0x0][0x240] ;  /* 0x00009000001a7ab9 */ /* 0x000fe20000000800 */
[----:B------:R-:W-:Y:S01]  /*02c0*/  LOP3.LUT R252, R139, 0x3f, RZ, 0xc0, !PT ;  /* 0x0000003f8bfc7812 */ /* 0x000fe200078ec0ff */
[----:B------:R-:W-:Y:S01]  /*02d0*/  ULDC UR27, c[0x0][0x240] ;  /* 0x00009000001b7ab9 */ /* 0x000fe20000000800 */
[-C--:B------:R-:W-:Y:S01]  /*02e0*/  IABS R9, R6.reuse ;  /* 0x0000000600097213 */ /* 0x080fe20000000000 */
[----:B------:R-:W-:Y:S01]  /*02f0*/  ULDC UR28, c[0x0][0x240] ;  /* 0x00009000001c7ab9 */ /* 0x000fe20000000800 */
[----:B------:R-:W-:Y:S01]  /*0300*/  IABS R12, R6 ;  /* 0x00000006000c7213 */ /* 0x000fe20000000000 */
[----:B------:R-:W-:Y:S01]  /*0310*/  ULDC UR29, c[0x0][0x240] ;  /* 0x00009000001d7ab9 */ /* 0x000fe20000000800 */
[----:B------:R-:W1:Y:S01]  /*0320*/  I2F.RP R0, R9 ;  /* 0x0000000900007306 */ /* 0x000e620000209400 */
        /* <DEDUP_REMOVED lines=14> */
[----:B-1----:R-:W1:Y:S01]  /*0410*/  MUFU.RCP R0, R0 ;  /* 0x0000000000007308 */ /* 0x002e620000001000 */
[----:B------:R-:W-:Y:S01]  /*0420*/  ULDC UR50, c[0x0][0x240] ;  /* 0x0000900000327ab9 */ /* 0x000fe20000000800 */
[----:B------:R-:W-:Y:S01]  /*0430*/  ULDC UR55, c[0x0][0x240] ;  /* 0x0000900000377ab9 */ /* 0x000fe20000000800 */
[----:B------:R-:W2:Y:S01]  /*0440*/  LDC R233, c[0x0][0x230] ;  /* 0x00008c00ffe97b82 */ /* 0x000ea20000000800 */
[----:B-1----:R-:W-:-:S02]  /*0450*/  VIADD R2, R0, 0xffffffe ;  /* 0x0ffffffe00027836 */ /* 0x002fc40000000000 */
[----:B------:R-:W-:Y:S02]  /*0460*/  IMAD.MOV R0, RZ, RZ, -R12 ;  /* 0x000000ffff007224 */ /* 0x000fe400078e0a0c */
[----:B------:R1:W3:Y:S01]  /*0470*/  F2I.FTZ.U32.TRUNC.NTZ R3, R2 ;  /* 0x0000000200037305 */ /* 0x0002e2000021f000 */
[----:B------:R-:W-:Y:S02]  /*0480*/  IMAD.SHL.U32 R12, R139, 0x200, RZ ;  /* 0x000002008b0c7824 */ /* 0x000fe400078e00ff */
[----:B-1----:R-:W-:Y:S02]  /*0490*/  IMAD.MOV.U32 R2, RZ, RZ, RZ ;  /* 0x000000ffff027224 */ /* 0x002fe400078e00ff */
[----:B---3--:R-:W-:-:S04]  /*04a0*/  IMAD.MOV R8, RZ, RZ, -R3 ;  /* 0x000000ffff087224 */ /* 0x008fc800078e0a03 */
[----:B------:R-:W-:Y:S01]  /*04b0*/  IMAD R11, R8, R9, RZ ;  /* 0x00000009080b7224 */ /* 0x000fe200078e02ff */
[----:B------:R-:W-:Y:S02]  /*04c0*/  MOV R8, R10 ;  /* 0x0000000a00087202 */ /* 0x000fe40000000f00 */
[----:B------:R-:W-:Y:S01]  /*04d0*/  SHF.R.S32.HI R10, RZ, 0x6, R139 ;  /* 0x00000006ff0a7819 */ /* 0x000fe2000001148b */
[----:B------:R-:W-:Y:S01]  /*04e0*/  IMAD.HI.U32 R3, R3, R11, R2 ;  /* 0x0000000b03037227 */ /* 0x000fe200078e0002 */
[----:B------:R-:W-:Y:S02]  /*04f0*/  IABS R11, R5 ;  /* 0x00000005000b7213 */ /* 0x000fe40000000000 */
[----:B------:R-:W-:-:S03]  /*0500*/  SGXT R10, R10, 0x1 ;  /* 0x000000010a0a781a */ /* 0x000fc60000000200 */
[----:B------:R-:W-:-:S04]  /*0510*/  IMAD.HI.U32 R3, R3, R8, RZ ;  /* 0x0000000803037227 */ /* 0x000fc800078e00ff */
[----:B------:R-:W-:-:S05]  /*0520*/  IMAD R0, R3, R0, R8 ;  /* 0x0000000003007224 */ /* 0x000fca00078e0208 */
[----:B------:R-:W-:-:S13]  /*0530*/  ISETP.GT.U32.AND P1, PT, R9, R0, PT ;  /* 0x000000000900720c */ /* 0x000fda0003f24070 */
[-C--:B------:R-:W-:Y:S01]  /*0540*/  @!P1 IADD3 R0, R0, -R9.reuse, RZ ;  /* 0x8000000900009210 */ /* 0x080fe20007ffe0ff */
[----:B------:R-:W-:Y:S01]  /*0550*/  @!P1 VIADD R3, R3, 0x1 ;  /* 0x0000000103039836 */ /* 0x000fe20000000000 */
[----:B------:R-:W-:Y:S02]  /*0560*/  ISETP.NE.AND P1, PT, R6, RZ, PT ;  /* 0x000000ff0600720c */ /* 0x000fe40003f25270 */
[----:B------:R-:W-:Y:S02]  /*0570*/  ISETP.GE.U32.AND P0, PT, R0, R9, PT ;  /* 0x000000090000720c */ /* 0x000fe40003f06070 */
[----:B------:R-:W-:-:S04]  /*0580*/  LOP3.LUT R0, R7, R6, RZ, 0x3c, !PT ;  /* 0x0000000607007212 */ /* 0x000fc800078e3cff */
[----:B------:R-:W-:Y:S01]  /*0590*/  ISETP.GE.AND P2, PT, R0, RZ, PT ;  /* 0x000000ff0000720c */ /* 0x000fe20003f46270 */
[----:B------:R-:W-:-:S06]  /*05a0*/  VIADD R0, R4, 0x1ff ;  /* 0x000001ff04007836 */ /* 0x000fcc0000000000 */
[----:B------:R-:W-:-:S05]  /*05b0*/  @P0 VIADD R3, R3, 0x1 ;  /* 0x0000000103030836 */ /* 0x000fca0000000000 */
[----:B------:R-:W-:Y:S02]  /*05c0*/  MOV R2, R3 ;  /* 0x0000000300027202 */ /* 0x000fe40000000f00 */
[----:B------:R-:W-:-:S03]  /*05d0*/  SHF.R.S32.HI R3, RZ, 0x1f, R0 ;  /* 0x0000001fff037819 */ /* 0x000fc60000011400 */
[----:B------:R-:W-:Y:S01]  /*05e0*/  @!P2 IMAD.MOV R2, RZ, RZ, -R2 ;  /* 0x000000ffff02a224 */ /* 0x000fe200078e0a02 */
[----:B------:R-:W-:Y:S02]  /*05f0*/  @!P1 LOP3.LUT R2, RZ, R6, RZ, 0x33, !PT ;  /* 0x00000006ff029212 */ /* 0x000fe400078e33ff */
[----:B------:R-:W-:Y:S02]  /*0600*/  LEA.HI R3, R3, R0, RZ, 0x9 ;  /* 0x0000000003037211 */ /* 0x000fe400078f48ff */
[----:B------:R-:W-:Y:S01]  /*0610*/  SHF.L.U32 R16, R2, 0x3, RZ ;  /* 0x0000000302107819 */ /* 0x000fe200000006ff */
[----:B------:R-:W-:-:S03]  /*0620*/  IMAD.MOV R2, RZ, RZ, -R2 ;  /* 0x000000ffff027224 */ /* 0x000fc600078e0a02 */
[----:B------:R-:W-:Y:S01]  /*0630*/  LEA.HI.SX32 R3, R3, -R16, 0x17 ;  /* 0x8000001003037211 */ /* 0x000fe200078fbaff */
[----:B------:R-:W-:Y:S02]  /*0640*/  IMAD R20, R6, R2, R7 ;  /* 0x0000000206147224 */ /* 0x000fe400078e0207 */
[----:B------:R-:W-:Y:S01]  /*0650*/  IMAD.MOV.U32 R2, RZ, RZ, RZ ;  /* 0x000000ffff027224 */ /* 0x000fe200078e00ff */
[----:B------:R-:W-:Y:S02]  /*0660*/  VIMNMX R17, R3, 0x8, PT ;  /* 0x0000000803117848 */ /* 0x000fe40003fe0100 */
[----:B------:R-:W-:Y:S02]  /*0670*/  IABS R6, R20 ;  /* 0x0000001400067213 */ /* 0x000fe40000000000 */
[----:B------:R-:W-:-:S04]  /*0680*/  IABS R8, R17 ;  /* 0x0000001100087213 */ /* 0x000fc80000000000 */
[----:B------:R-:W1:Y:S08]  /*0690*/  I2F.RP R0, R8 ;  /* 0x0000000800007306 */ /* 0x000e700000209400 */
[----:B-1----:R-:W1:Y:S02]  /*06a0*/  MUFU.RCP R0, R0 ;  /* 0x0000000000007308 */ /* 0x002e640000001000 */
[----:B-1----:R-:W-:Y:S01]  /*06b0*/  VIADD R3, R0, 0xffffffe ;  /* 0x0ffffffe00037836 */ /* 0x002fe20000000000 */
[----:B------:R-:W-:-:S05]  /*06c0*/  IABS R0, R4 ;  /* 0x0000000400007213 */ /* 0x000fca0000000000 */
[----:B------:R-:W1:Y:S02]  /*06d0*/  F2I.FTZ.U32.TRUNC.NTZ R3, R3 ;  /* 0x0000000300037305 */ /* 0x000e64000021f000 */
[----:B-1----:R-:W-:-:S05]  /*06e0*/  IADD3 R9, RZ, -R3, RZ ;  /* 0x80000003ff097210 */ /* 0x002fca0007ffe0ff */
[----:B------:R-:W-:Y:S01]  /*06f0*/  IMAD R7, R9, R8, RZ ;  /* 0x0000000809077224 */ /* 0x000fe200078e02ff */
[----:B------:R-:W-:-:S03]  /*0700*/  IABS R9, R17 ;  /* 0x0000001100097213 */ /* 0x000fc60000000000 */
[----:B------:R-:W-:Y:S02]  /*0710*/  IMAD.HI.U32 R2, R3, R7, R2 ;  /* 0x0000000703027227 */ /* 0x000fe400078e0002 */
[----:B------:R-:W1:Y:S02]  /*0720*/  I2F.RP R7, R11 ;  /* 0x0000000b00077306 */ /* 0x000e640000209400 */
[----:B------:R-:W-:Y:S01]  /*0730*/  IMAD.MOV.U32 R3, RZ, RZ, R6 ;  /* 0x000000ffff037224 */ /* 0x000fe200078e0006 */
[----:B------:R-:W-:-:S03]  /*0740*/  IADD3 R6, RZ, -R9, RZ ;  /* 0x80000009ff067210 */ /* 0x000fc60007ffe0ff */
[----:B------:R-:W-:-:S04]  /*0750*/  IMAD.HI.U32 R2, R2, R3, RZ ;  /* 0x0000000302027227 */ /* 0x000fc800078e00ff */
[----:B------:R-:W-:Y:S02]  /*0760*/  IMAD R3, R2, R6, R3 ;  /* 0x0000000602037224 */ /* 0x000fe400078e0203 */
[----:B------:R-:W3:Y:S03]  /*0770*/  I2F.RP R6, R0 ;  /* 0x0000000000067306 */ /* 0x000ee60000209400 */
[----:B------:R-:W-:-:S05]  /*0780*/  ISETP.GT.U32.AND P1, PT, R8, R3, PT ;  /* 0x000000030800720c */ /* 0x000fca0003f24070 */
[----:B-1----:R-:W1:Y:S08]  /*0790*/  MUFU.RCP R7, R7 ;  /* 0x0000000700077308 */ /* 0x002e700000001000 */
[----:B------:R-:W-:Y:S01]  /*07a0*/  @!P1 IMAD.IADD R3, R3, 0x1, -R8 ;  /* 0x0000000103039824 */ /* 0x000fe200078e0a08 */
[----:B------:R-:W-:Y:S01]  /*07b0*/  @!P1 IADD3 R2, R2, 0x1, RZ ;  /* 0x0000000102029810 */ /* 0x000fe20007ffe0ff */
[----:B---3--:R-:W3:Y:S01]  /*07c0*/  MUFU.RCP R6, R6 ;  /* 0x0000000600067308 */ /* 0x008ee20000001000 */
[----:B------:R-:W-:-:S02]  /*07d0*/  ISETP.NE.AND P1, PT, R17, RZ, PT ;  /* 0x000000ff1100720c */ /* 0x000fc40003f25270 */
[----:B------:R-:W-:Y:S02]  /*07e0*/  ISETP.GE.U32.AND P0, PT, R3, R8, PT ;  /* 0x000000080300720c */ /* 0x000fe40003f06070 */
[----:B------:R-:W-:Y:S01]  /*07f0*/  LOP3.LUT R3, R20, R17, RZ, 0x3c, !PT ;  /* 0x0000001114037212 */ /* 0x000fe200078e3cff */
[----:B-1----:R-:W-:Y:S01]  /*0800*/  VIADD R9, R7, 0xffffffe ;  /* 0x0ffffffe07097836 */ /* 0x002fe20000000000 */
[----:B------:R-:W-:Y:S02]  /*0810*/  SHF.R.U32.HI R7, RZ, 0x6, R139 ;  /* 0x00000006ff077819 */ /* 0x000fe4000001168b */
[----:B------:R-:W-:Y:S02]  /*0820*/  ISETP.GE.AND P2, PT, R3, RZ, PT ;  /* 0x000000ff0300720c */ /* 0x000fe40003f46270 */
[----:B------:R-:W1:Y:S01]  /*0830*/  F2I.FTZ.U32.TRUNC.NTZ R3, R9 ;  /* 0x0000000900037305 */ /* 0x000e62000021f000 */
[----:B------:R-:W-:-:S04]  /*0840*/  SGXT.U32 R7, R7, 0x1 ;  /* 0x000000010707781a */ /* 0x000fc80000000000 */
[----:B------:R-:W-:Y:S02]  /*0850*/  @P0 VIADD R2, R2, 0x1 ;  /* 0x0000000102020836 */ /* 0x000fe40000000000 */
[----:B---3--:R-:W-:Y:S02]  /*0860*/  VIADD R8, R6, 0xffffffe ;  /* 0x0ffffffe06087836 */ /* 0x008fe40000000000 */
[----:B------:R-:W-:Y:S02]  /*0870*/  IMAD.MOV.U32 R15, RZ, RZ, R2 ;  /* 0x000000ffff0f7224 */ /* 0x000fe400078e0002 */
[----:B------:R-:W3:Y:S03]  /*0880*/  F2I.FTZ.U32.TRUNC.NTZ R9, R8 ;  /* 0x0000000800097305 */ /* 0x000ee6000021f000 */
[----:B------:R-:W-:Y:S02]  /*0890*/  @!P2 IADD3 R15, -R15, RZ, RZ ;  /* 0x000000ff0f0fa210 */ /* 0x000fe40007ffe1ff */
[----:B------:R-:W-:Y:S01]  /*08a0*/  @!P1 LOP3.LUT R15, RZ, R17, RZ, 0x33, !PT ;  /* 0x00000011ff0f9212 */ /* 0x000fe200078e33ff */
[----:B-1----:R-:W-:-:S03]  /*08b0*/  IMAD.MOV R2, RZ, RZ, -R3 ;  /* 0x000000ffff027224 */ /* 0x002fc600078e0a03 */
[----:B------:R-:W-:Y:S01]  /*08c0*/  SHF.L.U32 R6, R15, 0x7, RZ ;  /* 0x000000070f067819 */ /* 0x000fe200000006ff */
[----:B------:R-:W-:Y:S02]  /*08d0*/  IMAD R13, R2, R11, RZ ;  /* 0x0000000b020d7224 */ /* 0x000fe400078e02ff */
[----:B------:R-:W-:Y:S01]  /*08e0*/  IMAD.MOV.U32 R2, RZ, RZ, RZ ;  /* 0x000000ffff027224 */ /* 0x000fe200078e00ff */
[----:B------:R-:W-:Y:S02]  /*08f0*/  LOP3.LUT R7, R6, R7, RZ, 0xfc, !PT ;  /* 0x0000000706077212 */ /* 0x000fe400078efcff */
[----:B---3--:R-:W-:Y:S01]  /*0900*/  IADD3 R21, RZ, -R9, RZ ;  /* 0x80000009ff157210 */ /* 0x008fe20007ffe0ff */
[----:B------:R-:W-:Y:S01]  /*0910*/  IMAD.HI.U32 R3, R3, R13, R2 ;  /* 0x0000000d03037227 */ /* 0x000fe200078e0002 */
[----:B------:R-:W-:Y:S02]  /*0920*/  LOP3.LUT R19, R7, 0x7e, RZ, 0xfc, !PT ;  /* 0x0000007e07137812 */ /* 0x000fe400078efcff */
[----:B------:R-:W-:Y:S01]  /*0930*/  LOP3.LUT R13, R10, 0x90, RZ, 0xc0, !PT ;  /* 0x000000900a0d7812 */ /* 0x000fe200078ec0ff */
[----:B------:R-:W-:Y:S01]  /*0940*/  IMAD.SHL.U32 R2, R139, 0x4, RZ ;  /* 0x000000048b027824 */ /* 0x000fe200078e00ff */
[----:B------:R-:W-:Y:S01]  /*0950*/  IABS R18, R19 ;  /* 0x0000001300127213 */ /* 0x000fe20000000000 */
[----:B------:R-:W-:Y:S01]  /*0960*/  IMAD.MOV R10, RZ, RZ, -R15 ;  /* 0x000000ffff0a7224 */ /* 0x000fe200078e0a0f */
[----:B------:R-:W-:-:S02]  /*0970*/  IABS R14, R7 ;  /* 0x00000007000e7213 */ /* 0x000fc40000000000 */
[----:B------:R-:W-:Y:S01]  /*0980*/  LOP3.LUT R13, R13, 0x7c, R2, 0x78, !PT ;  /* 0x0000007c0d0d7812 */ /* 0x000fe200078e7802 */
[----:B------:R-:W-:Y:S01]  /*0990*/  IMAD.HI.U32 R8, R3, R18, RZ ;  /* 0x0000001203087227 */ /* 0x000fe200078e00ff */
[----:B------:R-:W-:Y:S02]  /*09a0*/  LOP3.LUT R23, R7, 0xc, RZ, 0xfc, !PT ;  /* 0x0000000c07177812 */ /* 0x000fe400078efcff */
[----:B------:R-:W-:Y:S01]  /*09b0*/  LOP3.LUT R12, R13, 0x4000, R12, 0xf8, !PT ;  /* 0x000040000d0c7812 */ /* 0x000fe200078ef80c */
[----:B------:R-:W-:Y:S01]  /*09c0*/  IMAD.HI.U32 R2, R3, R14, RZ ;  /* 0x0000000e03027227 */ /* 0x000fe200078e00ff */
[----:B------:R-:W-:Y:S02]  /*09d0*/  IADD3 R8, -R8, RZ, RZ ;  /* 0x000000ff08087210 */ /* 0x000fe40007ffe1ff */
[----:B------:R-:W-:Y:S01]  /*09e0*/  LOP3.LUT R25, R7, 0xe, RZ, 0xfc, !PT ;  /* 0x0000000e07197812 */ /* 0x000fe200078efcff */
[----:B------:R-:W-:Y:S01]  /*09f0*/  IMAD.MOV R15, RZ, RZ, -R2 ;  /* 0x000000ffff0f7224 */ /* 0x000fe200078e0a02 */
[----:B------:R-:W-:Y:S01]  /*0a00*/  IABS R24, R23 ;  /* 0x0000001700187213 */ /* 0x000fe20000000000 */
[C---:B------:R-:W-:Y:S01]  /*0a10*/  IMAD R18, R11.reuse, R8, R18 ;  /* 0x000000080b127224 */ /* 0x040fe200078e0212 */
[----:B------:R-:W-:Y:S01]  /*0a20*/  IABS R26, R25 ;  /* 0x00000019001a7213 */ /* 0x000fe20000000000 */
[----:B------:R-:W-:Y:S01]  /*0a30*/  IMAD R14, R11, R15, R14 ;  /* 0x0000000f0b0e7224 */ /* 0x000fe200078e020e */
[----:B------:R-:W-:Y:S01]  /*0a40*/  LOP3.LUT R15, R7, 0x6, RZ, 0xfc, !PT ;  /* 0x00000006070f7812 */ /* 0x000fe200078efcff */
[----:B------:R-:W-:Y:S01]  /*0a50*/  IMAD R13, R21, R0, RZ ;  /* 0x00000000150d7224 */ /* 0x000fe200078e02ff */
[C---:B------:R-:W-:Y:S01]  /*0a60*/  ISETP.GT.U32.AND P2, PT, R11.reuse, R18, PT ;  /* 0x000000120b00720c */ /* 0x040fe20003f44070 */
[----:B------:R-:W-:Y:S01]  /*0a70*/  IMAD.MOV.U32 R8, RZ, RZ, RZ ;  /* 0x000000ffff087224 */ /* 0x000fe200078e00ff */
[----:B------:R-:W-:Y:S01]  /*0a80*/  ISETP.GT.U32.AND P1, PT, R11, R14, PT ;  /* 0x0000000e0b00720c */ /* 0x000fe20003f24070 */
[----:B------:R-:W-:Y:S01]  /*0a90*/  IMAD R10, R17, R10, R20 ;  /* 0x0000000a110a7224 */ /* 0x000fe200078e0214 */
[----:B------:R-:W-:Y:S01]  /*0aa0*/  IABS R22, R15 ;  /* 0x0000000f00167213 */ /* 0x000fe20000000000 */
[----:B------:R-:W-:Y:S01]  /*0ab0*/  IMAD.HI.U32 R2, R9, R13, R8 ;  /* 0x0000000d09027227 */ /* 0x000fe200078e0008 */
[----:B------:R-:W-:-:S02]  /*0ac0*/  LOP3.LUT R9, R7, 0x2, RZ, 0xfc, !PT ;  /* 0x0000000207097812 */ /* 0x000fc400078efcff */
[----:B------:R-:W-:Y:S01]  /*0ad0*/  IADD3 R8, R16, R10, RZ ;  /* 0x0000000a10087210 */ /* 0x000fe20007ffe0ff */
[----:B------:R-:W-:Y:S01]  /*0ae0*/  IMAD.HI.U32 R13, R3, R22, RZ ;  /* 0x00000016030d7227 */ /* 0x000fe200078e00ff */
[----:B------:R-:W-:Y:S02]  /*0af0*/  LOP3.LUT R10, R7, 0x4, RZ, 0xfc, !PT ;  /* 0x00000004070a7812 */ /* 0x000fe400078efcff */
[----:B------:R-:W-:Y:S01]  /*0b00*/  IABS R16, R9 ;  /* 0x0000000900107213 */ /* 0x000fe20000000000 */
[--C-:B------:R-:W-:Y:S01]  /*0b10*/  @!P2 IMAD.IADD R18, R18, 0x1, -R11.reuse ;  /* 0x000000011212a824 */ /* 0x100fe200078e0a0b */
[----:B------:R-:W-:Y:S01]  /*0b20*/  IABS R20, R10 ;  /* 0x0000000a00147213 */ /* 0x000fe20000000000 */
[----:B------:R-:W-:Y:S01]  /*0b30*/  @!P1 IMAD.IADD R14, R14, 0x1, -R11 ;  /* 0x000000010e0e9824 */ /* 0x000fe200078e0a0b */
[----:B------:R-:W-:Y:S01]  /*0b40*/  ISETP.GE.AND P0, PT, R9, RZ, PT ;  /* 0x000000ff0900720c */ /* 0x000fe20003f06270 */
[----:B------:R-:W-:Y:S01]  /*0b50*/  IMAD.HI.U32 R9, R3, R16, RZ ;  /* 0x0000001003097227 */ /* 0x000fe200078e00ff */
[----:B------:R-:W-:-:S02]  /*0b60*/  ISETP.GT.U32.AND P3, PT, R11, R18, PT ;  /* 0x000000120b00720c */ /* 0x000fc40003f64070 */
[----:B------:R-:W-:Y:S01]  /*0b70*/  ISETP.GE.AND P6, PT, R10, RZ, PT ;  /* 0x000000ff0a00720c */ /* 0x000fe20003fc6270 */
[----:B------:R-:W-:Y:S01]  /*0b80*/  IMAD.HI.U32 R10, R3, R20, RZ ;  /* 0x00000014030a7227 */ /* 0x000fe200078e00ff */
[----:B------:R-:W-:Y:S02]  /*0b90*/  ISETP.GT.U32.AND P4, PT, R11, R14, PT ;  /* 0x0000000e0b00720c */ /* 0x000fe40003f84070 */
[----:B------:R-:W-:Y:S01]  /*0ba0*/  IADD3 R9, -R9, RZ, RZ ;  /* 0x000000ff09097210 */ /* 0x000fe20007ffe1ff */
[----:B------:R-:W-:Y:S01]  /*0bb0*/  IMAD.MOV R10, RZ, RZ, -R10 ;  /* 0x000000ffff0a7224 */ /* 0x000fe200078e0a0a */
[----:B------:R-:W-:Y:S01]  /*0bc0*/  ISETP.GE.AND P5, PT, R15, RZ, PT ;  /* 0x000000ff0f00720c */ /* 0x000fe20003fa6270 */
[----:B------:R-:W-:Y:S01]  /*0bd0*/  IMAD.MOV R13, RZ, RZ, -R13 ;  /* 0x000000ffff0d7224 */ /* 0x000fe200078e0a0d */
[----:B------:R-:W-:Y:S01]  /*0be0*/  ISETP.GE.AND P1, PT, R19, RZ, PT ;  /* 0x000000ff1300720c */ /* 0x000fe20003f26270 */
[----:B------:R-:W-:Y:S01]  /*0bf0*/  IMAD R15, R11, R9, R16 ;  /* 0x000000090b0f7224 */ /* 0x000fe200078e0210 */
[----:B------:R-:W-:Y:S01]  /*0c00*/  LOP3.LUT R19, R7, 0x8, RZ, 0xfc, !PT ;  /* 0x0000000807137812 */ /* 0x000fe200078efcff */
[C---:B------:R-:W-:Y:S01]  /*0c10*/  IMAD R16, R11.reuse, R10, R20 ;  /* 0x0000000a0b107224 */ /* 0x040fe200078e0214 */
[----:B------:R-:W-:Y:S01]  /*0c20*/  @!P3 IADD3 R18, R18, -R11, RZ ;  /* 0x8000000b1212b210 */ /* 0x000fe20007ffe0ff */
[C---:B------:R-:W-:Y:S01]  /*0c30*/  IMAD R17, R11.reuse, R13, R22 ;  /* 0x0000000d0b117224 */ /* 0x040fe200078e0216 */
[C---:B------:R-:W-:Y:S01]  /*0c40*/  ISETP.GT.U32.AND P2, PT, R11.reuse, R15, PT ;  /* 0x0000000f0b00720c */ /* 0x040fe20003f44070 */
[----:B------:R-:W-:Y:S01]  /*0c50*/  @!P4 IMAD.IADD R14, R14, 0x1, -R11 ;  /* 0x000000010e0ec824 */ /* 0x000fe200078e0a0b */
[----:B------:R-:W-:Y:S01]  /*0c60*/  ISETP.GT.U32.AND P4, PT, R11, R16, PT ;  /* 0x000000100b00720c */ /* 0x000fe20003f84070 */
[----:B------:R-:W-:Y:S01]  /*0c70*/  IMAD.MOV.U32 R13, RZ, RZ, R18 ;  /* 0x000000ffff0d7224 */ /* 0x000fe200078e0012 */
[----:B------:R-:W-:Y:S01]  /*0c80*/  IABS R10, R19 ;  /* 0x00000013000a7213 */ /* 0x000fe20000000000 */
[----:B------:R-:W-:Y:S01]  /*0c90*/  IMAD.HI.U32 R20, R3, R26, RZ ;  /* 0x0000001a03147227 */ /* 0x000fe200078e00ff */
[----:B------:R-:W-:-:S02]  /*0ca0*/  LOP3.LUT R21, R7, 0xa, RZ, 0xfc, !PT ;  /* 0x0000000a07157812 */ /* 0x000fc400078efcff */
[----:B------:R-:W-:Y:S01]  /*0cb0*/  ISETP.GE.AND P3, PT, R7, RZ, PT ;  /* 0x000000ff0700720c */ /* 0x000fe20003f66270 */
[----:B------:R-:W-:Y:S01]  /*0cc0*/  @!P1 IMAD.MOV R13, RZ, RZ, -R13 ;  /* 0x000000ffff0d9224 */ /* 0x000fe200078e0a0d */
[----:B------:R-:W-:Y:S01]  /*0cd0*/  ISETP.GT.U32.AND P1, PT, R11, R17, PT ;  /* 0x000000110b00720c */ /* 0x000fe20003f24070 */
[----:B------:R-:W-:Y:S01]  /*0ce0*/  IMAD.HI.U32 R9, R3, R10, RZ ;  /* 0x0000000a03097227 */ /* 0x000fe200078e00ff */
[----:B------:R-:W-:Y:S02]  /*0cf0*/  IABS R22, R21 ;  /* 0x0000001500167213 */ /* 0x000fe40000000000 */
[----:B------:R-:W-:Y:S01]  /*0d00*/  @!P2 IADD3 R15, R15, -R11, RZ ;  /* 0x8000000b0f0fa210 */ /* 0x000fe20007ffe0ff */
[----:B------:R-:W-:Y:S01]  /*0d10*/  @!P4 IMAD.IADD R16, R16, 0x1, -R11 ;  /* 0x000000011010c824 */ /* 0x000fe200078e0a0b */
[----:B------:R-:W-:Y:S02]  /*0d20*/  IADD3 R9, -R9, RZ, RZ ;  /* 0x000000ff09097210 */ /* 0x000fe40007ffe1ff */
[----:B------:R-:W-:-:S02]  /*0d30*/  ISETP.GT.U32.AND P2, PT, R11, R15, PT ;  /* 0x0000000f0b00720c */ /* 0x000fc40003f44070 */
[C---:B------:R-:W-:Y:S01]  /*0d40*/  ISETP.GT.U32.AND P4, PT, R11.reuse, R16, PT ;  /* 0x000000100b00720c */ /* 0x040fe20003f84070 */
[----:B------:R-:W-:Y:S01]  /*0d50*/  IMAD R18, R11, R9, R10 ;  /* 0x000000090b127224 */ /* 0x000fe200078e020a */
[----:B------:R-:W-:Y:S01]  /*0d60*/  LOP3.LUT R27, R7, 0x12, RZ, 0xfc, !PT ;  /* 0x00000012071b7812 */ /* 0x000fe200078efcff */
[----:B------:R-:W-:Y:S01]  /*0d70*/  IMAD.HI.U32 R10, R3, R24, RZ ;  /* 0x00000018030a7227 */ /* 0x000fe200078e00ff */
[----:B------:R-:W-:Y:S02]  /*0d80*/  @!P1 IADD3 R17, R17, -R11, RZ ;  /* 0x8000000b11119210 */ /* 0x000fe40007ffe0ff */
[----:B------:R-:W-:Y:S01]  /*0d90*/  LOP3.LUT R29, R7, 0x16, RZ, 0xfc, !PT ;  /* 0x00000016071d7812 */ /* 0x000fe200078efcff */
[----:B------:R-:W-:Y:S01]  /*0da0*/  IMAD.HI.U32 R9, R3, R22, RZ ;  /* 0x0000001603097227 */ /* 0x000fe200078e00ff */
[----:B------:R-:W-:Y:S02]  /*0db0*/  ISETP.GT.U32.AND P1, PT, R11, R17, PT ;  /* 0x000000110b00720c */ /* 0x000fe40003f24070 */
[C---:B------:R-:W-:Y:S01]  /*0dc0*/  LOP3.LUT R30, R7.reuse, 0x18, RZ, 0xfc, !PT ;  /* 0x00000018071e7812 */ /* 0x040fe200078efcff */
[----:B------:R-:W-:Y:S01]  /*0dd0*/  IMAD.MOV R10, RZ, RZ, -R10 ;  /* 0x000000ffff0a7224 */ /* 0x000fe200078e0a0a */
[----:B------:R-:W-:Y:S01]  /*0de0*/  LOP3.LUT R31, R7, 0x1a, RZ, 0xfc, !PT ;  /* 0x0000001a071f7812 */ /* 0x000fe200078efcff */
[----:B------:R-:W-:Y:S01]  /*0df0*/  IMAD.MOV R9, RZ, RZ, -R9 ;  /* 0x000000ffff097224 */ /* 0x000fe200078e0a09 */
[----:B------:R-:W-:Y:S01]  /*0e00*/  @!P4 IADD3 R16, R16, -R11, RZ ;  /* 0x8000000b1010c210 */ /* 0x000fe20007ffe0ff */
[----:B------:R-:W-:Y:S01]  /*0e10*/  @!P3 IMAD.MOV R14, RZ, RZ, -R14 ;  /* 0x000000ffff0eb224 */ /* 0x000fe200078e0a0e */
[----:B------:R-:W-:Y:S01]  /*0e20*/  ISETP.GE.AND P4, PT, R21, RZ, PT ;  /* 0x000000ff1500720c */ /* 0x000fe20003f86270 */
[----:B------:R-:W-:Y:S01]  /*0e30*/  IMAD.MOV R21, RZ, RZ, -R20 ;  /* 0x000000ffff157224 */ /* 0x000fe200078e0a14 */
[----:B------:R-:W-:Y:S01]  /*0e40*/  ISETP.GE.AND P3, PT, R19, RZ, PT ;  /* 0x000000ff1300720c */ /* 0x000fe20003f66270 */
[----:B------:R-:W-:Y:S01]  /*0e50*/  IMAD R20, R11, R10, R24 ;  /* 0x0000000a0b147224 */ /* 0x000fe200078e0218 */
[----:B------:R-:W-:Y:S01]  /*0e60*/  LOP3.LUT R24, R7, 0x10, RZ, 0xfc, !PT ;  /* 0x0000001007187812 */ /* 0x000fe200078efcff */
[--C-:B------:R-:W-:Y:S01]  /*0e70*/  @!P2 IMAD.IADD R15, R15, 0x1, -R11.reuse ;  /* 0x000000010f0fa824 */ /* 0x100fe200078e0a0b */
[C---:B------:R-:W-:Y:S01]  /*0e80*/  ISETP.GT.U32.AND P2, PT, R11.reuse, R18, PT ;  /* 0x000000120b00720c */ /* 0x040fe20003f44070 */
[----:B------:R-:W-:Y:S01]  /*0e90*/  IMAD R19, R11, R9, R22 ;  /* 0x000000090b137224 */ /* 0x000fe200078e0216 */
[----:B------:R-:W-:Y:S01]  /*0ea0*/  IABS R22, R24 ;  /* 0x0000001800167213 */ /* 0x000fe20000000000 */
[----:B------:R-:W-:Y:S01]  /*0eb0*/  @!P1 IMAD.IADD R17, R17, 0x1, -R11 ;  /* 0x0000000111119824 */ /* 0x000fe200078e0a0b */
[C---:B------:R-:W-:Y:S01]  /*0ec0*/  ISETP.GT.U32.AND P1, PT, R11.reuse, R20, PT ;  /* 0x000000140b00720c */ /* 0x040fe20003f24070 */
[----:B------:R-:W-:Y:S01]  /*0ed0*/  IMAD R21, R11, R21, R26 ;  /* 0x000000150b157224 */ /* 0x000fe200078e021a */
[----:B------:R-:W-:Y:S01]  /*0ee0*/  @!P0 IADD3 R15, -R15, RZ, RZ ;  /* 0x000000ff0f0f8210 */ /* 0x000fe20007ffe1ff */
[----:B------:R-:W-:Y:S01]  /*0ef0*/  IMAD.HI.U32 R9, R3, R22, RZ ;  /* 0x0000001603097227 */ /* 0x000fe200078e00ff */
[----:B------:R-:W-:-:S02]  /*0f00*/  ISETP.GT.U32.AND P0, PT, R11, R19, PT ;  /* 0x000000130b00720c */ /* 0x000fc40003f04070 */
[----:B------:R-:W-:Y:S01]  /*0f10*/  @!P5 IADD3 R17, -R17, RZ, RZ ;  /* 0x000000ff1111d210 */ /* 0x000fe20007ffe1ff */
[----:B------:R-:W-:Y:S01]  /*0f20*/  @!P6 IMAD.MOV R16, RZ, RZ, -R16 ;  /* 0x000000ffff10e224 */ /* 0x000fe200078e0a10 */
[----:B------:R-:W-:Y:S01]  /*0f30*/  ISETP.GT.U32.AND P5, PT, R11, R21, PT ;  /* 0x000000150b00720c */ /* 0x000fe20003fa4070 */
[--C-:B------:R-:W-:Y:S01]  /*0f40*/  @!P2 IMAD.IADD R18, R18, 0x1, -R11.reuse ;  /* 0x000000011212a824 */ /* 0x100fe200078e0a0b */
[----:B------:R-:W-:Y:S02]  /*0f50*/  IADD3 R9, -R9, RZ, RZ ;  /* 0x000000ff09097210 */ /* 0x000fe40007ffe1ff */
[----:B------:R-:W-:Y:S01]  /*0f60*/  IABS R10, R27 ;  /* 0x0000001b000a7213 */ /* 0x000fe20000000000 */
[--C-:B------:R-:W-:Y:S01]  /*0f70*/  @!P1 IMAD.IADD R20, R20, 0x1, -R11.reuse ;  /* 0x0000000114149824 */ /* 0x100fe200078e0a0b */
[C---:B------:R-:W-:Y:S01]  /*0f80*/  ISETP.GT.U32.AND P2, PT, R11.reuse, R18, PT ;  /* 0x000000120b00720c */ /* 0x040fe20003f44070 */
[----:B------:R-:W-:Y:S01]  /*0f90*/  IMAD R22, R11, R9, R22 ;  /* 0x000000090b167224 */ /* 0x000fe200078e0216 */
[----:B------:R-:W-:Y:S01]  /*0fa0*/  ISETP.GE.AND P6, PT, R23, RZ, PT ;  /* 0x000000ff1700720c */ /* 0x000fe20003fc6270 */
[----:B------:R-:W-:Y:S01]  /*0fb0*/  @!P0 IMAD.IADD R19, R19, 0x1, -R11 ;  /* 0x0000000113138824 */ /* 0x000fe200078e0a0b */
[----:B------:R-:W-:Y:S01]  /*0fc0*/  ISETP.GE.AND P0, PT, R24, RZ, PT ;  /* 0x000000ff1800720c */ /* 0x000fe20003f06270 */
[----:B------:R-:W-:Y:S01]  /*0fd0*/  IMAD.HI.U32 R9, R3, R10, RZ ;  /* 0x0000000a03097227 */ /* 0x000fe200078e00ff */
[----:B------:R-:W-:-:S02]  /*0fe0*/  IABS R26, R29 ;  /* 0x0000001d001a7213 */ /* 0x000fc40000000000 */
[----:B------:R-:W-:Y:S01]  /*0ff0*/  ISETP.GT.U32.AND P1, PT, R11, R19, PT ;  /* 0x000000130b00720c */ /* 0x000fe20003f24070 */
[----:B------:R-:W-:Y:S01]  /*1000*/  @!P5 IMAD.IADD R21, R21, 0x1, -R11 ;  /* 0x000000011515d824 */ /* 0x000fe200078e0a0b */
[----:B------:R-:W-:Y:S01]  /*1010*/  ISETP.GT.U32.AND P5, PT, R11, R20, PT ;  /* 0x000000140b00720c */ /* 0x000fe20003fa4070 */
[----:B------:R-:W-:Y:S01]  /*1020*/  IMAD.MOV R9, RZ, RZ, -R9 ;  /* 0x000000ffff097224 */ /* 0x000fe200078e0a09 */
[----:B------:R-:W-:Y:S01]  /*1030*/  IABS R28, R30 ;  /* 0x0000001e001c7213 */ /* 0x000fe20000000000 */
[----:B------:R-:W-:Y:S01]  /*1040*/  @!P2 IMAD.IADD R18, R18, 0x1, -R11 ;  /* 0x000000011212a824 */ /* 0x000fe200078e0a0b */
[----:B------:R-:W-:Y:S01]  /*1050*/  ISETP.GE.AND P2, PT, R25, RZ, PT ;  /* 0x000000ff1900720c */ /* 0x000fe20003f46270 */
[----:B------:R-:W-:Y:S01]  /*1060*/  IMAD R23, R11, R9, R10 ;  /* 0x000000090b177224 */ /* 0x000fe200078e020a */
[----:B------:R-:W-:Y:S01]  /*1070*/  LOP3.LUT R25, R7, 0x14, RZ, 0xfc, !PT ;  /* 0x0000001407197812 */ /* 0x000fe200078efcff */
[----:B------:R-:W-:Y:S01]  /*1080*/  IMAD.HI.U32 R10, R3, R26, RZ ;  /* 0x0000001a030a7227 */ /* 0x000fe200078e00ff */
[----:B------:R-:W-:-:S02]  /*1090*/  @!P3 IADD3 R18, -R18, RZ, RZ ;  /* 0x000000ff1212b210 */ /* 0x000fc40007ffe1ff */
[----:B------:R-:W-:Y:S01]  /*10a0*/  IABS R24, R25 ;  /* 0x0000001900187213 */ /* 0x000fe20000000000 */
[----:B------:R-:W-:Y:S01]  /*10b0*/  @!P1 IMAD.IADD R19, R19, 0x1, -R11 ;  /* 0x0000000113139824 */ /* 0x000fe200078e0a0b */
[----:B------:R-:W-:Y:S01]  /*10c0*/  ISETP.GT.U32.AND P1, PT, R11, R22, PT ;  /* 0x000000160b00720c */ /* 0x000fe20003f24070 */
[----:B------:R-:W-:Y:S01]  /*10d0*/  IMAD.MOV R10, RZ, RZ, -R10 ;  /* 0x000000ffff0a7224 */ /* 0x000fe200078e0a0a */
[----:B------:R-:W-:Y:S01]  /*10e0*/  @!P5 IADD3 R20, R20, -R11, RZ ;  /* 0x8000000b1414d210 */ /* 0x000fe20007ffe0ff */
[----:B------:R-:W-:Y:S01]  /*10f0*/  IMAD.HI.U32 R9, R3, R24, RZ ;  /* 0x0000001803097227 */ /* 0x000fe200078e00ff */
[C---:B------:R-:W-:Y:S02]  /*1100*/  ISETP.GT.U32.AND P5, PT, R11.reuse, R23, PT ;  /* 0x000000170b00720c */ /* 0x040fe40003fa4070 */
[----:B------:R-:W-:Y:S01]  /*1110*/  ISETP.GT.U32.AND P3, PT, R11, R21, PT ;  /* 0x000000150b00720c */ /* 0x000fe20003f64070 */
[----:B------:R-:W-:Y:S01]  /*1120*/  @!P6 IMAD.MOV R20, RZ, RZ, -R20 ;  /* 0x000000ffff14e224 */ /* 0x000fe200078e0a14 */
[----:B------:R-:W-:-:S02]  /*1130*/  IADD3 R9, -R9, RZ, RZ ;  /* 0x000000ff09097210 */ /* 0x000fc40007ffe1ff */
[----:B------:R-:W-:Y:S02]  /*1140*/  @!P4 IADD3 R19, -R19, RZ, RZ ;  /* 0x000000ff1313c210 */ /* 0x000fe40007ffe1ff */
[----:B------:R-:W-:Y:S01]  /*1150*/  LOP3.LUT R33, R7, 0x1c, RZ, 0xfc, !PT ;  /* 0x0000001c07217812 */ /* 0x000fe200078efcff */
[--C-:B------:R-:W-:Y:S01]  /*1160*/  @!P1 IMAD.IADD R22, R22, 0x1, -R11.reuse ;  /* 0x0000000116169824 */ /* 0x100fe200078e0a0b */
[----:B------:R-:W-:Y:S01]  /*1170*/  ISETP.GE.AND P1, PT, R25, RZ, PT ;  /* 0x000000ff1900720c */ /* 0x000fe20003f26270 */
[----:B------:R-:W-:Y:S01]  /*1180*/  IMAD.HI.U32 R25, R3, R28, RZ ;  /* 0x0000001c03197227 */ /* 0x000fe200078e00ff */
[C---:B------:R-:W-:Y:S02]  /*1190*/  LOP3.LUT R34, R7.reuse, 0x1e, RZ, 0xfc, !PT ;  /* 0x0000001e07227812 */ /* 0x040fe400078efcff */
[----:B------:R-:W-:Y:S01]  /*11a0*/  LOP3.LUT R35, R7, 0x20, RZ, 0xfc, !PT ;  /* 0x0000002007237812 */ /* 0x000fe200078efcff */
[--C-:B------:R-:W-:Y:S01]  /*11b0*/  @!P5 IMAD.IADD R23, R23, 0x1, -R11.reuse ;  /* 0x000000011717d824 */ /* 0x100fe200078e0a0b */
[C---:B------:R-:W-:Y:S01]  /*11c0*/  ISETP.GT.U32.AND P5, PT, R11.reuse, R22, PT ;  /* 0x000000160b00720c */ /* 0x040fe20003fa4070 */
[----:B------:R-:W-:Y:S01]  /*11d0*/  IMAD R24, R11, R9, R24 ;  /* 0x000000090b187224 */ /* 0x000fe200078e0218 */
[----:B------:R-:W-:Y:S01]  /*11e0*/  LOP3.LUT R36, R7, 0x22, RZ, 0xfc, !PT ;  /* 0x0000002207247812 */ /* 0x000fe200078efcff */
[----:B------:R-:W-:Y:S01]  /*11f0*/  @!P3 IMAD.IADD R21, R21, 0x1, -R11 ;  /* 0x000000011515b824 */ /* 0x000fe200078e0a0b */
[C---:B------:R-:W-:Y:S01]  /*1200*/  ISETP.GT.U32.AND P4, PT, R11.reuse, R23, PT ;  /* 0x000000170b00720c */ /* 0x040fe20003f84070 */
[----:B------:R-:W-:Y:S01]  /*1210*/  IMAD.MOV R9, RZ, RZ, -R25 ;  /* 0x000000ffff097224 */ /* 0x000fe200078e0a19 */
[C---:B------:R-:W-:Y:S01]  /*1220*/  ISETP.GT.U32.AND P6, PT, R11.reuse, R24, PT ;  /* 0x000000180b00720c */ /* 0x040fe20003fc4070 */
[----:B------:R-:W-:Y:S01]  /*1230*/  IMAD R25, R11, R10, R26 ;  /* 0x0000000a0b197224 */ /* 0x000fe200078e021a */
[----:B------:R-:W-:Y:S01]  /*1240*/  @!P2 IADD3 R21, -R21, RZ, RZ ;  /* 0x000000ff1515a210 */ /* 0x000fe20007ffe1ff */
[----:B------:R-:W-:Y:S01]  /*1250*/  IMAD R26, R11, R9, R28 ;  /* 0x000000090b1a7224 */ /* 0x000fe200078e021c */
[----:B------:R-:W-:-:S02]  /*1260*/  IABS R10, R31 ;  /* 0x0000001f000a7213 */ /* 0x000fc40000000000 */
[----:B------:R-:W-:Y:S01]  /*1270*/  ISETP.GT.U32.AND P2, PT, R11, R25, PT ;  /* 0x000000190b00720c */ /* 0x000fe20003f44070 */
[--C-:B------:R-:W-:Y:S01]  /*1280*/  @!P5 IMAD.IADD R22, R22, 0x1, -R11.reuse ;  /* 0x000000011616d824 */ /* 0x100fe200078e0a0b */
[----:B------:R-:W-:Y:S01]  /*1290*/  IABS R28, R33 ;  /* 0x00000021001c7213 */ /* 0x000fe20000000000 */
[----:B------:R-:W-:Y:S01]  /*12a0*/  IMAD.HI.U32 R9, R3, R10, RZ ;  /* 0x0000000a03097227 */ /* 0x000fe200078e00ff */
[----:B------:R-:W-:Y:S02]  /*12b0*/  ISETP.GE.AND P3, PT, R27, RZ, PT ;  /* 0x000000ff1b00720c */ /* 0x000fe40003f66270 */
[----:B------:R-:W-:Y:S01]  /*12c0*/  ISETP.GE.AND P5, PT, R29, RZ, PT ;  /* 0x000000ff1d00720c */ /* 0x000fe20003fa6270 */
[----:B------:R-:W-:Y:S01]  /*12d0*/  @!P4 IMAD.IADD R23, R23, 0x1, -R11 ;  /* 0x000000011717c824 */ /* 0x000fe200078e0a0b */
[----:B------:R-:W-:Y:S01]  /*12e0*/  ISETP.GT.U32.AND P4, PT, R11, R26, PT ;  /* 0x0000001a0b00720c */ /* 0x000fe20003f84070 */
[----:B------:R-:W-:Y:S01]  /*12f0*/  IMAD.MOV R27, RZ, RZ, -R9 ;  /* 0x000000ffff1b7224 */ /* 0x000fe200078e0a09 */
[----:B------:R-:W-:Y:S01]  /*1300*/  @!P6 IADD3 R24, R24, -R11, RZ ;  /* 0x8000000b1818e210 */ /* 0x000fe20007ffe0ff */
[----:B------:R-:W-:Y:S01]  /*1310*/  IMAD.HI.U32 R9, R3, R28, RZ ;  /* 0x0000001c03097227 */ /* 0x000fe200078e00ff */
[----:B------:R-:W-:-:S02]  /*1320*/  ISETP.GE.AND P6, PT, R30, RZ, PT ;  /* 0x000000ff1e00720c */ /* 0x000fc40003fc6270 */
[----:B------:R-:W-:Y:S01]  /*1330*/  IABS R30, R35 ;  /* 0x00000023001e7213 */ /* 0x000fe20000000000 */
[----:B------:R-:W-:Y:S01]  /*1340*/  @!P2 IMAD.IADD R25, R25, 0x1, -R11 ;  /* 0x000000011919a824 */ /* 0x000fe200078e0a0b */
[C---:B------:R-:W-:Y:S01]  /*1350*/  ISETP.GT.U32.AND P2, PT, R11.reuse, R24, PT ;  /* 0x000000180b00720c */ /* 0x040fe20003f44070 */
[----:B------:R-:W-:Y:S01]  /*1360*/  IMAD.MOV R9, RZ, RZ, -R9 ;  /* 0x000000ffff097224 */ /* 0x000fe200078e0a09 */
[----:B------:R-:W-:Y:S01]  /*1370*/  IABS R32, R36 ;  /* 0x0000002400207213 */ /* 0x000fe20000000000 */
[C---:B------:R-:W-:Y:S01]  /*1380*/  IMAD R27, R11.reuse, R27, R10 ;  /* 0x0000001b0b1b7224 */ /* 0x040fe200078e020a */
[----:B------:R-:W-:Y:S01]  /*1390*/  IABS R10, R34 ;  /* 0x00000022000a7213 */ /* 0x000fe20000000000 */
[C---:B------:R-:W-:Y:S01]  /*13a0*/  IMAD R28, R11.reuse, R9, R28 ;  /* 0x000000090b1c7224 */ /* 0x040fe200078e021c */
[----:B------:R-:W-:Y:S01]  /*13b0*/  @!P4 IADD3 R26, R26, -R11, RZ ;  /* 0x8000000b1a1ac210 */ /* 0x000fe20007ffe0ff */
[----:B------:R-:W-:Y:S01]  /*13c0*/  @!P0 IMAD.MOV R22, RZ, RZ, -R22 ;  /* 0x000000ffff168224 */ /* 0x000fe200078e0a16 */
[----:B------:R-:W-:Y:S01]  /*13d0*/  ISETP.GT.U32.AND P4, PT, R11, R25, PT ;  /* 0x000000190b00720c */ /* 0x000fe20003f84070 */
[----:B------:R-:W-:Y:S01]  /*13e0*/  IMAD.HI.U32 R9, R3, R10, RZ ;  /* 0x0000000a03097227 */ /* 0x000fe200078e00ff */
[----:B------:R-:W-:-:S02]  /*13f0*/  ISETP.GT.U32.AND P0, PT, R11, R26, PT ;  /* 0x0000001a0b00720c */ /* 0x000fc40003f04070 */
[----:B------:R-:W-:Y:S01]  /*1400*/  LOP3.LUT R37, R7, 0x2c, RZ, 0xfc, !PT ;  /* 0x0000002c07257812 */ /* 0x000fe200078efcff */
[----:B------:R-:W-:Y:S01]  /*1410*/  @!P3 IMAD.MOV R23, RZ, RZ, -R23 ;  /* 0x000000ffff17b224 */ /* 0x000fe200078e0a17 */
[----:B------:R-:W-:Y:S02]  /*1420*/  @!P2 IADD3 R24, R24, -R11, RZ ;  /* 0x8000000b1818a210 */ /* 0x000fe40007ffe0ff */
[----:B------:R-:W-:Y:S02]  /*1430*/  ISETP.GT.U32.AND P2, PT, R11, R27, PT ;  /* 0x0000001b0b00720c */ /* 0x000fe40003f44070 */
[----:B------:R-:W-:Y:S01]  /*1440*/  IADD3 R29, -R9, RZ, RZ ;  /* 0x000000ff091d7210 */ /* 0x000fe20007ffe1ff */
[----:B------:R-:W-:Y:S01]  /*1450*/  IMAD.HI.U32 R9, R3, R30, RZ ;  /* 0x0000001e03097227 */ /* 0x000fe200078e00ff */
[C---:B------:R-:W-:Y:S02]  /*1460*/  LOP3.LUT R39, R7.reuse, 0x2e, RZ, 0xfc, !PT ;  /* 0x0000002e07277812 */ /* 0x040fe400078efcff */
[----:B------:R-:W-:Y:S01]  /*1470*/  LOP3.LUT R41, R7, 0x30, RZ, 0xfc, !PT ;  /* 0x0000003007297812 */ /* 0x000fe200078efcff */
[----:B------:R-:W-:Y:S01]  /*1480*/  @!P4 IMAD.IADD R25, R25, 0x1, -R11 ;  /* 0x000000011919c824 */ /* 0x000fe200078e0a0b */
[C---:B------:R-:W-:Y:S01]  /*1490*/  ISETP.GT.U32.AND P4, PT, R11.reuse, R28, PT ;  /* 0x0000001c0b00720c */ /* 0x040fe20003f84070 */
[----:B------:R-:W-:Y:S01]  /*14a0*/  IMAD R29, R11, R29, R10 ;  /* 0x0000001d0b1d7224 */ /* 0x000fe200078e020a */
[----:B------:R-:W-:Y:S01]  /*14b0*/  IABS R38, R41 ;  /* 0x0000002900267213 */ /* 0x000fe20000000000 */
[----:B------:R-:W-:Y:S01]  /*14c0*/  IMAD.MOV R10, RZ, RZ, -R9 ;  /* 0x000000ffff0a7224 */ /* 0x000fe200078e0a09 */
[----:B------:R-:W-:Y:S01]  /*14d0*/  @!P5 IADD3 R25, -R25, RZ, RZ ;  /* 0x000000ff1919d210 */ /* 0x000fe20007ffe1ff */
[--C-:B------:R-:W-:Y:S01]  /*14e0*/  @!P2 IMAD.IADD R27, R27, 0x1, -R11.reuse ;  /* 0x000000011b1ba824 */ /* 0x100fe200078e0a0b */
[----:B------:R-:W-:Y:S01]  /*14f0*/  ISETP.GE.AND P2, PT, R33, RZ, PT ;  /* 0x000000ff2100720c */ /* 0x000fe20003f46270 */
[----:B------:R-:W-:Y:S01]  /*1500*/  @!P1 IMAD.MOV R24, RZ, RZ, -R24 ;  /* 0x000000ffff189224 */ /* 0x000fe200078e0a18 */
[C---:B------:R-:W-:Y:S01]  /*1510*/  ISETP.GT.U32.AND P1, PT, R11.reuse, R29, PT ;  /* 0x0000001d0b00720c */ /* 0x040fe20003f24070 */
[C---:B------:R-:W-:Y:S01]  /*1520*/  IMAD R30, R11.reuse, R10, R30 ;  /* 0x0000000a0b1e7224 */ /* 0x040fe200078e021e */
[----:B------:R-:W-:Y:S01]  /*1530*/  ISETP.GT.U32.AND P3, PT, R11, R27, PT ;  /* 0x0000001b0b00720c */ /* 0x000fe20003f64070 */
[----:B------:R-:W-:Y:S01]  /*1540*/  @!P0 IMAD.IADD R26, R26, 0x1, -R11 ;  /* 0x000000011a1a8824 */ /* 0x000fe200078e0a0b */
[----:B------:R-:W-:Y:S01]  /*1550*/  ISETP.GE.AND P0, PT, R31, RZ, PT ;  /* 0x000000ff1f00720c */ /* 0x000fe20003f06270 */
[----:B------:R-:W-:Y:S01]  /*1560*/  IMAD.HI.U32 R9, R3, R32, RZ ;  /* 0x0000002003097227 */ /* 0x000fe200078e00ff */
[----:B------:R-:W-:-:S02]  /*1570*/  @!P4 IADD3 R28, R28, -R11, RZ ;  /* 0x8000000b1c1cc210 */ /* 0x000fc40007ffe0ff */
[----:B------:R-:W-:Y:S01]  /*1580*/  LOP3.LUT R33, R7, 0x24, RZ, 0xfc, !PT ;  /* 0x0000002407217812 */ /* 0x000fe200078efcff */
[----:B------:R-:W-:Y:S01]  /*1590*/  @!P6 IMAD.MOV R26, RZ, RZ, -R26 ;  /* 0x000000ffff1ae224 */ /* 0x000fe200078e0a1a */
[----:B------:R-:W-:Y:S02]  /*15a0*/  ISETP.GT.U32.AND P4, PT, R11, R28, PT ;  /* 0x0000001c0b00720c */ /* 0x000fe40003f84070 */
[----:B------:R-:W-:Y:S01]  /*15b0*/  IADD3 R9, -R9, RZ, RZ ;  /* 0x000000ff09097210 */ /* 0x000fe20007ffe1ff */
[--C-:B------:R-:W-:Y:S01]  /*15c0*/  @!P1 IMAD.IADD R29, R29, 0x1, -R11.reuse ;  /* 0x000000011d1d9824 */ /* 0x100fe200078e0a0b */
[----:B------:R-:W-:Y:S01]  /*15d0*/  IABS R10, R33 ;  /* 0x00000021000a7213 */ /* 0x000fe20000000000 */
[----:B------:R-:W-:Y:S01]  /*15e0*/  @!P3 IMAD.IADD R27, R27, 0x1, -R11 ;  /* 0x000000011b1bb824 */ /* 0x000fe200078e0a0b */
[----:B------:R-:W-:Y:S01]  /*15f0*/  ISETP.GE.AND P6, PT, R35, RZ, PT ;  /* 0x000000ff2300720c */ /* 0x000fe20003fc6270 */
[C---:B------:R-:W-:Y:S01]  /*1600*/  IMAD R31, R11.reuse, R9, R32 ;  /* 0x000000090b1f7224 */ /* 0x040fe200078e0220 */
[----:B------:R-:W-:Y:S01]  /*1610*/  MOV R32, R10 ;  /* 0x0000000a00207202 */ /* 0x000fe20000000f00 */
[----:B------:R-:W-:Y:S01]  /*1620*/  @!P0 IMAD.MOV R27, RZ, RZ, -R27 ;  /* 0x000000ffff1b8224 */ /* 0x000fe200078e0a1b */
[----:B------:R-:W-:-:S02]  /*1630*/  ISETP.GT.U32.AND P1, PT, R11, R29, PT ;  /* 0x0000001d0b00720c */ /* 0x000fc40003f24070 */
[----:B------:R-:W-:Y:S01]  /*1640*/  ISETP.GE.AND P0, PT, R33, RZ, PT ;  /* 0x000000ff2100720c */ /* 0x000fe20003f06270 */
[----:B------:R-:W-:Y:S01]  /*1650*/  @!P4 IMAD.IADD R28, R28, 0x1, -R11 ;  /* 0x000000011c1cc824 */ /* 0x000fe200078e0a0b */
[----:B------:R-:W-:Y:S01]  /*1660*/  ISETP.GT.U32.AND P4, PT, R11, R30, PT ;  /* 0x0000001e0b00720c */ /* 0x000fe20003f84070 */
[----:B------:R-:W-:Y:S01]  /*1670*/  IMAD.HI.U32 R9, R3, R32, RZ ;  /* 0x0000002003097227 */ /* 0x000fe200078e00ff */
[----:B------:R-:W-:Y:S02]  /*1680*/  LOP3.LUT R33, R7, 0x26, RZ, 0xfc, !PT ;  /* 0x0000002607217812 */ /* 0x000fe400078efcff */
[----:B------:R-:W-:Y:S01]  /*1690*/  ISETP.GE.AND P5, PT, R34, RZ, PT ;  /* 0x000000ff2200720c */ /* 0x000fe20003fa6270 */
[----:B------:R-:W-:Y:S01]  /*16a0*/  @!P2 IMAD.MOV R28, RZ, RZ, -R28 ;  /* 0x000000ffff1ca224 */ /* 0x000fe200078e0a1c */
        /* <DEDUP_REMOVED lines=8> */
[----:B------:R-:W-:-:S02]  /*1730*/  @!P4 IADD3 R30, R30, -R11, RZ ;  /* 0x8000000b1e1ec210 */ /* 0x000fc40007ffe0ff */
[----:B------:R-:W-:Y:S01]  /*1740*/  ISETP.GE.AND P3, PT, R36, RZ, PT ;  /* 0x000000ff2400720c */ /* 0x000fe20003f66270 */
[----:B------:R-:W-:Y:S01]  /*1750*/  IMAD.MOV R33, RZ, RZ, -R9 ;  /* 0x000000ffff217224 */ /* 0x000fe200078e0a09 */
[----:B------:R-:W-:Y:S01]  /*1760*/  ISETP.GT.U32.AND P4, PT, R11, R30, PT ;  /* 0x0000001e0b00720c */ /* 0x000fe20003f84070 */
[----:B------:R-:W-:Y:S01]  /*1770*/  @!P5 IMAD.MOV R29, RZ, RZ, -R29 ;  /* 0x000000ffff1dd224 */ /* 0x000fe200078e0a1d */
[----:B------:R-:W-:Y:S01]  /*1780*/  @!P2 IADD3 R31, R31, -R11, RZ ;  /* 0x8000000b1f1fa210 */ /* 0x000fe20007ffe0ff */
[C---:B------:R-:W-:Y:S01]  /*1790*/  IMAD R33, R11.reuse, R33, R10 ;  /* 0x000000210b217224 */ /* 0x040fe200078e020a */
[----:B------:R-:W-:Y:S02]  /*17a0*/  IABS R34, R35 ;  /* 0x0000002300227213 */ /* 0x000fe40000000000 */
[----:B------:R-:W-:Y:S02]  /*17b0*/  ISETP.GT.U32.AND P2, PT, R11, R31, PT ;  /* 0x0000001f0b00720c */ /* 0x000fe40003f44070 */
[----:B------:R-:W-:Y:S01]  /*17c0*/  LOP3.LUT R36, R7, 0x2a, RZ, 0xfc, !PT ;  /* 0x0000002a07247812 */ /* 0x000fe200078efcff */
[----:B------:R-:W-:Y:S01]  /*17d0*/  IMAD.HI.U32 R9, R3, R34, RZ ;  /* 0x0000002203097227 */ /* 0x000fe200078e00ff */
[----:B------:R-:W-:-:S02]  /*17e0*/  ISETP.GT.U32.AND P5, PT, R11, R32, PT ;  /* 0x000000200b00720c */ /* 0x000fc40003fa4070 */
[----:B------:R-:W-:Y:S01]  /*17f0*/  LOP3.LUT R43, R7, 0x32, RZ, 0xfc, !PT ;  /* 0x00000032072b7812 */ /* 0x000fe200078efcff */
[----:B------:R-:W-:Y:S01]  /*1800*/  IMAD.MOV R9, RZ, RZ, -R9 ;  /* 0x000000ffff097224 */ /* 0x000fe200078e0a09 */
[----:B------:R-:W-:Y:S02]  /*1810*/  @!P4 IADD3 R30, R30, -R11, RZ ;  /* 0x8000000b1e1ec210 */ /* 0x000fe40007ffe0ff */
[----:B------:R-:W-:Y:S01]  /*1820*/  ISETP.GE.AND P4, PT, R35, RZ, PT ;  /* 0x000000ff2300720c */ /* 0x000fe20003f86270 */
[----:B------:R-:W-:Y:S01]  /*1830*/  IMAD R34, R11, R9, R34 ;  /* 0x000000090b227224 */ /* 0x000fe200078e0222 */
[----:B------:R-:W-:Y:S01]  /*1840*/  @!P6 IADD3 R30, -R30, RZ, RZ ;  /* 0x000000ff1e1ee210 */ /* 0x000fe20007ffe1ff */
[--C-:B------:R-:W-:Y:S01]  /*1850*/  @!P2 IMAD.IADD R31, R31, 0x1, -R11.reuse ;  /* 0x000000011f1fa824 */ /* 0x100fe200078e0a0b */
[C---:B------:R-:W-:Y:S02]  /*1860*/  ISETP.GT.U32.AND P6, PT, R11.reuse, R33, PT ;  /* 0x000000210b00720c */ /* 0x040fe40003fc4070 */
[----:B------:R-:W-:Y:S01]  /*1870*/  IABS R35, R36 ;  /* 0x0000002400237213 */ /* 0x000fe20000000000 */
[----:B------:R-:W-:Y:S01]  /*1880*/  @!P5 IMAD.IADD R32, R32, 0x1, -R11 ;  /* 0x000000012020d824 */ /* 0x000fe200078e0a0b */
[----:B------:R-:W-:Y:S01]  /*1890*/  ISETP.GE.AND P2, PT, R36, RZ, PT ;  /* 0x000000ff2400720c */ /* 0x000fe20003f46270 */
[----:B------:R-:W-:Y:S01]  /*18a0*/  @!P3 IMAD.MOV R31, RZ, RZ, -R31 ;  /* 0x000000ffff1fb224 */ /* 0x000fe200078e0a1f */
[----:B------:R-:W-:Y:S01]  /*18b0*/  IABS R36, R37 ;  /* 0x0000002500247213 */ /* 0x000fe20000000000 */
[----:B------:R-:W-:Y:S01]  /*18c0*/  IMAD.MOV.U32 R10, RZ, RZ, R35 ;  /* 0x000000ffff0a7224 */ /* 0x000fe200078e0023 */
[----:B------:R-:W-:-:S02]  /*18d0*/  ISETP.GT.U32.AND P5, PT, R11, R32, PT ;  /* 0x000000200b00720c */ /* 0x000fc40003fa4070 */
[----:B------:R-:W-:Y:S01]  /*18e0*/  ISETP.GT.U32.AND P3, PT, R11, R34, PT ;  /* 0x000000220b00720c */ /* 0x000fe20003f64070 */
[----:B------:R-:W-:Y:S01]  /*18f0*/  IMAD.HI.U32 R9, R3, R10, RZ ;  /* 0x0000000a03097227 */ /* 0x000fe200078e00ff */
[----:B------:R-:W-:Y:S02]  /*1900*/  IABS R40, R43 ;  /* 0x0000002b00287213 */ /* 0x000fe40000000000 */
[----:B------:R-:W-:Y:S01]  /*1910*/  LOP3.LUT R44, R7, 0x36, RZ, 0xfc, !PT ;  /* 0x00000036072c7812 */ /* 0x000fe200078efcff */
[--C-:B------:R-:W-:Y:S01]  /*1920*/  @!P6 IMAD.IADD R33, R33, 0x1, -R11.reuse ;  /* 0x000000012121e824 */ /* 0x100fe200078e0a0b */
[----:B------:R-:W-:Y:S01]  /*1930*/  IADD3 R35, -R9, RZ, RZ ;  /* 0x000000ff09237210 */ /* 0x000fe20007ffe1ff */
[----:B------:R-:W-:Y:S01]  /*1940*/  IMAD.HI.U32 R9, R3, R36, RZ ;  /* 0x0000002403097227 */ /* 0x000fe200078e00ff */
[----:B------:R-:W-:Y:S02]  /*1950*/  IABS R42, R44 ;  /* 0x0000002c002a7213 */ /* 0x000fe40000000000 */
[C---:B------:R-:W-:Y:S01]  /*1960*/  ISETP.GT.U32.AND P6, PT, R11.reuse, R33, PT ;  /* 0x000000210b00720c */ /* 0x040fe20003fc4070 */
[----:B------:R-:W-:Y:S01]  /*1970*/  IMAD R35, R11, R35, R10 ;  /* 0x000000230b237224 */ /* 0x000fe200078e020a */
[----:B------:R-:W-:Y:S01]  /*1980*/  IADD3 R9, -R9, RZ, RZ ;  /* 0x000000ff09097210 */ /* 0x000fe20007ffe1ff */
[--C-:B------:R-:W-:Y:S01]  /*1990*/  @!P5 IMAD.IADD R32, R32, 0x1, -R11.reuse ;  /* 0x000000012020d824 */ /* 0x100fe200078e0a0b */
[----:B------:R-:W-:Y:S01]  /*19a0*/  IABS R10, R39 ;  /* 0x00000027000a7213 */ /* 0x000fe20000000000 */
[----:B------:R-:W-:Y:S01]  /*19b0*/  @!P3 IMAD.IADD R34, R34, 0x1, -R11 ;  /* 0x000000012222b824 */ /* 0x000fe200078e0a0b */
[C---:B------:R-:W-:Y:S01]  /*19c0*/  ISETP.GT.U32.AND P5, PT, R11.reuse, R35, PT ;  /* 0x000000230b00720c */ /* 0x040fe20003fa4070 */
[----:B------:R-:W-:Y:S01]  /*19d0*/  IMAD R36, R11, R9, R36 ;  /* 0x000000090b247224 */ /* 0x000fe200078e0224 */
[----:B------:R-:W-:Y:S01]  /*19e0*/  @!P0 IADD3 R32, -R32, RZ, RZ ;  /* 0x000000ff20208210 */ /* 0x000fe20007ffe1ff */
[----:B------:R-:W-:Y:S01]  /*19f0*/  IMAD.HI.U32 R9, R3, R10, RZ ;  /* 0x0000000a03097227 */ /* 0x000fe200078e00ff */
[----:B------:R-:W-:-:S02]  /*1a00*/  ISETP.GT.U32.AND P3, PT, R11, R34, PT ;  /* 0x000000220b00720c */ /* 0x000fc40003f64070 */
[----:B------:R-:W-:Y:S01]  /*1a10*/  LOP3.LUT R47, R7, 0x3a, RZ, 0xfc, !PT ;  /* 0x0000003a072f7812 */ /* 0x000fe200078efcff */
[----:B------:R-:W-:Y:S01]  /*1a20*/  IMAD.MOV R9, RZ, RZ, -R9 ;  /* 0x000000ffff097224 */ /* 0x000fe200078e0a09 */
[----:B------:R-:W-:Y:S02]  /*1a30*/  @!P6 IADD3 R33, R33, -R11, RZ ;  /* 0x8000000b2121e210 */ /* 0x000fe40007ffe0ff */
[----:B------:R-:W-:Y:S02]  /*1a40*/  ISETP.GT.U32.AND P6, PT, R11, R36, PT ;  /* 0x000000240b00720c */ /* 0x000fe40003fc4070 */
[----:B------:R-:W-:Y:S01]  /*1a50*/  @!P1 IADD3 R33, -R33, RZ, RZ ;  /* 0x000000ff21219210 */ /* 0x000fe20007ffe1ff */
[----:B------:R-:W-:Y:S01]  /*1a60*/  @!P5 IMAD.IADD R35, R35, 0x1, -R11 ;  /* 0x000000012323d824 */ /* 0x000fe200078e0a0b */
[----:B------:R-:W-:Y:S01]  /*1a70*/  ISETP.GE.AND P5, PT, R37, RZ, PT ;  /* 0x000000ff2500720c */ /* 0x000fe20003fa6270 */
[----:B------:R-:W-:Y:S01]  /*1a80*/  IMAD R37, R11, R9, R10 ;  /* 0x000000090b257224 */ /* 0x000fe200078e020a */
[----:B------:R-:W-:Y:S01]  /*1a90*/  ISETP.GE.AND P1, PT, R39, RZ, PT ;  /* 0x000000ff2700720c */ /* 0x000fe20003f26270 */
[----:B------:R-:W-:Y:S01]  /*1aa0*/  IMAD.HI.U32 R9, R3, R38, RZ ;  /* 0x0000002603097227 */ /* 0x000fe200078e00ff */
[----:B------:R-:W-:-:S02]  /*1ab0*/  ISETP.GT.U32.AND P0, PT, R11, R35, PT ;  /* 0x000000230b00720c */ /* 0x000fc40003f04070 */
[----:B------:R-:W-:Y:S01]  /*1ac0*/  IABS R46, R47 ;  /* 0x0000002f002e7213 */ /* 0x000fe20000000000 */
[----:B------:R-:W-:Y:S01]  /*1ad0*/  IMAD.MOV R9, RZ, RZ, -R9 ;  /* 0x000000ffff097224 */ /* 0x000fe200078e0a09 */
[C---:B------:R-:W-:Y:S01]  /*1ae0*/  LOP3.LUT R51, R7.reuse, 0x3e, RZ, 0xfc, !PT ;  /* 0x0000003e07337812 */ /* 0x040fe200078efcff */
[--C-:B------:R-:W-:Y:S01]  /*1af0*/  @!P6 IMAD.IADD R36, R36, 0x1, -R11.reuse ;  /* 0x000000012424e824 */ /* 0x100fe200078e0a0b */
[----:B------:R-:W-:Y:S01]  /*1b00*/  LOP3.LUT R49, R7, 0x3c, RZ, 0xfc, !PT ;  /* 0x0000003c07317812 */ /* 0x000fe200078efcff */
[----:B------:R-:W-:Y:S01]  /*1b10*/  @!P3 IMAD.IADD R34, R34, 0x1, -R11 ;  /* 0x000000012222b824 */ /* 0x000fe200078e0a0b */
[C---:B------:R-:W-:Y:S01]  /*1b20*/  ISETP.GT.U32.AND P3, PT, R11.reuse, R37, PT ;  /* 0x000000250b00720c */ /* 0x040fe20003f64070 */
[C---:B------:R-:W-:Y:S01]  /*1b30*/  IMAD R38, R11.reuse, R9, R38 ;  /* 0x000000090b267224 */ /* 0x040fe200078e0226 */
[----:B------:R-:W-:Y:S01]  /*1b40*/  ISETP.GT.U32.AND P6, PT, R11, R36, PT ;  /* 0x000000240b00720c */ /* 0x000fe20003fc4070 */
[----:B------:R-:W-:Y:S01]  /*1b50*/  IMAD.HI.U32 R10, R3, R40, RZ ;  /* 0x00000028030a7227 */ /* 0x000fe200078e00ff */
[----:B------:R-:W-:-:S02]  /*1b60*/  IABS R50, R51 ;  /* 0x0000003300327213 */ /* 0x000fc40000000000 */
[----:B------:R-:W-:Y:S01]  /*1b70*/  IABS R48, R49 ;  /* 0x0000003100307213 */ /* 0x000fe20000000000 */
[----:B------:R-:W-:Y:S01]  /*1b80*/  @!P0 IMAD.IADD R35, R35, 0x1, -R11 ;  /* 0x0000000123238824 */ /* 0x000fe200078e0a0b */
[----:B------:R-:W-:Y:S01]  /*1b90*/  IADD3 R10, -R10, RZ, RZ ;  /* 0x000000ff0a0a7210 */ /* 0x000fe20007ffe1ff */
[----:B------:R-:W-:Y:S01]  /*1ba0*/  @!P4 IMAD.MOV R34, RZ, RZ, -R34 ;  /* 0x000000ffff22c224 */ /* 0x000fe200078e0a22 */
[----:B------:R-:W-:Y:S01]  /*1bb0*/  ISETP.GE.AND P0, PT, R41, RZ, PT ;  /* 0x000000ff2900720c */ /* 0x000fe20003f06270 */
[----:B------:R-:W-:Y:S01]  /*1bc0*/  @!P2 IMAD.MOV R35, RZ, RZ, -R35 ;  /* 0x000000ffff23a224 */ /* 0x000fe200078e0a23 */
[----:B------:R-:W-:Y:S01]  /*1bd0*/  LOP3.LUT R41, R7, 0x34, RZ, 0xfc, !PT ;  /* 0x0000003407297812 */ /* 0x000fe200078efcff */
[----:B------:R-:W-:Y:S01]  /*1be0*/  IMAD R39, R11, R10, R40 ;  /* 0x0000000a0b277224 */ /* 0x000fe200078e0228 */
[----:B------:R-:W-:Y:S01]  /*1bf0*/  ISETP.GE.AND P2, PT, R43, RZ, PT ;  /* 0x000000ff2b00720c */ /* 0x000fe20003f46270 */
[----:B------:R-:W-:Y:S01]  /*1c00*/  @!P3 IMAD.IADD R37, R37, 0x1, -R11 ;  /* 0x000000012525b824 */ /* 0x000fe200078e0a0b */
[----:B------:R-:W-:Y:S01]  /*1c10*/  @!P6 IADD3 R36, R36, -R11, RZ ;  /* 0x8000000b2424e210 */ /* 0x000fe20007ffe0ff */
[----:B------:R-:W-:Y:S01]  /*1c20*/  IMAD.HI.U32 R10, R3, R42, RZ ;  /* 0x0000002a030a7227 */ /* 0x000fe200078e00ff */
[----:B------:R-:W-:-:S02]  /*1c30*/  ISETP.GT.U32.AND P6, PT, R11, R38, PT ;  /* 0x000000260b00720c */ /* 0x000fc40003fc4070 */
[----:B------:R-:W-:Y:S01]  /*1c40*/  IABS R9, R41 ;  /* 0x0000002900097213 */ /* 0x000fe20000000000 */
[----:B------:R-:W-:Y:S01]  /*1c50*/  IMAD.MOV R10, RZ, RZ, -R10 ;  /* 0x000000ffff0a7224 */ /* 0x000fe200078e0a0a */
[C---:B------:R-:W-:Y:S02]  /*1c60*/  ISETP.GT.U32.AND P4, PT, R11.reuse, R39, PT ;  /* 0x000000270b00720c */ /* 0x040fe40003f84070 */
[----:B------:R-:W-:Y:S01]  /*1c70*/  ISETP.GT.U32.AND P3, PT, R11, R37, PT ;  /* 0x000000250b00720c */ /* 0x000fe20003f64070 */
[----:B------:R-:W-:Y:S01]  /*1c80*/  IMAD.MOV.U32 R40, RZ, RZ, R9 ;  /* 0x000000ffff287224 */ /* 0x000fe200078e0009 */
[----:B------:R-:W-:Y:S02]  /*1c90*/  LOP3.LUT R43, R7, 0x38, RZ, 0xfc, !PT ;  /* 0x00000038072b7812 */ /* 0x000fe400078efcff */
[----:B------:R-:W-:Y:S01]  /*1ca0*/  @!P5 IADD3 R36, -R36, RZ, RZ ;  /* 0x000000ff2424d210 */ /* 0x000fe20007ffe1ff */
[----:B------:R-:W-:Y:S01]  /*1cb0*/  IMAD.HI.U32 R9, R3, R40, RZ ;  /* 0x0000002803097227 */ /* 0x000fe200078e00ff */
[----:B------:R-:W-:-:S02]  /*1cc0*/  ISETP.GE.AND P5, PT, R41, RZ, PT ;  /* 0x000000ff2900720c */ /* 0x000fc40003fa6270 */
[----:B------:R-:W-:Y:S01]  /*1cd0*/  LOP3.LUT R52, R7, 0x40, RZ, 0xfc, !PT ;  /* 0x0000004007347812 */ /* 0x000fe200078efcff */
[--C-:B------:R-:W-:Y:S01]  /*1ce0*/  @!P6 IMAD.IADD R38, R38, 0x1, -R11.reuse ;  /* 0x000000012626e824 */ /* 0x100fe200078e0a0b */
[----:B------:R-:W-:Y:S01]  /*1cf0*/  IADD3 R9, -R9, RZ, RZ ;  /* 0x000000ff09097210 */ /* 0x000fe20007ffe1ff */
[--C-:B------:R-:W-:Y:S01]  /*1d00*/  @!P4 IMAD.IADD R39, R39, 0x1, -R11.reuse ;  /* 0x000000012727c824 */ /* 0x100fe200078e0a0b */
[----:B------:R-:W-:Y:S01]  /*1d10*/  LOP3.LUT R53, R7, 0x48, RZ, 0xfc, !PT ;  /* 0x0000004807357812 */ /* 0x000fe200078efcff */
[----:B------:R-:W-:Y:S01]  /*1d20*/  @!P3 IMAD.IADD R37, R37, 0x1, -R11 ;  /* 0x000000012525b824 */ /* 0x000fe200078e0a0b */
[C---:B------:R-:W-:Y:S01]  /*1d30*/  ISETP.GT.U32.AND P6, PT, R11.reuse, R38, PT ;  /* 0x000000260b00720c */ /* 0x040fe20003fc4070 */
[C---:B------:R-:W-:Y:S01]  /*1d40*/  IMAD R40, R11.reuse, R9, R40 ;  /* 0x000000090b287224 */ /* 0x040fe200078e0228 */
[----:B------:R-:W-:Y:S01]  /*1d50*/  ISETP.GE.AND P3, PT, R44, RZ, PT ;  /* 0x000000ff2c00720c */ /* 0x000fe20003f66270 */
[C---:B------:R-:W-:Y:S01]  /*1d60*/  IMAD R41, R11.reuse, R10, R42 ;  /* 0x0000000a0b297224 */ /* 0x040fe200078e022a */
[----:B------:R-:W-:Y:S01]  /*1d70*/  IABS R44, R43 ;  /* 0x0000002b002c7213 */ /* 0x000fe20000000000 */
[----:B------:R-:W-:Y:S01]  /*1d80*/  @!P1 IMAD.MOV R37, RZ, RZ, -R37 ;  /* 0x000000ffff259224 */ /* 0x000fe200078e0a25 */
[----:B------:R-:W-:Y:S01]  /*1d90*/  ISETP.GT.U32.AND P4, PT, R11, R39, PT ;  /* 0x000000270b00720c */ /* 0x000fe20003f84070 */
[----:B------:R-:W-:Y:S01]  /*1da0*/  IMAD.HI.U32 R10, R3, R48, RZ ;  /* 0x00000030030a7227 */ /* 0x000fe200078e00ff */
[----:B------:R-:W-:-:S02]  /*1db0*/  LOP3.LUT R55, R7, 0x4a, RZ, 0xfc, !PT ;  /* 0x0000004a07377812 */ /* 0x000fc400078efcff */
[----:B------:R-:W-:Y:S01]  /*1dc0*/  LOP3.LUT R56, R7, 0x4c, RZ, 0xfc, !PT ;  /* 0x0000004c07387812 */ /* 0x000fe200078efcff */
[----:B------:R-:W-:Y:S01]  /*1dd0*/  IMAD.HI.U32 R9, R3, R44, RZ ;  /* 0x0000002c03097227 */ /* 0x000fe200078e00ff */
[----:B------:R-:W-:Y:S02]  /*1de0*/  LOP3.LUT R59, R7, 0x56, RZ, 0xfc, !PT ;  /* 0x00000056073b7812 */ /* 0x000fe400078efcff */
[----:B------:R-:W-:Y:S01]  /*1df0*/  @!P6 IADD3 R38, R38, -R11, RZ ;  /* 0x8000000b2626e210 */ /* 0x000fe20007ffe0ff */
[----:B------:R-:W-:Y:S01]  /*1e00*/  IMAD.MOV R9, RZ, RZ, -R9 ;  /* 0x000000ffff097224 */ /* 0x000fe200078e0a09 */
[C---:B------:R-:W-:Y:S01]  /*1e10*/  ISETP.GT.U32.AND P6, PT, R11.reuse, R40, PT ;  /* 0x000000280b00720c */ /* 0x040fe20003fc4070 */
[----:B------:R-:W-:Y:S01]  /*1e20*/  IMAD.MOV R10, RZ, RZ, -R10 ;  /* 0x000000ffff0a7224 */ /* 0x000fe200078e0a0a */
[----:B------:R-:W-:Y:S01]  /*1e30*/  IABS R54, R56 ;  /* 0x0000003800367213 */ /* 0x000fe20000000000 */
[----:B------:R-:W-:Y:S01]  /*1e40*/  IMAD R42, R11, R9, R44 ;  /* 0x000000090b2a7224 */ /* 0x000fe200078e022c */
[----:B------:R-:W-:Y:S01]  /*1e50*/  LOP3.LUT R57, R7, 0x54, RZ, 0xfc, !PT ;  /* 0x0000005407397812 */ /* 0x000fe200078efcff */
[----:B------:R-:W-:Y:S01]  /*1e60*/  @!P4 IMAD.IADD R39, R39, 0x1, -R11 ;  /* 0x000000012727c824 */ /* 0x000fe200078e0a0b */
[----:B------:R-:W-:Y:S01]  /*1e70*/  ISETP.GT.U32.AND P4, PT, R11, R41, PT ;  /* 0x000000290b00720c */ /* 0x000fe20003f84070 */
[----:B------:R-:W-:Y:S01]  /*1e80*/  IMAD.HI.U32 R9, R3, R46, RZ ;  /* 0x0000002e03097227 */ /* 0x000fe200078e00ff */
[----:B------:R-:W-:-:S02]  /*1e90*/  IABS R60, R59 ;  /* 0x0000003b003c7213 */ /* 0x000fc40000000000 */
[----:B------:R-:W-:Y:S01]  /*1ea0*/  @!P2 IADD3 R39, -R39, RZ, RZ ;  /* 0x000000ff2727a210 */ /* 0x000fe20007ffe1ff */
[----:B------:R-:W-:Y:S01]  /*1eb0*/  IMAD.MOV R9, RZ, RZ, -R9 ;  /* 0x000000ffff097224 */ /* 0x000fe200078e0a09 */
[----:B------:R-:W-:Y:S01]  /*1ec0*/  IABS R58, R57 ;  /* 0x00000039003a7213 */ /* 0x000fe20000000000 */
[C---:B------:R-:W-:Y:S01]  /*1ed0*/  IMAD R44, R11.reuse, R10, R48 ;  /* 0x0000000a0b2c7224 */ /* 0x040fe200078e0230 */
[-C--:B------:R-:W-:Y:S01]  /*1ee0*/  @!P6 IADD3 R40, R40, -R11.reuse, RZ ;  /* 0x8000000b2828e210 */ /* 0x080fe20007ffe0ff */
[----:B------:R-:W-:Y:S01]  /*1ef0*/  @!P0 IMAD.MOV R38, RZ, RZ, -R38 ;  /* 0x000000ffff268224 */ /* 0x000fe200078e0a26 */
[C---:B------:R-:W-:Y:S02]  /*1f00*/  ISETP.GT.U32.AND P6, PT, R11.reuse, R42, PT ;  /* 0x0000002a0b00720c */ /* 0x040fe40003fc4070 */
[----:B------:R-:W-:Y:S02]  /*1f10*/  ISETP.GT.U32.AND P1, PT, R11, R40, PT ;  /* 0x000000280b00720c */ /* 0x000fe40003f24070 */
[----:B------:R-:W-:-:S02]  /*1f20*/  @!P4 IADD3 R41, R41, -R11, RZ ;  /* 0x8000000b2929c210 */ /* 0x000fc40007ffe0ff */
[----:B------:R-:W-:Y:S01]  /*1f30*/  ISETP.GE.AND P4, PT, R43, RZ, PT ;  /* 0x000000ff2b00720c */ /* 0x000fe20003f86270 */
[----:B------:R-:W-:Y:S01]  /*1f40*/  IMAD R43, R11, R9, R46 ;  /* 0x000000090b2b7224 */ /* 0x000fe200078e022e */
[----:B------:R-:W-:Y:S01]  /*1f50*/  IABS R46, R52 ;  /* 0x00000034002e7213 */ /* 0x000fe20000000000 */
[----:B------:R-:W-:Y:S01]  /*1f60*/  IMAD.HI.U32 R9, R3, R50, RZ ;  /* 0x0000003203097227 */ /* 0x000fe200078e00ff */
[----:B------:R-:W-:Y:S02]  /*1f70*/  ISETP.GT.U32.AND P2, PT, R11, R44, PT ;  /* 0x0000002c0b00720c */ /* 0x000fe40003f44070 */
[----:B------:R-:W-:Y:S01]  /*1f80*/  LOP3.LUT R61, R7, 0x66, RZ, 0xfc, !PT ;  /* 0x00000066073d7812 */ /* 0x000fe200078efcff */
[--C-:B------:R-:W-:Y:S01]  /*1f90*/  @!P6 IMAD.IADD R42, R42, 0x1, -R11.reuse ;  /* 0x000000012a2ae824 */ /* 0x100fe200078e0a0b */
[----:B------:R-:W-:Y:S01]  /*1fa0*/  ISETP.GT.U32.AND P6, PT, R11, R41, PT ;  /* 0x000000290b00720c */ /* 0x000fe20003fc4070 */
[----:B------:R-:W-:Y:S01]  /*1fb0*/  @!P1 IMAD.IADD R40, R40, 0x1, -R11 ;  /* 0x0000000128289824 */ /* 0x000fe200078e0a0b */
[----:B------:R-:W-:-:S02]  /*1fc0*/  IADD3 R9, -R9, RZ, RZ ;  /* 0x000000ff09097210 */ /* 0x000fc40007ffe1ff */
[----:B------:R-:W-:Y:S01]  /*1fd0*/  ISETP.GT.U32.AND P0, PT, R11, R42, PT ;  /* 0x0000002a0b00720c */ /* 0x000fe20003f04070 */
[----:B------:R-:W-:Y:S01]  /*1fe0*/  @!P5 IMAD.MOV R40, RZ, RZ, -R40 ;  /* 0x000000ffff28d224 */ /* 0x000fe200078e0a28 */
[----:B------:R-:W-:Y:S01]  /*1ff0*/  ISETP.GE.AND P5, PT, R47, RZ, PT ;  /* 0x000000ff2f00720c */ /* 0x000fe20003fa6270 */
[----:B------:R-:W-:Y:S01]  /*2000*/  IMAD R45, R11, R9, R50 ;  /* 0x000000090b2d7224 */ /* 0x000fe200078e0232 */
[----:B------:R-:W-:Y:S01]  /*2010*/  LOP3.LUT R47, R7, 0x42, RZ, 0xfc, !PT ;  /* 0x00000042072f7812 */ /* 0x000fe200078efcff */
[----:B------:R-:W-:Y:S01]  /*2020*/  IMAD.HI.U32 R9, R3, R46, RZ ;  /* 0x0000002e03097227 */ /* 0x000fe200078e00ff */
[----:B------:R-:W-:Y:S02]  /*2030*/  @!P2 IADD3 R44, R44, -R11, RZ ;  /* 0x8000000b2c2ca210 */ /* 0x000fe40007ffe0ff */
[----:B------:R-:W-:Y:S01]  /*2040*/  IABS R48, R47 ;  /* 0x0000002f00307213 */ /* 0x000fe20000000000 */
[----:B------:R-:W-:Y:S01]  /*2050*/  IMAD.MOV R9, RZ, RZ, -R9 ;  /* 0x000000ffff097224 */ /* 0x000fe200078e0a09 */
[----:B------:R-:W-:-:S02]  /*2060*/  @!P6 IADD3 R41, R41, -R11, RZ ;  /* 0x8000000b2929e210 */ /* 0x000fc40007ffe0ff */
[C---:B------:R-:W-:Y:S01]  /*2070*/  ISETP.GT.U32.AND P6, PT, R11.reuse, R45, PT ;  /* 0x0000002d0b00720c */ /* 0x040fe20003fc4070 */
[C---:B------:R-:W-:Y:S01]  /*2080*/  IMAD R46, R11.reuse, R9, R46 ;  /* 0x000000090b2e7224 */ /* 0x040fe200078e022e */
[----:B------:R-:W-:Y:S01]  /*2090*/  ISETP.GT.U32.AND P1, PT, R11, R43, PT ;  /* 0x0000002b0b00720c */ /* 0x000fe20003f24070 */
[----:B------:R-:W-:Y:S01]  /*20a0*/  @!P0 IMAD.IADD R42, R42, 0x1, -R11 ;  /* 0x000000012a2a8824 */ /* 0x000fe200078e0a0b */
[----:B------:R-:W-:Y:S01]  /*20b0*/  ISETP.GE.AND P0, PT, R49, RZ, PT ;  /* 0x000000ff3100720c */ /* 0x000fe20003f06270 */
[----:B------:R-:W-:Y:S01]  /*20c0*/  IMAD.HI.U32 R9, R3, R48, RZ ;  /* 0x0000003003097227 */ /* 0x000fe200078e00ff */
[----:B------:R-:W-:Y:S02]  /*20d0*/  LOP3.LUT R49, R7, 0x44, RZ, 0xfc, !PT ;  /* 0x0000004407317812 */ /* 0x000fe400078efcff */
[----:B------:R-:W-:Y:S01]  /*20e0*/  @!P4 IADD3 R42, -R42, RZ, RZ ;  /* 0x000000ff2a2ac210 */ /* 0x000fe20007ffe1ff */
[----:B------:R-:W-:Y:S01]  /*20f0*/  @!P3 IMAD.MOV R41, RZ, RZ, -R41 ;  /* 0x000000ffff29b224 */ /* 0x000fe200078e0a29 */
[----:B------:R-:W-:Y:S01]  /*2100*/  ISETP.GT.U32.AND P3, PT, R11, R44, PT ;  /* 0x0000002c0b00720c */ /* 0x000fe20003f64070 */
[----:B------:R-:W-:Y:S01]  /*2110*/  IMAD.MOV R10, RZ, RZ, -R9 ;  /* 0x000000ffff0a7224 */ /* 0x000fe200078e0a09 */
[----:B------:R-:W-:Y:S01]  /*2120*/  IABS R50, R49 ;  /* 0x0000003100327213 */ /* 0x000fe20000000000 */
[----:B------:R-:W-:Y:S01]  /*2130*/  @!P6 IMAD.IADD R45, R45, 0x1, -R11 ;  /* 0x000000012d2de824 */ /* 0x000fe200078e0a0b */
[C---:B------:R-:W-:Y:S01]  /*2140*/  ISETP.GT.U32.AND P4, PT, R11.reuse, R46, PT ;  /* 0x0000002e0b00720c */ /* 0x040fe20003f84070 */
[----:B------:R-:W-:Y:S01]  /*2150*/  IMAD R48, R11, R10, R48 ;  /* 0x0000000a0b307224 */ /* 0x000fe200078e0230 */
[----:B------:R-:W-:Y:S01]  /*2160*/  IABS R76, R61 ;  /* 0x0000003d004c7213 */ /* 0x000fe20000000000 */
[----:B------:R-:W-:Y:S01]  /*2170*/  IMAD.HI.U32 R9, R3, R50, RZ ;  /* 0x0000003203097227 */ /* 0x000fe200078e00ff */
[----:B------:R-:W-:-:S02]  /*2180*/  ISETP.GT.U32.AND P6, PT, R11, R45, PT ;  /* 0x0000002d0b00720c */ /* 0x000fc40003fc4070 */
[C---:B------:R-:W-:Y:S01]  /*2190*/  LOP3.LUT R63, R7.reuse, 0x68, RZ, 0xfc, !PT ;  /* 0x00000068073f7812 */ /* 0x040fe200078efcff */
[----:B------:R-:W-:Y:S01]  /*21a0*/  IMAD.MOV R9, RZ, RZ, -R9 ;  /* 0x000000ffff097224 */ /* 0x000fe200078e0a09 */
[----:B------:R-:W-:Y:S01]  /*21b0*/  LOP3.LUT R71, R7, 0x70, RZ, 0xfc, !PT ;  /* 0x0000007007477812 */ /* 0x000fe200078efcff */
[--C-:B------:R-:W-:Y:S01]  /*21c0*/  @!P1 IMAD.IADD R43, R43, 0x1, -R11.reuse ;  /* 0x000000012b2b9824 */ /* 0x100fe200078e0a0b */
[----:B------:R-:W-:Y:S02]  /*21d0*/  @!P3 IADD3 R44, R44, -R11, RZ ;  /* 0x8000000b2c2cb210 */ /* 0x000fe40007ffe0ff */
[----:B------:R-:W-:Y:S02]  /*21e0*/  ISETP.GE.AND P1, PT, R51, RZ, PT ;  /* 0x000000ff3300720c */ /* 0x000fe40003f26270 */
[----:B------:R-:W-:Y:S01]  /*21f0*/  ISETP.GE.AND P3, PT, R47, RZ, PT ;  /* 0x000000ff2f00720c */ /* 0x000fe20003f66270 */
[----:B------:R-:W-:Y:S01]  /*2200*/  IMAD R47, R11, R9, R50 ;  /* 0x000000090b2f7224 */ /* 0x000fe200078e0232 */
[----:B------:R-:W-:Y:S01]  /*2210*/  LOP3.LUT R51, R7, 0x46, RZ, 0xfc, !PT ;  /* 0x0000004607337812 */ /* 0x000fe200078efcff */
[----:B------:R-:W-:Y:S01]  /*2220*/  @!P6 IMAD.IADD R45, R45, 0x1, -R11 ;  /* 0x000000012d2de824 */ /* 0x000fe200078e0a0b */
[----:B------:R-:W-:Y:S01]  /*2230*/  ISETP.GT.U32.AND P6, PT, R11, R48, PT ;  /* 0x000000300b00720c */ /* 0x000fe20003fc4070 */
[----:B------:R-:W-:Y:S01]  /*2240*/  @!P0 IMAD.MOV R44, RZ, RZ, -R44 ;  /* 0x000000ffff2c8224 */ /* 0x000fe200078e0a2c */
[----:B------:R-:W-:-:S02]  /*2250*/  IABS R10, R51 ;  /* 0x00000033000a7213 */ /* 0x000fc40000000000 */
[----:B------:R-:W-:Y:S02]  /*2260*/  @!P4 IADD3 R46, R46, -R11, RZ ;  /* 0x8000000b2e2ec210 */ /* 0x000fe40007ffe0ff */
[----:B------:R-:W-:Y:S01]  /*2270*/  ISETP.GT.U32.AND P0, PT, R11, R47, PT ;  /* 0x0000002f0b00720c */ /* 0x000fe20003f04070 */
[----:B------:R-:W-:Y:S01]  /*2280*/  IMAD.HI.U32 R9, R3, R10, RZ ;  /* 0x0000000a03097227 */ /* 0x000fe200078e00ff */
[----:B------:R-:W-:Y:S02]  /*2290*/  ISETP.GT.U32.AND P2, PT, R11, R43, PT ;  /* 0x0000002b0b00720c */ /* 0x000fe40003f44070 */
[----:B------:R-:W-:Y:S01]  /*22a0*/  ISETP.GE.AND P4, PT, R49, RZ, PT ;  /* 0x000000ff3100720c */ /* 0x000fe20003f86270 */
[----:B------:R-:W-:Y:S01]  /*22b0*/  IMAD.MOV R9, RZ, RZ, -R9 ;  /* 0x000000ffff097224 */ /* 0x000fe200078e0a09 */
[----:B------:R-:W-:Y:S01]  /*22c0*/  IABS R50, R53 ;  /* 0x0000003500327213 */ /* 0x000fe20000000000 */
[----:B------:R-:W-:Y:S01]  /*22d0*/  @!P6 IMAD.IADD R48, R48, 0x1, -R11 ;  /* 0x000000013030e824 */ /* 0x000fe200078e0a0b */
[C---:B------:R-:W-:Y:S01]  /*22e0*/  ISETP.GT.U32.AND P6, PT, R11.reuse, R46, PT ;  /* 0x0000002e0b00720c */ /* 0x040fe20003fc4070 */
[----:B------:R-:W-:Y:S01]  /*22f0*/  IMAD R49, R11, R9, R10 ;  /* 0x000000090b317224 */ /* 0x000fe200078e020a */
[----:B------:R-:W-:Y:S01]  /*2300*/  IABS R78, R63 ;  /* 0x0000003f004e7213 */ /* 0x000fe20000000000 */
[----:B------:R-:W-:Y:S01]  /*2310*/  IMAD.HI.U32 R9, R3, R50, RZ ;  /* 0x0000003203097227 */ /* 0x000fe200078e00ff */
[----:B------:R-:W-:-:S02]  /*2320*/  IABS R86, R71 ;  /* 0x0000004700567213 */ /* 0x000fc40000000000 */
[----:B------:R-:W-:Y:S01]  /*2330*/  LOP3.LUT R73, R7, 0x72, RZ, 0xfc, !PT ;  /* 0x0000007207497812 */ /* 0x000fe200078efcff */
[--C-:B------:R-:W-:Y:S01]  /*2340*/  @!P0 IMAD.IADD R47, R47, 0x1, -R11.reuse ;  /* 0x000000012f2f8824 */ /* 0x100fe200078e0a0b */
[----:B------:R-:W-:Y:S01]  /*2350*/  LOP3.LUT R75, R7, 0x74, RZ, 0xfc, !PT ;  /* 0x00000074074b7812 */ /* 0x000fe200078efcff */
[----:B------:R-:W-:Y:S01]  /*2360*/  @!P2 IMAD.IADD R43, R43, 0x1, -R11 ;  /* 0x000000012b2ba824 */ /* 0x000fe200078e0a0b */
[----:B------:R-:W-:Y:S01]  /*2370*/  ISETP.GE.AND P2, PT, R52, RZ, PT ;  /* 0x000000ff3400720c */ /* 0x000fe20003f46270 */
[----:B------:R-:W-:Y:S01]  /*2380*/  @!P1 IMAD.MOV R45, RZ, RZ, -R45 ;  /* 0x000000ffff2d9224 */ /* 0x000fe200078e0a2d */
[----:B------:R-:W-:Y:S02]  /*2390*/  IABS R52, R55 ;  /* 0x0000003700347213 */ /* 0x000fe40000000000 */
[----:B------:R-:W-:Y:S02]  /*23a0*/  @!P6 IADD3 R46, R46, -R11, RZ ;  /* 0x8000000b2e2ee210 */ /* 0x000fe40007ffe0ff */
[----:B------:R-:W-:Y:S01]  /*23b0*/  ISETP.GT.U32.AND P6, PT, R11, R49, PT ;  /* 0x000000310b00720c */ /* 0x000fe20003fc4070 */
[----:B------:R-:W-:Y:S01]  /*23c0*/  IMAD.HI.U32 R10, R3, R52, RZ ;  /* 0x00000034030a7227 */ /* 0x000fe200078e00ff */
[----:B------:R-:W-:-:S02]  /*23d0*/  ISETP.GT.U32.AND P0, PT, R11, R47, PT ;  /* 0x0000002f0b00720c */ /* 0x000fc40003f04070 */
[----:B------:R-:W-:Y:S01]  /*23e0*/  @!P5 IADD3 R43, -R43, RZ, RZ ;  /* 0x000000ff2b2bd210 */ /* 0x000fe20007ffe1ff */
[----:B------:R-:W-:Y:S01]  /*23f0*/  IMAD.MOV R10, RZ, RZ, -R10 ;  /* 0x000000ffff0a7224 */ /* 0x000fe200078e0a0a */
[----:B------:R-:W-:Y:S01]  /*2400*/  ISETP.GT.U32.AND P5, PT, R11, R48, PT ;  /* 0x000000300b00720c */ /* 0x000fe20003fa4070 */
[----:B------:R-:W-:Y:S01]  /*2410*/  @!P2 IMAD.MOV R46, RZ, RZ, -R46 ;  /* 0x000000ffff2ea224 */ /* 0x000fe200078e0a2e */
[----:B------:R-:W-:Y:S02]  /*2420*/  ISETP.GE.AND P1, PT, R51, RZ, PT ;  /* 0x000000ff3300720c */ /* 0x000fe40003f26270 */
[----:B------:R-:W-:Y:S01]  /*2430*/  IADD3 R51, -R9, RZ, RZ ;  /* 0x000000ff09337210 */ /* 0x000fe20007ffe1ff */
[----:B------:R-:W-:Y:S01]  /*2440*/  IMAD.HI.U32 R9, R3, R54, RZ ;  /* 0x0000003603097227 */ /* 0x000fe200078e00ff */
[----:B------:R-:W-:Y:S02]  /*2450*/  IABS R88, R73 ;  /* 0x0000004900587213 */ /* 0x000fe40000000000 */
[----:B------:R-:W-:Y:S01]  /*2460*/  @!P6 IADD3 R49, R49, -R11, RZ ;  /* 0x8000000b3131e210 */ /* 0x000fe20007ffe0ff */
[----:B------:R-:W-:Y:S01]  /*2470*/  IMAD.MOV R9, RZ, RZ, -R9 ;  /* 0x000000ffff097224 */ /* 0x000fe200078e0a09 */
[----:B------:R-:W-:Y:S01]  /*2480*/  IABS R90, R75 ;  /* 0x0000004b005a7213 */ /* 0x000fe20000000000 */
[C---:B------:R-:W-:Y:S01]  /*2490*/  IMAD R50, R11.reuse, R51, R50 ;  /* 0x000000330b327224 */ /* 0x040fe200078e0232 */
[C---:B------:R-:W-:Y:S01]  /*24a0*/  ISETP.GT.U32.AND P6, PT, R11.reuse, R49, PT ;  /* 0x000000310b00720c */ /* 0x040fe20003fc4070 */
[----:B------:R-:W-:Y:S01]  /*24b0*/  IMAD R51, R11, R10, R52 ;  /* 0x0000000a0b337224 */ /* 0x000fe200078e0234 */
[----:B------:R-:W-:Y:S01]  /*24c0*/  LOP3.LUT R77, R7, 0x76, RZ, 0xfc, !PT ;  /* 0x00000076074d7812 */ /* 0x000fe200078efcff */
[C---:B------:R-:W-:Y:S01]  /*24d0*/  IMAD R52, R11.reuse, R9, R54 ;  /* 0x000000090b347224 */ /* 0x040fe200078e0236 */
[----:B------:R-:W-:Y:S01]  /*24e0*/  ISETP.GT.U32.AND P2, PT, R11, R50, PT ;  /* 0x000000320b00720c */ /* 0x000fe20003f44070 */
[--C-:B------:R-:W-:Y:S01]  /*24f0*/  @!P0 IMAD.IADD R47, R47, 0x1, -R11.reuse ;  /* 0x000000012f2f8824 */ /* 0x100fe200078e0a0b */
[----:B------:R-:W-:Y:S01]  /*2500*/  ISETP.GT.U32.AND P0, PT, R11, R51, PT ;  /* 0x000000330b00720c */ /* 0x000fe20003f04070 */
[----:B------:R-:W-:Y:S01]  /*2510*/  @!P5 IMAD.IADD R48, R48, 0x1, -R11 ;  /* 0x000000013030d824 */ /* 0x000fe200078e0a0b */
[----:B------:R-:W-:Y:S01]  /*2520*/  ISETP.GE.AND P5, PT, R53, RZ, PT ;  /* 0x000000ff3500720c */ /* 0x000fe20003fa6270 */
[----:B------:R-:W-:Y:S01]  /*2530*/  @!P4 IMAD.MOV R47, RZ, RZ, -R47 ;  /* 0x000000ffff2fc224 */ /* 0x000fe200078e0a2f */
[----:B------:R-:W-:-:S02]  /*2540*/  LOP3.LUT R53, R7, 0x4e, RZ, 0xfc, !PT ;  /* 0x0000004e07357812 */ /* 0x000fc400078efcff */
[----:B------:R-:W-:Y:S02]  /*2550*/  ISETP.GT.U32.AND P4, PT, R11, R52, PT ;  /* 0x000000340b00720c */ /* 0x000fe40003f84070 */
[----:B------:R-:W-:Y:S02]  /*2560*/  IABS R10, R53 ;  /* 0x00000035000a7213 */ /* 0x000fe40000000000 */
[----:B------:R-:W-:Y:S01]  /*2570*/  @!P3 IADD3 R48, -R48, RZ, RZ ;  /* 0x000000ff3030b210 */ /* 0x000fe20007ffe1ff */
[----:B------:R-:W-:Y:S01]  /*2580*/  @!P2 IMAD.IADD R50, R50, 0x1, -R11 ;  /* 0x000000013232a824 */ /* 0x000fe200078e0a0b */
[----:B------:R-:W-:Y:S01]  /*2590*/  ISETP.GE.AND P3, PT, R55, RZ, PT ;  /* 0x000000ff3700720c */ /* 0x000fe20003f66270 */
[----:B------:R-:W-:Y:S01]  /*25a0*/  IMAD.HI.U32 R9, R3, R10, RZ ;  /* 0x0000000a03097227 */ /* 0x000fe200078e00ff */
[----:B------:R-:W-:Y:S02]  /*25b0*/  LOP3.LUT R55, R7, 0x50, RZ, 0xfc, !PT ;  /* 0x0000005007377812 */ /* 0x000fe400078efcff */
[----:B------:R-:W-:Y:S01]  /*25c0*/  @!P6 IADD3 R49, R49, -R11, RZ ;  /* 0x8000000b3131e210 */ /* 0x000fe20007ffe0ff */
[----:B------:R-:W-:Y:S01]  /*25d0*/  IMAD.MOV R9, RZ, RZ, -R9 ;  /* 0x000000ffff097224 */ /* 0x000fe200078e0a09 */
[----:B------:R-:W-:Y:S01]  /*25e0*/  IABS R54, R55 ;  /* 0x0000003700367213 */ /* 0x000fe20000000000 */
[----:B------:R-:W-:Y:S01]  /*25f0*/  @!P0 IMAD.IADD R51, R51, 0x1, -R11 ;  /* 0x0000000133338824 */ /* 0x000fe200078e0a0b */
[----:B------:R-:W-:Y:S01]  /*2600*/  @!P4 IADD3 R52, R52, -R11, RZ ;  /* 0x8000000b3434c210 */ /* 0x000fe20007ffe0ff */
[----:B------:R-:W-:Y:S01]  /*2610*/  @!P1 IMAD.MOV R49, RZ, RZ, -R49 ;  /* 0x000000ffff319224 */ /* 0x000fe200078e0a31 */
[----:B------:R-:W-:Y:S01]  /*2620*/  ISETP.GE.AND P2, PT, R53, RZ, PT ;  /* 0x000000ff3500720c */ /* 0x000fe20003f46270 */
[----:B------:R-:W-:Y:S01]  /*2630*/  IMAD R53, R11, R9, R10 ;  /* 0x000000090b357224 */ /* 0x000fe200078e020a */
[----:B------:R-:W-:Y:S01]  /*2640*/  ISETP.GE.AND P6, PT, R56, RZ, PT ;  /* 0x000000ff3800720c */ /* 0x000fe20003fc6270 */
[----:B------:R-:W-:Y:S01]  /*2650*/  IMAD.HI.U32 R9, R3, R54, RZ ;  /* 0x0000003603097227 */ /* 0x000fe200078e00ff */
[----:B------:R-:W-:-:S02]  /*2660*/  ISETP.GT.U32.AND P1, PT, R11, R52, PT ;  /* 0x000000340b00720c */ /* 0x000fc40003f24070 */
[----:B------:R-:W-:Y:S01]  /*2670*/  LOP3.LUT R56, R7, 0x52, RZ, 0xfc, !PT ;  /* 0x0000005207387812 */ /* 0x000fe200078efcff */
[----:B------:R-:W-:Y:S01]  /*2680*/  IMAD.MOV R9, RZ, RZ, -R9 ;  /* 0x000000ffff097224 */ /* 0x000fe200078e0a09 */
[C---:B------:R-:W-:Y:S02]  /*2690*/  ISETP.GT.U32.AND P0, PT, R11.reuse, R50, PT ;  /* 0x000000320b00720c */ /* 0x040fe40003f04070 */
[----:B------:R-:W-:Y:S01]  /*26a0*/  IABS R10, R56 ;  /* 0x00000038000a7213 */ /* 0x000fe20000000000 */
[C---:B------:R-:W-:Y:S01]  /*26b0*/  IMAD R54, R11.reuse, R9, R54 ;  /* 0x000000090b367224 */ /* 0x040fe200078e0236 */
[----:B------:R-:W-:Y:S02]  /*26c0*/  ISETP.GT.U32.AND P4, PT, R11, R51, PT ;  /* 0x000000330b00720c */ /* 0x000fe40003f84070 */
[----:B------:R-:W-:Y:S01]  /*26d0*/  LOP3.LUT R79, R7, 0x78, RZ, 0xfc, !PT ;  /* 0x00000078074f7812 */ /* 0x000fe200078efcff */
[----:B------:R-:W-:Y:S01]  /*26e0*/  IMAD.HI.U32 R9, R3, R10, RZ ;  /* 0x0000000a03097227 */ /* 0x000fe200078e00ff */
[----:B------:R-:W-:-:S02]  /*26f0*/  LOP3.LUT R81, R7, 0x7a, RZ, 0xfc, !PT ;  /* 0x0000007a07517812 */ /* 0x000fc400078efcff */
[----:B------:R-:W-:Y:S01]  /*2700*/  LOP3.LUT R69, R7, 0x7c, RZ, 0xfc, !PT ;  /* 0x0000007c07457812 */ /* 0x000fe200078efcff */
[--C-:B------:R-:W-:Y:S01]  /*2710*/  @!P1 IMAD.IADD R52, R52, 0x1, -R11.reuse ;  /* 0x0000000134349824 */ /* 0x100fe200078e0a0b */
[----:B------:R-:W-:Y:S02]  /*2720*/  ISETP.GE.AND P1, PT, R55, RZ, PT ;  /* 0x000000ff3700720c */ /* 0x000fe40003f26270 */
[----:B------:R-:W-:Y:S01]  /*2730*/  IADD3 R55, -R9, RZ, RZ ;  /* 0x000000ff09377210 */ /* 0x000fe20007ffe1ff */
[----:B------:R-:W-:Y:S01]  /*2740*/  IMAD.HI.U32 R9, R3, R58, RZ ;  /* 0x0000003a03097227 */ /* 0x000fe200078e00ff */
[----:B------:R-:W-:Y:S02]  /*2750*/  @!P0 IADD3 R50, R50, -R11, RZ ;  /* 0x8000000b32328210 */ /* 0x000fe40007ffe0ff */
[----:B------:R-:W-:Y:S01]  /*2760*/  ISETP.GT.U32.AND P0, PT, R11, R53, PT ;  /* 0x000000350b00720c */ /* 0x000fe20003f04070 */
[----:B------:R-:W-:Y:S01]  /*2770*/  @!P4 IMAD.IADD R51, R51, 0x1, -R11 ;  /* 0x000000013333c824 */ /* 0x000fe200078e0a0b */
[C---:B------:R-:W-:Y:S01]  /*2780*/  ISETP.GT.U32.AND P4, PT, R11.reuse, R54, PT ;  /* 0x000000360b00720c */ /* 0x040fe20003f84070 */
[----:B------:R-:W-:Y:S01]  /*2790*/  IMAD R10, R11, R55, R10 ;  /* 0x000000370b0a7224 */ /* 0x000fe200078e020a */
[----:B------:R-:W-:Y:S01]  /*27a0*/  IABS R94, R79 ;  /* 0x0000004f005e7213 */ /* 0x000fe20000000000 */
[----:B------:R-:W-:Y:S01]  /*27b0*/  IMAD.HI.U32 R55, R3, R60, RZ ;  /* 0x0000003c03377227 */ /* 0x000fe200078e00ff */
[----:B------:R-:W-:-:S02]  /*27c0*/  @!P3 IADD3 R51, -R51, RZ, RZ ;  /* 0x000000ff3333b210 */ /* 0x000fc40007ffe1ff */
[----:B------:R-:W-:Y:S01]  /*27d0*/  ISETP.GT.U32.AND P3, PT, R11, R10, PT ;  /* 0x0000000a0b00720c */ /* 0x000fe20003f64070 */
[----:B------:R-:W-:Y:S01]  /*27e0*/  IMAD.MOV R55, RZ, RZ, -R55 ;  /* 0x000000ffff377224 */ /* 0x000fe200078e0a37 */
[----:B------:R-:W-:Y:S01]  /*27f0*/  IABS R92, R77 ;  /* 0x0000004d005c7213 */ /* 0x000fe20000000000 */
[----:B------:R-:W-:Y:S01]  /*2800*/  IMAD.MOV R9, RZ, RZ, -R9 ;  /* 0x000000ffff097224 */ /* 0x000fe200078e0a09 */
[----:B------:R-:W-:Y:S01]  /*2810*/  IABS R96, R81 ;  /* 0x0000005100607213 */ /* 0x000fe20000000000 */
[--C-:B------:R-:W-:Y:S01]  /*2820*/  @!P0 IMAD.IADD R53, R53, 0x1, -R11.reuse ;  /* 0x0000000135358824 */ /* 0x100fe200078e0a0b */
[----:B------:R-:W-:Y:S01]  /*2830*/  ISETP.GE.AND P0, PT, R56, RZ, PT ;  /* 0x000000ff3800720c */ /* 0x000fe20003f06270 */
[----:B------:R-:W-:Y:S01]  /*2840*/  @!P5 IMAD.MOV R50, RZ, RZ, -R50 ;  /* 0x000000ffff32d224 */ /* 0x000fe200078e0a32 */
[----:B------:R-:W-:Y:S01]  /*2850*/  @!P4 IADD3 R54, R54, -R11, RZ ;  /* 0x8000000b3636c210 */ /* 0x000fe20007ffe0ff */
[C---:B------:R-:W-:Y:S01]  /*2860*/  IMAD R60, R11.reuse, R55, R60 ;  /* 0x000000370b3c7224 */ /* 0x040fe200078e023c */
[C---:B------:R-:W-:Y:S01]  /*2870*/  ISETP.GT.U32.AND P4, PT, R11.reuse, R53, PT ;  /* 0x000000350b00720c */ /* 0x040fe20003f84070 */
[C---:B------:R-:W-:Y:S01]  /*2880*/  IMAD R58, R11.reuse, R9, R58 ;  /* 0x000000090b3a7224 */ /* 0x040fe200078e023a */
[----:B------:R-:W-:Y:S01]  /*2890*/  ISETP.GT.U32.AND P5, PT, R11, R54, PT ;  /* 0x000000360b00720c */ /* 0x000fe20003fa4070 */
[----:B------:R-:W-:Y:S01]  /*28a0*/  @!P3 IMAD.IADD R10, R10, 0x1, -R11 ;  /* 0x000000010a0ab824 */ /* 0x000fe200078e0a0b */
[C---:B------:R-:W-:Y:S01]  /*28b0*/  LOP3.LUT R55, R7.reuse, 0x58, RZ, 0xfc, !PT ;  /* 0x0000005807377812 */ /* 0x040fe200078efcff */
[----:B------:R-:W-:Y:S01]  /*28c0*/  @!P6 IMAD.MOV R52, RZ, RZ, -R52 ;  /* 0x000000ffff34e224 */ /* 0x000fe200078e0a34 */
[----:B------:R-:W-:-:S02]  /*28d0*/  LOP3.LUT R56, R7, 0x5a, RZ, 0xfc, !PT ;  /* 0x0000005a07387812 */ /* 0x000fc400078efcff */
[----:B------:R-:W-:Y:S02]  /*28e0*/  ISETP.GT.U32.AND P3, PT, R11, R10, PT ;  /* 0x0000000a0b00720c */ /* 0x000fe40003f64070 */
[----:B------:R-:W-:Y:S02]  /*28f0*/  IABS R62, R55 ;  /* 0x00000037003e7213 */ /* 0x000fe40000000000 */
[----:B------:R-:W-:Y:S01]  /*2900*/  IABS R64, R56 ;  /* 0x0000003800407213 */ /* 0x000fe20000000000 */
[----:B------:R-:W-:Y:S01]  /*2910*/  @!P4 IMAD.IADD R53, R53, 0x1, -R11 ;  /* 0x000000013535c824 */ /* 0x000fe200078e0a0b */
[----:B------:R-:W-:Y:S01]  /*2920*/  ISETP.GT.U32.AND P4, PT, R11, R58, PT ;  /* 0x0000003a0b00720c */ /* 0x000fe20003f84070 */
[----:B------:R-:W-:Y:S01]  /*2930*/  IMAD.HI.U32 R9, R3, R62, RZ ;  /* 0x0000003e03097227 */ /* 0x000fe200078e00ff */
[----:B------:R-:W-:Y:S02]  /*2940*/  @!P5 IADD3 R54, R54, -R11, RZ ;  /* 0x8000000b3636d210 */ /* 0x000fe40007ffe0ff */
[C---:B------:R-:W-:Y:S01]  /*2950*/  ISETP.GT.U32.AND P5, PT, R11.reuse, R60, PT ;  /* 0x0000003c0b00720c */ /* 0x040fe20003fa4070 */
[----:B------:R-:W-:Y:S01]  /*2960*/  IMAD.MOV R9, RZ, RZ, -R9 ;  /* 0x000000ffff097224 */ /* 0x000fe200078e0a09 */
[----:B------:R-:W-:Y:S01]  /*2970*/  @!P1 IADD3 R54, -R54, RZ, RZ ;  /* 0x000000ff36369210 */ /* 0x000fe20007ffe1ff */
[----:B------:R-:W-:Y:S01]  /*2980*/  @!P3 IMAD.IADD R10, R10, 0x1, -R11 ;  /* 0x000000010a0ab824 */ /* 0x000fe200078e0a0b */
[----:B------:R-:W-:Y:S01]  /*2990*/  ISETP.GE.AND P3, PT, R56, RZ, PT ;  /* 0x000000ff3800720c */ /* 0x000fe20003f66270 */
[----:B------:R-:W-:Y:S01]  /*29a0*/  IMAD R62, R11, R9, R62 ;  /* 0x000000090b3e7224 */ /* 0x000fe200078e023e */
[----:B------:R-:W-:Y:S01]  /*29b0*/  ISETP.GE.AND P6, PT, R57, RZ, PT ;  /* 0x000000ff3900720c */ /* 0x000fe20003fc6270 */
[----:B------:R-:W-:Y:S01]  /*29c0*/  @!P2 IMAD.MOV R53, RZ, RZ, -R53 ;  /* 0x000000ffff35a224 */ /* 0x000fe200078e0a35 */
[----:B------:R-:W-:-:S02]  /*29d0*/  MOV R56, R10 ;  /* 0x0000000a00387202 */ /* 0x000fc40000000f00 */
[----:B------:R-:W-:Y:S02]  /*29e0*/  @!P4 IADD3 R58, R58, -R11, RZ ;  /* 0x8000000b3a3ac210 */ /* 0x000fe40007ffe0ff */
[----:B------:R-:W-:Y:S01]  /*29f0*/  ISETP.GE.AND P4, PT, R55, RZ, PT ;  /* 0x000000ff3700720c */ /* 0x000fe20003f86270 */
[----:B------:R-:W-:Y:S01]  /*2a00*/  @!P0 IMAD.MOV R56, RZ, RZ, -R56 ;  /* 0x000000ffff388224 */ /* 0x000fe200078e0a38 */
[C---:B------:R-:W-:Y:S01]  /*2a10*/  ISETP.GT.U32.AND P1, PT, R11.reuse, R58, PT ;  /* 0x0000003a0b00720c */ /* 0x040fe20003f24070 */
[----:B------:R-:W-:Y:S01]  /*2a20*/  @!P5 IMAD.IADD R60, R60, 0x1, -R11 ;  /* 0x000000013c3cd824 */ /* 0x000fe200078e0a0b */
[----:B------:R-:W-:Y:S01]  /*2a30*/  ISETP.GT.U32.AND P0, PT, R11, R62, PT ;  /* 0x0000003e0b00720c */ /* 0x000fe20003f04070 */
[----:B------:R-:W-:Y:S01]  /*2a40*/  IMAD.HI.U32 R55, R3, R64, RZ ;  /* 0x0000004003377227 */ /* 0x000fe200078e00ff */
[----:B------:R-:W-:Y:S02]  /*2a50*/  LOP3.LUT R9, R7, 0x5c, RZ, 0xfc, !PT ;  /* 0x0000005c07097812 */ /* 0x000fe400078efcff */
[----:B------:R-:W-:Y:S01]  /*2a60*/  ISETP.GT.U32.AND P5, PT, R11, R60, PT ;  /* 0x0000003c0b00720c */ /* 0x000fe20003fa4070 */
[----:B------:R-:W-:Y:S01]  /*2a70*/  IMAD.MOV R55, RZ, RZ, -R55 ;  /* 0x000000ffff377224 */ /* 0x000fe200078e0a37 */
[----:B------:R-:W-:-:S02]  /*2a80*/  IABS R66, R9 ;  /* 0x0000000900427213 */ /* 0x000fc40000000000 */
[----:B------:R-:W-:Y:S01]  /*2a90*/  LOP3.LUT R10, R7, 0x5e, RZ, 0xfc, !PT ;  /* 0x0000005e070a7812 */ /* 0x000fe200078efcff */
[----:B------:R-:W-:Y:S01]  /*2aa0*/  IMAD R64, R11, R55, R64 ;  /* 0x000000370b407224 */ /* 0x000fe200078e0240 */
[----:B------:R-:W-:Y:S01]  /*2ab0*/  ISETP.GE.AND P2, PT, R59, RZ, PT ;  /* 0x000000ff3b00720c */ /* 0x000fe20003f46270 */
[--C-:B------:R-:W-:Y:S01]  /*2ac0*/  @!P1 IMAD.IADD R58, R58, 0x1, -R11.reuse ;  /* 0x000000013a3a9824 */ /* 0x100fe200078e0a0b */
[----:B------:R-:W-:Y:S01]  /*2ad0*/  ISETP.GE.AND P1, PT, R9, RZ, PT ;  /* 0x000000ff0900720c */ /* 0x000fe20003f26270 */
[----:B------:R-:W-:Y:S01]  /*2ae0*/  @!P0 IMAD.IADD R62, R62, 0x1, -R11 ;  /* 0x000000013e3e8824 */ /* 0x000fe200078e0a0b */
[----:B------:R-:W-:Y:S01]  /*2af0*/  IABS R68, R10 ;  /* 0x0000000a00447213 */ /* 0x000fe20000000000 */
[----:B------:R-:W-:Y:S01]  /*2b00*/  IMAD.HI.U32 R9, R3, R66, RZ ;  /* 0x0000004203097227 */ /* 0x000fe200078e00ff */
[C---:B------:R-:W-:Y:S02]  /*2b10*/  ISETP.GT.U32.AND P0, PT, R11.reuse, R64, PT ;  /* 0x000000400b00720c */ /* 0x040fe40003f04070 */
[----:B------:R-:W-:Y:S01]  /*2b20*/  @!P5 IADD3 R60, R60, -R11, RZ ;  /* 0x8000000b3c3cd210 */ /* 0x000fe20007ffe0ff */
[----:B------:R-:W-:Y:S01]  /*2b30*/  @!P6 IMAD.MOV R58, RZ, RZ, -R58 ;  /* 0x000000ffff3ae224 */ /* 0x000fe200078e0a3a */
[----:B------:R-:W-:-:S02]  /*2b40*/  ISETP.GT.U32.AND P6, PT, R11, R62, PT ;  /* 0x0000003e0b00720c */ /* 0x000fc40003fc4070 */
[----:B------:R-:W-:Y:S01]  /*2b50*/  ISETP.GE.AND P5, PT, R10, RZ, PT ;  /* 0x000000ff0a00720c */ /* 0x000fe20003fa6270 */
[----:B------:R-:W-:Y:S01]  /*2b60*/  IMAD.HI.U32 R10, R3, R68, RZ ;  /* 0x00000044030a7227 */ /* 0x000fe200078e00ff */
[----:B------:R-:W-:Y:S02]  /*2b70*/  IADD3 R9, -R9, RZ, RZ ;  /* 0x000000ff09097210 */ /* 0x000fe40007ffe1ff */
[C---:B------:R-:W-:Y:S01]  /*2b80*/  LOP3.LUT R59, R7.reuse, 0x62, RZ, 0xfc, !PT ;  /* 0x00000062073b7812 */ /* 0x040fe200078efcff */
[----:B------:R-:W-:Y:S01]  /*2b90*/  IMAD.MOV R55, RZ, RZ, -R10 ;  /* 0x000000ffff377224 */ /* 0x000fe200078e0a0a */
[----:B------:R-:W-:Y:S01]  /*2ba0*/  LOP3.LUT R57, R7, 0x60, RZ, 0xfc, !PT ;  /* 0x0000006007397812 */ /* 0x000fe200078efcff */
[C---:B------:R-:W-:Y:S01]  /*2bb0*/  IMAD R10, R11.reuse, R9, R66 ;  /* 0x000000090b0a7224 */ /* 0x040fe200078e0242 */
[----:B------:R-:W-:Y:S01]  /*2bc0*/  IABS R72, R59 ;  /* 0x0000003b00487213 */ /* 0x000fe20000000000 */
[----:B------:R-:W-:Y:S01]  /*2bd0*/  @!P0 IMAD.IADD R64, R64, 0x1, -R11 ;  /* 0x0000000140408824 */ /* 0x000fe200078e0a0b */
[----:B------:R-:W-:Y:S01]  /*2be0*/  IABS R70, R57 ;  /* 0x0000003900467213 */ /* 0x000fe20000000000 */
[----:B------:R-:W-:Y:S01]  /*2bf0*/  IMAD R68, R11, R55, R68 ;  /* 0x000000370b447224 */ /* 0x000fe200078e0244 */
[----:B------:R-:W-:Y:S01]  /*2c00*/  @!P6 IADD3 R62, R62, -R11, RZ ;  /* 0x8000000b3e3ee210 */ /* 0x000fe20007ffe0ff */
[----:B------:R-:W-:Y:S01]  /*2c10*/  IMAD.HI.U32 R55, R3, R72, RZ ;  /* 0x0000004803377227 */ /* 0x000fe200078e00ff */
[----:B------:R-:W-:-:S02]  /*2c20*/  ISETP.GT.U32.AND P6, PT, R11, R10, PT ;  /* 0x0000000a0b00720c */ /* 0x000fc40003fc4070 */
[----:B------:R-:W-:Y:S01]  /*2c30*/  ISETP.GT.U32.AND P0, PT, R11, R64, PT ;  /* 0x000000400b00720c */ /* 0x000fe20003f04070 */
[----:B------:R-:W-:Y:S01]  /*2c40*/  @!P4 IMAD.MOV R62, RZ, RZ, -R62 ;  /* 0x000000ffff3ec224 */ /* 0x000fe200078e0a3e */
[----:B------:R-:W-:Y:S01]  /*2c50*/  IADD3 R55, -R55, RZ, RZ ;  /* 0x000000ff37377210 */ /* 0x000fe20007ffe1ff */
[----:B------:R-:W-:Y:S01]  /*2c60*/  @!P2 IMAD.MOV R60, RZ, RZ, -R60 ;  /* 0x000000ffff3ca224 */ /* 0x000fe200078e0a3c */
[----:B------:R-:W-:Y:S01]  /*2c70*/  ISETP.GT.U32.AND P4, PT, R11, R68, PT ;  /* 0x000000440b00720c */ /* 0x000fe20003f84070 */
[----:B------:R-:W-:Y:S01]  /*2c80*/  IMAD.HI.U32 R9, R3, R70, RZ ;  /* 0x0000004603097227 */ /* 0x000fe200078e00ff */
[----:B------:R-:W-:Y:S02]  /*2c90*/  ISETP.GE.AND P2, PT, R57, RZ, PT ;  /* 0x000000ff3900720c */ /* 0x000fe40003f46270 */
[----:B------:R-:W-:Y:S01]  /*2ca0*/  LOP3.LUT R57, R7, 0x64, RZ, 0xfc, !PT ;  /* 0x0000006407397812 */ /* 0x000fe200078efcff */
[----:B------:R-:W-:Y:S01]  /*2cb0*/  IMAD R72, R11, R55, R72 ;  /* 0x000000370b487224 */ /* 0x000fe200078e0248 */
[----:B------:R-:W-:Y:S01]  /*2cc0*/  IABS R98, R69 ;  /* 0x0000004500627213 */ /* 0x000fe20000000000 */
[----:B------:R-:W-:Y:S01]  /*2cd0*/  @!P6 IMAD.IADD R10, R10, 0x1, -R11 ;  /* 0x000000010a0ae824 */ /* 0x000fe200078e0a0b */
[----:B------:R-:W-:Y:S01]  /*2ce0*/  IABS R74, R57 ;  /* 0x00000039004a7213 */ /* 0x000fe20000000000 */
[----:B------:R-:W-:Y:S01]  /*2cf0*/  IMAD.MOV R9, RZ, RZ, -R9 ;  /* 0x000000ffff097224 */ /* 0x000fe200078e0a09 */
[----:B------:R-:W-:Y:S01]  /*2d00*/  @!P0 IADD3 R64, R64, -R11, RZ ;  /* 0x8000000b40408210 */ /* 0x000fe20007ffe0ff */
[----:B------:R-:W-:Y:S01]  /*2d10*/  IMAD.HI.U32 R55, R3, R78, RZ ;  /* 0x0000004e03377227 */ /* 0x000fe200078e00ff */
[----:B------:R-:W-:-:S03]  /*2d20*/  ISETP.GT.U32.AND P6, PT, R11, R10, PT ;  /* 0x0000000a0b00720c */ /* 0x000fc60003fc4070 */
[----:B------:R-:W-:Y:S01]  /*2d30*/  @!P3 IMAD.MOV R64, RZ, RZ, -R64 ;  /* 0x000000ffff40b224 */ /* 0x000fe200078e0a40 */
[C---:B------:R-:W-:Y:S01]  /*2d40*/  ISETP.GT.U32.AND P3, PT, R11.reuse, R72, PT ;  /* 0x000000480b00720c */ /* 0x040fe20003f64070 */
[--C-:B------:R-:W-:Y:S02]  /*2d50*/  @!P4 IMAD.IADD R68, R68, 0x1, -R11.reuse ;  /* 0x000000014444c824 */ /* 0x100fe400078e0a0b */
[----:B------:R-:W-:Y:S02]  /*2d60*/  IMAD R70, R11, R9, R70 ;  /* 0x000000090b467224 */ /* 0x000fe400078e0246 */
[----:B------:R-:W-:Y:S01]  /*2d70*/  IMAD.HI.U32 R9, R3, R74, RZ ;  /* 0x0000004a03097227 */ /* 0x000fe200078e00ff */
[C---:B------:R-:W-:Y:S02]  /*2d80*/  ISETP.GT.U32.AND P4, PT, R11.reuse, R68, PT ;  /* 0x000000440b00720c */ /* 0x040fe40003f84070 */
[----:B------:R-:W-:Y:S01]  /*2d90*/  ISETP.GT.U32.AND P0, PT, R11, R70, PT ;  /* 0x000000460b00720c */ /* 0x000fe20003f04070 */
[----:B------:R-:W-:Y:S01]  /*2da0*/  @!P6 IMAD.IADD R10, R10, 0x1, -R11 ;  /* 0x000000010a0ae824 */ /* 0x000fe200078e0a0b */
[----:B------:R-:W-:Y:S01]  /*2db0*/  IADD3 R9, -R9, RZ, RZ ;  /* 0x000000ff09097210 */ /* 0x000fe20007ffe1ff */
[----:B------:R-:W-:Y:S01]  /*2dc0*/  IMAD.MOV R55, RZ, RZ, -R55 ;  /* 0x000000ffff377224 */ /* 0x000fe200078e0a37 */
[----:B------:R-:W-:Y:S01]  /*2dd0*/  ISETP.GE.AND P6, PT, R59, RZ, PT ;  /* 0x000000ff3b00720c */ /* 0x000fe20003fc6270 */
[----:B------:R-:W-:Y:S01]  /*2de0*/  @!P3 IMAD.IADD R72, R72, 0x1, -R11 ;  /* 0x000000014848b824 */ /* 0x000fe200078e0a0b */
[----:B------:R-:W-:Y:S01]  /*2df0*/  MOV R66, R10 ;  /* 0x0000000a00427202 */ /* 0x000fe20000000f00 */
[----:B------:R-:W-:Y:S01]  /*2e00*/  IMAD R74, R11, R9, R74 ;  /* 0x000000090b4a7224 */ /* 0x000fe200078e024a */
[----:B------:R-:W-:Y:S01]  /*2e10*/  ISETP.GE.AND P3, PT, R57, RZ, PT ;  /* 0x000000ff3900720c */ /* 0x000fe20003f66270 */
[----:B------:R-:W-:Y:S01]  /*2e20*/  IMAD.HI.U32 R9, R3, R76, RZ ;  /* 0x0000004c03097227 */ /* 0x000fe200078e00ff */
[----:B------:R-:W-:-:S02]  /*2e30*/  @!P1 IADD3 R66, -R66, RZ, RZ ;  /* 0x000000ff42429210 */ /* 0x000fc40007ffe1ff */
[----:B------:R-:W-:Y:S01]  /*2e40*/  ISETP.GT.U32.AND P1, PT, R11, R72, PT ;  /* 0x000000480b00720c */ /* 0x000fe20003f24070 */
[----:B------:R-:W-:Y:S01]  /*2e50*/  IMAD.MOV R9, RZ, RZ, -R9 ;  /* 0x000000ffff097224 */ /* 0x000fe200078e0a09 */
[----:B------:R-:W-:Y:S01]  /*2e60*/  LOP3.LUT R57, R7, 0x6e, RZ, 0xfc, !PT ;  /* 0x0000006e07397812 */ /* 0x000fe200078efcff */
[--C-:B------:R-:W-:Y:S01]  /*2e70*/  @!P4 IMAD.IADD R68, R68, 0x1, -R11.reuse ;  /* 0x000000014444c824 */ /* 0x100fe200078e0a0b */
[C---:B------:R-:W-:Y:S01]  /*2e80*/  ISETP.GT.U32.AND P4, PT, R11.reuse, R74, PT ;  /* 0x0000004a0b00720c */ /* 0x040fe20003f84070 */
[----:B------:R-:W-:Y:S01]  /*2e90*/  @!P0 IMAD.IADD R70, R70, 0x1, -R11 ;  /* 0x0000000146468824 */ /* 0x000fe200078e0a0b */
[----:B------:R-:W-:Y:S01]  /*2ea0*/  IABS R84, R57 ;  /* 0x0000003900547213 */ /* 0x000fe20000000000 */
[----:B------:R-:W-:Y:S01]  /*2eb0*/  IMAD R10, R11, R9, R76 ;  /* 0x000000090b0a7224 */ /* 0x000fe200078e024c */
[----:B------:R-:W-:Y:S01]  /*2ec0*/  LOP3.LUT R9, R7, 0x6a, RZ, 0xfc, !PT ;  /* 0x0000006a07097812 */ /* 0x000fe200078efcff */
[C---:B------:R-:W-:Y:S01]  /*2ed0*/  IMAD R78, R11.reuse, R55, R78 ;  /* 0x000000370b4e7224 */ /* 0x040fe200078e024e */
[----:B------:R-:W-:Y:S01]  /*2ee0*/  ISETP.GT.U32.AND P0, PT, R11, R70, PT ;  /* 0x000000460b00720c */ /* 0x000fe20003f04070 */
[----:B------:R-:W-:Y:S01]  /*2ef0*/  IMAD.HI.U32 R59, R3, R88, RZ ;  /* 0x00000058033b7227 */ /* 0x000fe200078e00ff */
[----:B------:R-:W-:-:S02]  /*2f00*/  IABS R80, R9 ;  /* 0x0000000900507213 */ /* 0x000fc40000000000 */
[----:B------:R-:W-:Y:S02]  /*2f10*/  @!P1 IADD3 R72, R72, -R11, RZ ;  /* 0x8000000b48489210 */ /* 0x000fe40007ffe0ff */
[----:B------:R-:W-:Y:S01]  /*2f20*/  ISETP.GT.U32.AND P1, PT, R11, R10, PT ;  /* 0x0000000a0b00720c */ /* 0x000fe20003f24070 */
[--C-:B------:R-:W-:Y:S01]  /*2f30*/  @!P4 IMAD.IADD R74, R74, 0x1, -R11.reuse ;  /* 0x000000014a4ac824 */ /* 0x100fe200078e0a0b */
[----:B------:R-:W-:Y:S01]  /*2f40*/  LOP3.LUT R55, R7, 0x6c, RZ, 0xfc, !PT ;  /* 0x0000006c07377812 */ /* 0x000fe200078efcff */
[----:B------:R-:W-:Y:S01]  /*2f50*/  @!P6 IMAD.MOV R72, RZ, RZ, -R72 ;  /* 0x000000ffff48e224 */ /* 0x000fe200078e0a48 */
[----:B------:R-:W-:Y:S01]  /*2f60*/  @!P5 IADD3 R68, -R68, RZ, RZ ;  /* 0x000000ff4444d210 */ /* 0x000fe20007ffe1ff */
[----:B------:R-:W-:Y:S01]  /*2f70*/  IMAD.HI.U32 R7, R3, R90, RZ ;  /* 0x0000005a03077227 */ /* 0x000fe200078e00ff */
[----:B------:R-:W-:Y:S02]  /*2f80*/  ISETP.GT.U32.AND P4, PT, R11, R74, PT ;  /* 0x0000004a0b00720c */ /* 0x000fe40003f84070 */
[----:B------:R-:W-:Y:S01]  /*2f90*/  IABS R82, R55 ;  /* 0x0000003700527213 */ /* 0x000fe20000000000 */
[----:B------:R-:W-:Y:S01]  /*2fa0*/  @!P0 IMAD.IADD R70, R70, 0x1, -R11 ;  /* 0x0000000146468824 */ /* 0x000fe200078e0a0b */
[----:B------:R-:W-:Y:S01]  /*2fb0*/  ISETP.GE.AND P6, PT, R55, RZ, PT ;  /* 0x000000ff3700720c */ /* 0x000fe20003fc6270 */
[----:B------:R-:W-:Y:S01]  /*2fc0*/  IMAD.HI.U32 R55, R3, R84, RZ ;  /* 0x0000005403377227 */ /* 0x000fe200078e00ff */
[----:B------:R-:W-:-:S02]  /*2fd0*/  ISETP.GE.AND P5, PT, R61, RZ, PT ;  /* 0x000000ff3d00720c */ /* 0x000fc40003fa6270 */
[----:B------:R-:W-:Y:S01]  /*2fe0*/  IADD3 R59, -R59, RZ, RZ ;  /* 0x000000ff3b3b7210 */ /* 0x000fe20007ffe1ff */
[----:B------:R-:W-:Y:S01]  /*2ff0*/  @!P1 IMAD.IADD R10, R10, 0x1, -R11 ;  /* 0x000000010a0a9824 */ /* 0x000fe200078e0a0b */
[----:B------:R-:W-:Y:S01]  /*3000*/  IADD3 R55, -R55, RZ, RZ ;  /* 0x000000ff37377210 */ /* 0x000fe20007ffe1ff */
[----:B------:R-:W-:Y:S01]  /*3010*/  @!P2 IMAD.MOV R70, RZ, RZ, -R70 ;  /* 0x000000ffff46a224 */ /* 0x000fe200078e0a46 */
[----:B------:R-:W-:Y:S01]  /*3020*/  ISETP.GE.AND P2, PT, R9, RZ, PT ;  /* 0x000000ff0900720c */ /* 0x000fe20003f46270 */
[----:B------:R-:W-:Y:S01]  /*3030*/  IMAD.HI.U32 R9, R3, R80, RZ ;  /* 0x0000005003097227 */ /* 0x000fe200078e00ff */
[----:B------:R-:W-:Y:S02]  /*3040*/  ISETP.GT.U32.AND P1, PT, R11, R10, PT ;  /* 0x0000000a0b00720c */ /* 0x000fe40003f24070 */
[----:B------:R-:W-:Y:S01]  /*3050*/  @!P4 IADD3 R74, R74, -R11, RZ ;  /* 0x8000000b4a4ac210 */ /* 0x000fe20007ffe0ff */
[----:B------:R-:W-:Y:S01]  /*3060*/  IMAD.MOV R9, RZ, RZ, -R9 ;  /* 0x000000ffff097224 */ /* 0x000fe200078e0a09 */
[----:B------:R-:W-:Y:S01]  /*3070*/  ISETP.GE.AND P4, PT, R57, RZ, PT ;  /* 0x000000ff3900720c */ /* 0x000fe20003f86270 */
[C---:B------:R-:W-:Y:S01]  /*3080*/  IMAD R84, R11.reuse, R55, R84 ;  /* 0x000000370b547224 */ /* 0x040fe200078e0254 */
[----:B------:R-:W-:Y:S01]  /*3090*/  @!P3 IADD3 R74, -R74, RZ, RZ ;  /* 0x000000ff4a4ab210 */ /* 0x000fe20007ffe1ff */
[C---:B------:R-:W-:Y:S01]  /*30a0*/  IMAD R80, R11.reuse, R9, R80 ;  /* 0x000000090b507224 */ /* 0x040fe200078e0250 */
[----:B------:R-:W-:Y:S01]  /*30b0*/  ISETP.GT.U32.AND P3, PT, R11, R78, PT ;  /* 0x0000004e0b00720c */ /* 0x000fe20003f64070 */
[----:B------:R-:W-:Y:S01]  /*30c0*/  IMAD.HI.U32 R9, R3, R82, RZ ;  /* 0x0000005203097227 */ /* 0x000fe200078e00ff */
[----:B------:R-:W-:-:S03]  /*30d0*/  ISETP.GE.AND P0, PT, R63, RZ, PT ;  /* 0x000000ff3f00720c */ /* 0x000fc60003f06270 */
[----:B------:R-:W-:Y:S01]  /*30e0*/  @!P1 IMAD.IADD R10, R10, 0x1, -R11 ;  /* 0x000000010a0a9824 */ /* 0x000fe200078e0a0b */
[----:B------:R-:W-:Y:S01]  /*30f0*/  ISETP.GT.U32.AND P1, PT, R11, R80, PT ;  /* 0x000000500b00720c */ /* 0x000fe20003f24070 */
[----:B------:R-:W-:Y:S02]  /*3100*/  IMAD.MOV R9, RZ, RZ, -R9 ;  /* 0x000000ffff097224 */ /* 0x000fe400078e0a09 */
[----:B------:R-:W-:-:S04]  /*3110*/  IMAD.HI.U32 R57, R3, R86, RZ ;  /* 0x0000005603397227 */ /* 0x000fc800078e00ff */
[----:B------:R-:W-:Y:S02]  /*3120*/  @!P3 IMAD.IADD R78, R78, 0x1, -R11 ;  /* 0x000000014e4eb824 */ /* 0x000fe400078e0a0b */
[C---:B------:R-:W-:Y:S02]  /*3130*/  IMAD R82, R11.reuse, R9, R82 ;  /* 0x000000090b527224 */ /* 0x040fe400078e0252 */
[----:B------:R-:W-:Y:S01]  /*3140*/  IMAD.MOV R57, RZ, RZ, -R57 ;  /* 0x000000ffff397224 */ /* 0x000fe200078e0a39 */
[C---:B------:R-:W-:Y:S01]  /*3150*/  ISETP.GT.U32.AND P3, PT, R11.reuse, R78, PT ;  /* 0x0000004e0b00720c */ /* 0x040fe20003f64070 */
[----:B------:R-:W-:Y:S02]  /*3160*/  @!P1 IMAD.IADD R80, R80, 0x1, -R11 ;  /* 0x0000000150509824 */ /* 0x000fe400078e0a0b */
[C---:B------:R-:W-:Y:S02]  /*3170*/  IMAD R86, R11.reuse, R57, R86 ;  /* 0x000000390b567224 */ /* 0x040fe400078e0256 */
[----:B------:R-:W-:Y:S01]  /*3180*/  IMAD.MOV.U32 R76, RZ, RZ, R10 ;  /* 0x000000ffff4c7224 */ /* 0x000fe200078e000a */
[----:B------:R-:W-:Y:S01]  /*3190*/  ISETP.GT.U32.AND P1, PT, R11, R80, PT ;  /* 0x000000500b00720c */ /* 0x000fe20003f24070 */
[----:B------:R-:W-:-:S02]  /*31a0*/  IMAD.MOV R7, RZ, RZ, -R7 ;  /* 0x000000ffff077224 */ /* 0x000fc400078e0a07 */
[C---:B------:R-:W-:Y:S01]  /*31b0*/  IMAD R88, R11.reuse, R59, R88 ;  /* 0x0000003b0b587224 */ /* 0x040fe200078e0258 */
[----:B------:R-:W-:Y:S01]  /*31c0*/  @!P5 IADD3 R76, -R76, RZ, RZ ;  /* 0x000000ff4c4cd210 */ /* 0x000fe20007ffe1ff */
[C---:B------:R-:W-:Y:S02]  /*31d0*/  IMAD R90, R11.reuse, R7, R90 ;  /* 0x000000070b5a7224 */ /* 0x040fe400078e025a */
[----:B------:R-:W-:Y:S01]  /*31e0*/  @!P3 IMAD.IADD R78, R78, 0x1, -R11 ;  /* 0x000000014e4eb824 */ /* 0x000fe200078e0a0b */
[----:B------:R-:W-:Y:S01]  /*31f0*/  ISETP.GT.U32.AND P3, PT, R11, R82, PT ;  /* 0x000000520b00720c */ /* 0x000fe20003f64070 */
[----:B------:R-:W-:-:S04]  /*3200*/  IMAD.HI.U32 R7, R3, R94, RZ ;  /* 0x0000005e03077227 */ /* 0x000fc800078e00ff */
[-C--:B------:R-:W-:Y:S01]  /*3210*/  @!P1 IADD3 R80, R80, -R11.reuse, RZ ;  /* 0x8000000b50509210 */ /* 0x080fe20007ffe0ff */
[----:B------:R-:W-:Y:S01]  /*3220*/  IMAD.HI.U32 R9, R3, R92, RZ ;  /* 0x0000005c03097227 */ /* 0x000fe200078e00ff */
[----:B------:R-:W-:Y:S02]  /*3230*/  ISETP.GT.U32.AND P1, PT, R11, R84, PT ;  /* 0x000000540b00720c */ /* 0x000fe40003f24070 */
[----:B------:R-:W-:Y:S01]  /*3240*/  IADD3 R7, -R7, RZ, RZ ;  /* 0x000000ff07077210 */ /* 0x000fe20007ffe1ff */
[----:B------:R-:W-:Y:S01]  /*3250*/  IMAD.MOV R9, RZ, RZ, -R9 ;  /* 0x000000ffff097224 */ /* 0x000fe200078e0a09 */
[----:B------:R-:W-:Y:S01]  /*3260*/  @!P2 IADD3 R80, -R80, RZ, RZ ;  /* 0x000000ff5050a210 */ /* 0x000fe20007ffe1ff */
[----:B------:R-:W-:Y:S01]  /*3270*/  @!P0 IMAD.MOV R78, RZ, RZ, -R78 ;  /* 0x000000ffff4e8224 */ /* 0x000fe200078e0a4e */
[----:B------:R-:W-:Y:S01]  /*3280*/  @!P3 IADD3 R82, R82, -R11, RZ ;  /* 0x8000000b5252b210 */ /* 0x000fe20007ffe0ff */
[C---:B------:R-:W-:Y:S01]  /*3290*/  IMAD R92, R11.reuse, R9, R92 ;  /* 0x000000090b5c7224 */ /* 0x040fe200078e025c */
[C---:B------:R-:W-:Y:S01]  /*32a0*/  ISETP.GT.U32.AND P3, PT, R11.reuse, R86, PT ;  /* 0x000000560b00720c */ /* 0x040fe20003f64070 */
[----:B------:R-:W-:-:S02]  /*32b0*/  IMAD R94, R11, R7, R94 ;  /* 0x000000070b5e7224 */ /* 0x000fc400078e025e */
[----:B------:R-:W-:-:S04]  /*32c0*/  IMAD.HI.U32 R9, R3, R96, RZ ;  /* 0x0000006003097227 */ /* 0x000fc800078e00ff */
[----:B------:R-:W-:Y:S01]  /*32d0*/  @!P1 IMAD.IADD R84, R84, 0x1, -R11 ;  /* 0x0000000154549824 */ /* 0x000fe200078e0a0b */
[C---:B------:R-:W-:Y:S01]  /*32e0*/  ISETP.GT.U32.AND P1, PT, R11.reuse, R82, PT ;  /* 0x000000520b00720c */ /* 0x040fe20003f24070 */
[----:B------:R-:W-:Y:S02]  /*32f0*/  IMAD.MOV R9, RZ, RZ, -R9 ;  /* 0x000000ffff097224 */ /* 0x000fe400078e0a09 */
[----:B------:R-:W-:Y:S01]  /*3300*/  IMAD R7, R8, 0x200, R138 ;  /* 0x0000020008077824 */ /* 0x000fe200078e028a */
[----:B------:R-:W-:Y:S01]  /*3310*/  ISETP.GT.U32.AND P5, PT, R11, R84, PT ;  /* 0x000000540b00720c */ /* 0x000fe20003fa4070 */
[----:B------:R-:W-:Y:S02]  /*3320*/  @!P3 IMAD.IADD R86, R86, 0x1, -R11 ;  /* 0x000000015656b824 */ /* 0x000fe400078e0a0b */
[----:B------:R-:W-:Y:S01]  /*3330*/  IMAD.HI.U32 R3, R3, R98, RZ ;  /* 0x0000006203037227 */ /* 0x000fe200078e00ff */
[----:B------:R-:W-:Y:S01]  /*3340*/  IABS R57, R7 ;  /* 0x0000000700397213 */ /* 0x000fe20000000000 */
[----:B------:R-:W-:Y:S01]  /*3350*/  STL.64 [R1+0xf38], R6 ;  /* 0x000f380601007387 */ /* 0x000fe20000100a00 */
[C---:B------:R-:W-:Y:S01]  /*3360*/  ISETP.GT.U32.AND P3, PT, R11.reuse, R86, PT ;  /* 0x000000560b00720c */ /* 0x040fe20003f64070 */
[----:B------:R-:W-:-:S02]  /*3370*/  IMAD R96, R11, R9, R96 ;  /* 0x000000090b607224 */ /* 0x000fc400078e0260 */
[-C--:B------:R-:W-:Y:S01]  /*3380*/  @!P1 IADD3 R82, R82, -R11.reuse, RZ ;  /* 0x8000000b52529210 */ /* 0x080fe20007ffe0ff */
[----:B------:R-:W-:Y:S01]  /*3390*/  VIADD R9, R7, 0x100 ;  /* 0x0000010007097836 */ /* 0x000fe20000000000 */
[----:B------:R-:W-:Y:S01]  /*33a0*/  ISETP.GT.U32.AND P1, PT, R11, R88, PT ;  /* 0x000000580b00720c */ /* 0x000fe20003f24070 */
[----:B------:R-:W-:Y:S01]  /*33b0*/  IMAD.MOV R3, RZ, RZ, -R3 ;  /* 0x000000ffff037224 */ /* 0x000fe200078e0a03 */
[----:B------:R-:W-:Y:S01]  /*33c0*/  @!P5 IADD3 R84, R84, -R11, RZ ;  /* 0x8000000b5454d210 */ /* 0x000fe20007ffe0ff */
[----:B------:R-:W-:Y:S01]  /*33d0*/  VIADD R10, R7, 0x80 ;  /* 0x00000080070a7836 */ /* 0x000fe20000000000 */
[----:B------:R-:W-:Y:S01]  /*33e0*/  ISETP.GT.U32.AND P5, PT, R11, R90, PT ;  /* 0x0000005a0b00720c */ /* 0x000fe20003fa4070 */
[----:B------:R-:W-:Y:S01]  /*33f0*/  VIADD R8, R7, 0x180 ;  /* 0x0000018007087836 */ /* 0x000fe20000000000 */
[----:B------:R-:W-:Y:S01]  /*3400*/  IABS R63, R9 ;  /* 0x00000009003f7213 */ /* 0x000fe20000000000 */
[C---:B------:R-:W-:Y:S01]  /*3410*/  IMAD R98, R11.reuse, R3, R98 ;  /* 0x000000030b627224 */ /* 0x040fe200078e0262 */
[----:B------:R-:W-:Y:S01]  /*3420*/  IABS R61, R10 ;  /* 0x0000000a003d7213 */ /* 0x000fe20000000000 */
[----:B------:R-:W-:Y:S01]  /*3430*/  @!P3 IMAD.IADD R86, R86, 0x1, -R11 ;  /* 0x000000015656b824 */ /* 0x000fe200078e0a0b */
[C---:B------:R-:W-:Y:S01]  /*3440*/  ISETP.GT.U32.AND P3, PT, R11.reuse, R92, PT ;  /* 0x0000005c0b00720c */ /* 0x040fe20003f64070 */
[----:B------:R-:W-:Y:S01]  /*3450*/  IMAD.HI.U32 R3, R2, R57, RZ ;  /* 0x0000003902037227 */ /* 0x000fe200078e00ff */
[----:B------:R-:W-:Y:S01]  /*3460*/  IABS R67, R8 ;  /* 0x0000000800437213 */ /* 0x000fe20000000000 */
[----:B------:R1:W-:Y:S01]  /*3470*/  STL.64 [R1+0xf40], R8 ;  /* 0x000f400801007387 */ /* 0x0003e20000100a00 */
[----:B------:R-:W-:Y:S01]  /*3480*/  @!P1 IADD3 R88, R88, -R11, RZ ;  /* 0x8000000b58589210 */ /* 0x000fe20007ffe0ff */
[----:B------:R-:W-:Y:S01]  /*3490*/  IMAD.HI.U32 R55, R2, R63, RZ ;  /* 0x0000003f02377227 */ /* 0x000fe200078e00ff */
[----:B------:R-:W-:-:S02]  /*34a0*/  ISETP.GT.U32.AND P1, PT, R11, R94, PT ;  /* 0x0000005e0b00720c */ /* 0x000fc40003f24070 */
[----:B------:R-:W-:Y:S01]  /*34b0*/  @!P4 IADD3 R84, -R84, RZ, RZ ;  /* 0x000000ff5454c210 */ /* 0x000fe20007ffe1ff */
[----:B------:R-:W-:Y:S01]  /*34c0*/  @!P5 IMAD.IADD R90, R90, 0x1, -R11 ;  /* 0x000000015a5ad824 */ /* 0x000fe200078e0a0b */
[----:B------:R-:W-:Y:S01]  /*34d0*/  ISETP.GT.U32.AND P5, PT, R11, R88, PT ;  /* 0x000000580b00720c */ /* 0x000fe20003fa4070 */
[----:B------:R-:W-:Y:S01]  /*34e0*/  IMAD.MOV R59, RZ, RZ, -R3 ;  /* 0x000000ffff3b7224 */ /* 0x000fe200078e0a03 */
[----:B------:R-:W-:Y:S01]  /*34f0*/  ISETP.GE.AND P4, PT, R73, RZ, PT ;  /* 0x000000ff4900720c */ /* 0x000fe20003f86270 */
[----:B------:R-:W-:Y:S01]  /*3500*/  IMAD.HI.U32 R3, R2, R61, RZ ;  /* 0x0000003d02037227 */ /* 0x000fe200078e00ff */
[----:B------:R-:W-:Y:S02]  /*3510*/  @!P3 IADD3 R92, R92, -R11, RZ ;  /* 0x8000000b5c5cb210 */ /* 0x000fe40007ffe0ff */
[C---:B------:R-:W-:Y:S01]  /*3520*/  ISETP.GT.U32.AND P3, PT, R11.reuse, R90, PT ;  /* 0x0000005a0b00720c */ /* 0x040fe20003f64070 */
[----:B------:R-:W-:Y:S01]  /*3530*/  IMAD.HI.U32 R2, R2, R67, RZ ;  /* 0x0000004302027227 */ /* 0x000fe200078e00ff */
[----:B------:R-:W-:-:S03]  /*3540*/  ISETP.GT.U32.AND P0, PT, R11, R92, PT ;  /* 0x0000005c0b00720c */ /* 0x000fc60003f04070 */
[----:B------:R-:W-:Y:S02]  /*3550*/  @!P1 IMAD.IADD R94, R94, 0x1, -R11 ;  /* 0x000000015e5e9824 */ /* 0x000fe400078e0a0b */
[----:B------:R-:W-:Y:S01]  /*3560*/  @!P5 IADD3 R88, R88, -R11, RZ ;  /* 0x8000000b5858d210 */ /* 0x000fe20007ffe0ff */
[----:B------:R-:W-:Y:S01]  /*3570*/  IMAD.MOV R65, RZ, RZ, -R55 ;  /* 0x000000ffff417224 */ /* 0x000fe200078e0a37 */
[C---:B------:R-:W-:Y:S01]  /*3580*/  ISETP.GT.U32.AND P5, PT, R11.reuse, R96, PT ;  /* 0x000000600b00720c */ /* 0x040fe20003fa4070 */
[----:B------:R-:W-:Y:S01]  /*3590*/  IMAD.MOV R3, RZ, RZ, -R3 ;  /* 0x000000ffff037224 */ /* 0x000fe200078e0a03 */
[C---:B------:R-:W-:Y:S01]  /*35a0*/  ISETP.GT.U32.AND P1, PT, R11.reuse, R94, PT ;  /* 0x0000005e0b00720c */ /* 0x040fe20003f24070 */
[----:B------:R-:W-:Y:S01]  /*35b0*/  IMAD R55, R0, R59, R57 ;  /* 0x0000003b00377224 */ /* 0x000fe200078e0239 */
[----:B------:R-:W-:Y:S01]  /*35c0*/  @!P3 IADD3 R90, R90, -R11, RZ ;  /* 0x8000000b5a5ab210 */ /* 0x000fe20007ffe0ff */
[----:B------:R-:W-:Y:S01]  /*35d0*/  IMAD.MOV R2, RZ, RZ, -R2 ;  /* 0x000000ffff027224 */ /* 0x000fe200078e0a02 */
[----:B------:R-:W-:Y:S01]  /*35e0*/  ISETP.GT.U32.AND P3, PT, R11, R98, PT ;  /* 0x000000620b00720c */ /* 0x000fe20003f64070 */
[----:B------:R-:W-:-:S02]  /*35f0*/  IMAD R59, R0, R65, R63 ;  /* 0x00000041003b7224 */ /* 0x000fc400078e023f */
[----:B------:R-:W-:Y:S02]  /*3600*/  IMAD R57, R0, R3, R61 ;  /* 0x0000000300397224 */ /* 0x000fe400078e023d */
[----:B------:R-:W-:Y:S01]  /*3610*/  @!P0 IMAD.IADD R92, R92, 0x1, -R11 ;  /* 0x000000015c5c8824 */ /* 0x000fe200078e0a0b */
[C---:B------:R-:W-:Y:S01]  /*3620*/  ISETP.GT.U32.AND P0, PT, R0.reuse, R55, PT ;  /* 0x000000370000720c */ /* 0x040fe20003f04070 */
[----:B------:R-:W-:Y:S02]  /*3630*/  IMAD R61, R0, R2, R67 ;  /* 0x00000002003d7224 */ /* 0x000fe400078e0243 */
[--C-:B------:R-:W-:Y:S01]  /*3640*/  @!P5 IMAD.IADD R96, R96, 0x1, -R11.reuse ;  /* 0x000000016060d824 */ /* 0x100fe200078e0a0b */
[----:B------:R-:W-:Y:S01]  /*3650*/  ISETP.GT.U32.AND P5, PT, R0, R59, PT ;  /* 0x0000003b0000720c */ /* 0x000fe20003fa4070 */
[----:B------:R-:W-:Y:S01]  /*3660*/  @!P6 IMAD.MOV R82, RZ, RZ, -R82 ;  /* 0x000000ffff52e224 */ /* 0x000fe200078e0a52 */
[----:B------:R-:W-:Y:S01]  /*3670*/  @!P1 IADD3 R94, R94, -R11, RZ ;  /* 0x8000000b5e5e9210 */ /* 0x000fe20007ffe0ff */
[----:B------:R-:W-:Y:S01]  /*3680*/  @!P3 IMAD.IADD R98, R98, 0x1, -R11 ;  /* 0x000000016262b824 */ /* 0x000fe200078e0a0b */
[C---:B------:R-:W-:Y:S01]  /*3690*/  ISETP.GT.U32.AND P1, PT, R0.reuse, R57, PT ;  /* 0x000000390000720c */ /* 0x040fe20003f24070 */
[----:B------:R-:W3:Y:S01]  /*36a0*/  LDC.64 R2, c[0x0][0x238] ;  /* 0x00008e00ff027b82 */ /* 0x000ee20000000a00 */
[----:B------:R-:W-:Y:S01]  /*36b0*/  ISETP.GT.U32.AND P2, PT, R0, R61, PT ;  /* 0x0000003d0000720c */ /* 0x000fe20003f44070 */
[----:B------:R-:W-:Y:S01]  /*36c0*/  @!P4 IMAD.MOV R88, RZ, RZ, -R88 ;  /* 0x000000ffff58c224 */ /* 0x000fe200078e0a58 */
[----:B------:R-:W-:Y:S01]  /*36d0*/  ISETP.GE.AND P3, PT, R71, RZ, PT ;  /* 0x000000ff4700720c */ /* 0x000fe20003f66270 */
[----:B------:R-:W-:Y:S01]  /*36e0*/  @!P0 IMAD.IADD R55, R55, 0x1, -R0 ;  /* 0x0000000137378824 */ /* 0x000fe200078e0a00 */
[----:B------:R-:W-:-:S02]  /*36f0*/  ISETP.GT.U32.AND P0, PT, R11, R96, PT ;  /* 0x000000600b00720c */ /* 0x000fc40003f04070 */
[----:B------:R-:W-:Y:S01]  /*3700*/  ISETP.GT.U32.AND P6, PT, R11, R98, PT ;  /* 0x000000620b00720c */ /* 0x000fe20003fc4070 */
[----:B------:R-:W-:Y:S01]  /*3710*/  @!P5 IMAD.IADD R59, R59, 0x1, -R0 ;  /* 0x000000013b3bd824 */ /* 0x000fe200078e0a00 */
[----:B------:R-:W-:-:S03]  /*3720*/  ISETP.GE.AND P4, PT, R10, RZ, PT ;  /* 0x000000ff0a00720c */ /* 0x000fc60003f86270 */
[-C--:B------:R-:W-:Y:S02]  /*3730*/  @!P1 IADD3 R57, R57, -R0.reuse, RZ ;  /* 0x8000000039399210 */ /* 0x080fe40007ffe0ff */
[----:B------:R-:W-:Y:S01]  /*3740*/  @!P2 IMAD.IADD R61, R61, 0x1, -R0 ;  /* 0x000000013d3da824 */ /* 0x000fe200078e0a00 */
[C---:B------:R-:W-:Y:S01]  /*3750*/  ISETP.GT.U32.AND P1, PT, R0.reuse, R55, PT ;  /* 0x000000370000720c */ /* 0x040fe20003f24070 */
[----:B------:R-:W-:Y:S01]  /*3760*/  @!P3 IMAD.MOV R86, RZ, RZ, -R86 ;  /* 0x000000ffff56b224 */ /* 0x000fe200078e0a56 */
[----:B------:R-:W-:Y:S01]  /*3770*/  ISETP.GT.U32.AND P2, PT, R0, R59, PT ;  /* 0x0000003b0000720c */ /* 0x000fe20003f44070 */
[----:B------:R-:W-:Y:S01]  /*3780*/  @!P0 IMAD.IADD R96, R96, 0x1, -R11 ;  /* 0x0000000160608824 */ /* 0x000fe200078e0a0b */
[C---:B------:R-:W-:Y:S02]  /*3790*/  ISETP.GT.U32.AND P5, PT, R0.reuse, R57, PT ;  /* 0x000000390000720c */ /* 0x040fe40003fa4070 */
[----:B------:R-:W-:Y:S02]  /*37a0*/  ISETP.GT.U32.AND P3, PT, R0, R61, PT ;  /* 0x0000003d0000720c */ /* 0x000fe40003f64070 */
[----:B------:R-:W-:Y:S01]  /*37b0*/  ISETP.GE.AND P0, PT, R75, RZ, PT ;  /* 0x000000ff4b00720c */ /* 0x000fe20003f06270 */
[----:B---3--:R-:W-:Y:S01]  /*37c0*/  IMAD R63, R252, R3, RZ ;  /* 0x00000003fc3f7224 */ /* 0x008fe200078e02ff */
[----:B------:R-:W-:Y:S01]  /*37d0*/  @!P6 IADD3 R98, R98, -R11, RZ ;  /* 0x8000000b6262e210 */ /* 0x000fe20007ffe0ff */
[C---:B------:R-:W-:Y:S01]  /*37e0*/  IMAD R248, R2.reuse, 0x9, RZ ;  /* 0x0000000902f87824 */ /* 0x040fe200078e02ff */
[----:B------:R-:W-:Y:S01]  /*37f0*/  ISETP.GE.AND P6, PT, R77, RZ, PT ;  /* 0x000000ff4d00720c */ /* 0x000fe20003fc6270 */
[--C-:B------:R-:W-:Y:S01]  /*3800*/  @!P1 IMAD.IADD R55, R55, 0x1, -R0.reuse ;  /* 0x0000000137379824 */ /* 0x100fe200078e0a00 */
[----:B------:R-:W-:Y:S01]  /*3810*/  ISETP.GE.AND P1, PT, R79, RZ, PT ;  /* 0x000000ff4f00720c */ /* 0x000fe20003f26270 */
[C---:B------:R-:W-:Y:S01]  /*3820*/  IMAD R240, R2.reuse, 0xa, RZ ;  /* 0x0000000a02f07824 */ /* 0x040fe200078e02ff */
[----:B------:R-:W-:Y:S01]  /*3830*/  @!P2 IADD3 R59, R59, -R0, RZ ;  /* 0x800000003b3ba210 */ /* 0x000fe20007ffe0ff */
[--C-:B------:R-:W-:Y:S01]  /*3840*/  @!P5 IMAD.IADD R57, R57, 0x1, -R0.reuse ;  /* 0x000000013939d824 */ /* 0x100fe200078e0a00 */
[----:B------:R-:W-:Y:S01]  /*3850*/  ISETP.GE.AND P2, PT, R69, RZ, PT ;  /* 0x000000ff4500720c */ /* 0x000fe20003f46270 */
[----:B------:R-:W-:Y:S01]  /*3860*/  @!P3 IMAD.IADD R61, R61, 0x1, -R0 ;  /* 0x000000013d3db824 */ /* 0x000fe200078e0a00 */
[----:B------:R-:W-:Y:S01]  /*3870*/  ISETP.GE.AND P5, PT, R81, RZ, PT ;  /* 0x000000ff5100720c */ /* 0x000fe20003fa6270 */
[C---:B------:R-:W-:Y:S01]  /*3880*/  IMAD R148, R2.reuse, 0xe, RZ ;  /* 0x0000000e02947824 */ /* 0x040fe200078e02ff */
[----:B------:R-:W-:Y:S01]  /*3890*/  ISETP.NE.AND P3, PT, R5, RZ, PT ;  /* 0x000000ff0500720c */ /* 0x000fe20003f65270 */
[----:B------:R-:W-:Y:S01]  /*38a0*/  IMAD R156, R2, 0xf, RZ ;  /* 0x0000000f029c7824 */ /* 0x000fe200078e02ff */
[----:B------:R-:W-:Y:S01]  /*38b0*/  @!P0 IADD3 R90, -R90, RZ, RZ ;  /* 0x000000ff5a5a8210 */ /* 0x000fe20007ffe1ff */
[----:B------:R-:W-:Y:S01]  /*38c0*/  @!P6 IMAD.MOV R92, RZ, RZ, -R92 ;  /* 0x000000ffff5ce224 */ /* 0x000fe200078e0a5c */
[----:B------:R-:W-:Y:S01]  /*38d0*/  LOP3.LUT R5, RZ, R5, RZ, 0x33, !PT ;  /* 0x00000005ff057212 */ /* 0x000fe200078e33ff */
[----:B------:R-:W-:Y:S01]  /*38e0*/  @!P1 IMAD.MOV R94, RZ, RZ, -R94 ;  /* 0x000000ffff5e9224 */ /* 0x000fe200078e0a5e */
[----:B------:R-:W-:Y:S01]  /*38f0*/  ISETP.GE.AND P0, PT, R7, RZ, PT ;  /* 0x000000ff0700720c */ /* 0x000fe20003f06270 */
[C---:B------:R-:W-:Y:S01]  /*3900*/  IMAD R164, R2.reuse, 0x2c, RZ ;  /* 0x0000002c02a47824 */ /* 0x040fe200078e02ff */
[----:B------:R-:W-:Y:S01]  /*3910*/  ISETP.GE.AND P1, PT, R9, RZ, PT ;  /* 0x000000ff0900720c */ /* 0x000fe20003f26270 */
[----:B------:R-:W-:Y:S01]  /*3920*/  @!P2 IMAD.MOV R98, RZ, RZ, -R98 ;  /* 0x000000ffff62a224 */ /* 0x000fe200078e0a62 */
[C---:B------:R-:W-:Y:S01]  /*3930*/  SEL R65, R5.reuse, R14, !P3 ;  /* 0x0000000e05417207 */ /* 0x040fe20005800000 */
[----:B------:R-:W-:Y:S01]  /*3940*/  IMAD R172, R2, 0x2d, RZ ;  /* 0x0000002d02ac7824 */ /* 0x000fe200078e02ff */
[----:B------:R-:W-:Y:S01]  /*3950*/  @!P5 IADD3 R96, -R96, RZ, RZ ;  /* 0x000000ff6060d210 */ /* 0x000fe20007ffe1ff */
[----:B------:R-:W3:Y:S01]  /*3960*/  LDC R14, c[0x0][0x230] ;  /* 0x00008c00ff0e7b82 */ /* 0x000ee20000000800 */
[----:B------:R-:W-:Y:S01]  /*3970*/  ISETP.GE.AND P5, PT, R8, RZ, PT ;  /* 0x000000ff0800720c */ /* 0x000fe20003fa6270 */
[C---:B------:R-:W-:Y:S01]  /*3980*/  IMAD R180, R2.reuse, 0x2e, RZ ;  /* 0x0000002e02b47824 */ /* 0x040fe200078e02ff */
[C---:B------:R-:W-:Y:S01]  /*3990*/  SEL R75, R5.reuse, R19, !P3 ;  /* 0x00000013054b7207 */ /* 0x040fe20005800000 */
[C---:B------:R-:W-:Y:S01]  /*39a0*/  IMAD R188, R2.reuse, 0x2f, RZ ;  /* 0x0000002f02bc7824 */ /* 0x040fe200078e02ff */
[C---:B------:R-:W-:Y:S01]  /*39b0*/  SEL R67, R5.reuse, R15, !P3 ;  /* 0x0000000f05437207 */ /* 0x040fe20005800000 */
[----:B------:R-:W-:Y:S01]  /*39c0*/  @!P0 IMAD.MOV R55, RZ, RZ, -R55 ;  /* 0x000000ffff378224 */ /* 0x000fe200078e0a37 */
[C---:B------:R-:W-:Y:S01]  /*39d0*/  SEL R69, R5.reuse, R16, !P3 ;  /* 0x0000001005457207 */ /* 0x040fe20005800000 */
[----:B------:R-:W-:Y:S01]  /*39e0*/  @!P1 IMAD.MOV R59, RZ, RZ, -R59 ;  /* 0x000000ffff3b9224 */ /* 0x000fe200078e0a3b */
[C---:B------:R-:W-:Y:S01]  /*39f0*/  SEL R71, R5.reuse, R17, !P3 ;  /* 0x0000001105477207 */ /* 0x040fe20005800000 */
[----:B------:R-:W4:Y:S01]  /*3a00*/  LDC R16, c[0x0][0x230] ;  /* 0x00008c00ff107b82 */ /* 0x000f220000000800 */
[C---:B------:R-:W-:Y:S01]  /*3a10*/  SEL R73, R5.reuse, R18, !P3 ;  /* 0x0000001205497207 */ /* 0x040fe20005800000 */
[C---:B------:R-:W-:Y:S01]  /*3a20*/  IMAD R204, R2.reuse, 0x11, RZ ;  /* 0x0000001102cc7824 */ /* 0x040fe200078e02ff */
[C---:B------:R-:W-:Y:S01]  /*3a30*/  SEL R77, R5.reuse, R20, !P3 ;  /* 0x00000014054d7207 */ /* 0x040fe20005800000 */
[----:B------:R-:W-:Y:S01]  /*3a40*/  @!P5 IMAD.MOV R61, RZ, RZ, -R61 ;  /* 0x000000ffff3dd224 */ /* 0x000fe200078e0a3d */
[C---:B------:R-:W-:Y:S01]  /*3a50*/  SEL R79, R5.reuse, R21, !P3 ;  /* 0x00000015054f7207 */ /* 0x040fe20005800000 */
[C---:B------:R-:W-:Y:S01]  /*3a60*/  IMAD R212, R2.reuse, 0x12, RZ ;  /* 0x0000001202d47824 */ /* 0x040fe200078e02ff */
[C---:B------:R-:W-:Y:S01]  /*3a70*/  SEL R81, R5.reuse, R22, !P3 ;  /* 0x0000001605517207 */ /* 0x040fe20005800000 */
[----:B------:R-:W2:Y:S01]  /*3a80*/  LDC R17, c[0x0][0x230] ;  /* 0x00008c00ff117b82 */ /* 0x000ea20000000800 */
[C---:B------:R-:W-:Y:S01]  /*3a90*/  SEL R83, R5.reuse, R23, !P3 ;  /* 0x0000001705537207 */ /* 0x040fe20005800000 */
[C---:B------:R-:W-:Y:S01]  /*3aa0*/  IMAD R220, R2.reuse, 0x13, RZ ;  /* 0x0000001302dc7824 */ /* 0x040fe200078e02ff */
[C---:B------:R-:W-:Y:S01]  /*3ab0*/  SEL R85, R5.reuse, R24, !P3 ;  /* 0x0000001805557207 */ /* 0x040fe20005800000 */
[----:B------:R-:W-:Y:S01]  /*3ac0*/  IMAD R228, R2, 0x30, RZ ;  /* 0x0000003002e47824 */ /* 0x000fe200078e02ff */
[----:B------:R-:W-:-:S02]  /*3ad0*/  SEL R87, R5, R25, !P3 ;  /* 0x0000001905577207 */ /* 0x000fc40005800000 */
[C---:B------:R-:W-:Y:S01]  /*3ae0*/  SEL R89, R5.reuse, R26, !P3 ;  /* 0x0000001a05597207 */ /* 0x040fe20005800000 */
[----:B------:R-:W1:Y:S01]  /*3af0*/  LDC R18, c[0x0][0x230] ;  /* 0x00008c00ff127b82 */ /* 0x000e620000000800 */
[C---:B------:R-:W-:Y:S02]  /*3b00*/  SEL R91, R5.reuse, R27, !P3 ;  /* 0x0000001b055b7207 */ /* 0x040fe40005800000 */
[C---:B------:R-:W-:Y:S02]  /*3b10*/  SEL R93, R5.reuse, R28, !P3 ;  /* 0x0000001c055d7207 */ /* 0x040fe40005800000 */
[C---:B------:R-:W-:Y:S02]  /*3b20*/  SEL R95, R5.reuse, R29, !P3 ;  /* 0x0000001d055f7207 */ /* 0x040fe40005800000 */
[C---:B------:R-:W-:Y:S02]  /*3b30*/  SEL R97, R5.reuse, R30, !P3 ;  /* 0x0000001e05617207 */ /* 0x040fe40005800000 */
[----:B------:R-:W-:-:S02]  /*3b40*/  SEL R99, R5, R31, !P3 ;  /* 0x0000001f05637207 */ /* 0x000fc40005800000 */
[C---:B------:R-:W-:Y:S02]  /*3b50*/  SEL R100, R5.reuse, R32, !P3 ;  /* 0x0000002005647207 */ /* 0x040fe40005800000 */
[C---:B------:R-:W-:Y:S02]  /*3b60*/  SEL R101, R5.reuse, R33, !P3 ;  /* 0x0000002105657207 */ /* 0x040fe40005800000 */
[----:B------:R-:W-:Y:S01]  /*3b70*/  SEL R102, R5, R34, !P3 ;  /* 0x0000002205667207 */ /* 0x000fe20005800000 */
[----:B------:R-:W-:Y:S01]  /*3b80*/  IMAD R34, R93, UR6, RZ ;  /* 0x000000065d227c24 */ /* 0x000fe2000f8e02ff */
[----:B------:R-:W-:Y:S01]  /*3b90*/  SEL R103, R5, R35, !P3 ;  /* 0x0000002305677207 */ /* 0x000fe20005800000 */
[----:B------:R-:W-:Y:S01]  /*3ba0*/  IMAD R35, R95, UR7, RZ ;  /* 0x000000075f237c24 */ /* 0x000fe2000f8e02ff */
[----:B------:R-:W-:Y:S01]  /*3bb0*/  SEL R104, R5, R36, !P3 ;  /* 0x0000002405687207 */ /* 0x000fe20005800000 */
[----:B------:R-:W-:Y:S01]  /*3bc0*/  IMAD R36, R97, UR8, RZ ;  /* 0x0000000861247c24 */ /* 0x000fe2000f8e02ff */
[----:B------:R-:W-:Y:S01]  /*3bd0*/  SEL R105, R5, R37, !P3 ;  /* 0x0000002505697207 */ /* 0x000fe20005800000 */
[----:B------:R-:W-:Y:S01]  /*3be0*/  IMAD R37, R99, UR9, RZ ;  /* 0x0000000963257c24 */ /* 0x000fe2000f8e02ff */
[C---:B------:R-:W-:Y:S01]  /*3bf0*/  SEL R106, R5.reuse, R38, !P3 ;  /* 0x00000026056a7207 */ /* 0x040fe20005800000 */
        /* <DEDUP_REMOVED lines=17> */
[C---:B------:R-:W-:Y:S01]  /*3d10*/  SEL R115, R5.reuse, R48, !P3 ;  /* 0x0000003005737207 */ /* 0x040fe20005800000 */
        /* <DEDUP_REMOVED lines=24> */
[----:B------:R-:W-:Y:S01]  /*3ea0*/  ULDC.64 UR6, c[0x0][0x210] ;  /* 0x0000840000067ab9 */ /* 0x000fe20000000a00 */
[C---:B------:R-:W-:Y:S01]  /*3eb0*/  SEL R66, R5.reuse, R66, !P3 ;  /* 0x0000004205427207 */ /* 0x040fe20005800000 */
[----:B------:R-:W-:Y:S01]  /*3ec0*/  IMAD R64, R126, UR36, RZ ;  /* 0x000000247e407c24 */ /* 0x000fe2000f8e02ff */
[----:B------:R-:W-:Y:S01]  /*3ed0*/  SEL R68, R5, R68, !P3 ;  /* 0x0000004405447207 */ /* 0x000fe20005800000 */
[----:B--2---:R-:W-:Y:S01]  /*3ee0*/  VIADD R17, R17, 0xfffffffe ;  /* 0xfffffffe11117836 */ /* 0x004fe20000000000 */
[C---:B------:R-:W-:Y:S01]  /*3ef0*/  SEL R70, R5.reuse, R70, !P3 ;  /* 0x0000004605467207 */ /* 0x040fe20005800000 */
[----:B------:R-:W-:Y:S01]  /*3f00*/  IMAD R66, R66, UR38, RZ ;  /* 0x0000002642427c24 */ /* 0x000fe2000f8e02ff */
[C---:B------:R-:W-:Y:S01]  /*3f10*/  SEL R72, R5.reuse, R72, !P3 ;  /* 0x0000004805487207 */ /* 0x040fe20005800000 */
[----:B------:R-:W-:Y:S01]  /*3f20*/  UMOV UR10, 0x400 ;  /* 0x00000400000a7882 */ /* 0x000fe20000000000 */
[C---:B------:R-:W-:Y:S01]  /*3f30*/  SEL R74, R5.reuse, R74, !P3 ;  /* 0x0000004a054a7207 */ /* 0x040fe20005800000 */
[----:B-1----:R-:W-:Y:S01]  /*3f40*/  VIADD R18, R18, 0xfffffffd ;  /* 0xfffffffd12127836 */ /* 0x002fe20000000000 */
[C---:B------:R-:W-:Y:S01]  /*3f50*/  SEL R76, R5.reuse, R76, !P3 ;  /* 0x0000004c054c7207 */ /* 0x040fe20005800000 */
[----:B------:R-:W-:Y:S01]  /*3f60*/  IMAD R124, R2, 0x2b, RZ ;  /* 0x0000002b027c7824 */ /* 0x000fe200078e02ff */
[----:B------:R-:W-:-:S02]  /*3f70*/  SEL R78, R5, R78, !P3 ;  /* 0x0000004e054e7207 */ /* 0x000fc40005800000 */
[C---:B------:R-:W-:Y:S02]  /*3f80*/  SEL R80, R5.reuse, R80, !P3 ;  /* 0x0000005005507207 */ /* 0x040fe40005800000 */
[C---:B------:R-:W-:Y:S02]  /*3f90*/  SEL R82, R5.reuse, R82, !P3 ;  /* 0x0000005205527207 */ /* 0x040fe40005800000 */
[C---:B------:R-:W-:Y:S02]  /*3fa0*/  SEL R84, R5.reuse, R84, !P3 ;  /* 0x0000005405547207 */ /* 0x040fe40005800000 */
[C---:B------:R-:W-:Y:S02]  /*3fb0*/  SEL R86, R5.reuse, R86, !P3 ;  /* 0x0000005605567207 */ /* 0x040fe40005800000 */
[C---:B------:R-:W-:Y:S02]  /*3fc0*/  SEL R88, R5.reuse, R88, !P3 ;  /* 0x0000005805587207 */ /* 0x040fe40005800000 */
[----:B------:R-:W-:-:S02]  /*3fd0*/  SEL R90, R5, R90, !P3 ;  /* 0x0000005a055a7207 */ /* 0x000fc40005800000 */
[C---:B------:R-:W-:Y:S02]  /*3fe0*/  SEL R92, R5.reuse, R92, !P3 ;  /* 0x0000005c055c7207 */ /* 0x040fe40005800000 */
[C---:B------:R-:W-:Y:S02]  /*3ff0*/  SEL R94, R5.reuse, R94, !P3 ;  /* 0x0000005e055e7207 */ /* 0x040fe40005800000 */
[C---:B------:R-:W-:Y:S02]  /*4000*/  SEL R96, R5.reuse, R96, !P3 ;  /* 0x0000006005607207 */ /* 0x040fe40005800000 */
[C---:B------:R-:W-:Y:S02]  /*4010*/  SEL R98, R5.reuse, R98, !P3 ;  /* 0x0000006205627207 */ /* 0x040fe40005800000 */
[----:B------:R-:W-:Y:S02]  /*4020*/  SEL R19, R5, R13, !P3 ;  /* 0x0000000d05137207 */ /* 0x000fe40005800000 */
[----:B------:R-:W-:Y:S01]  /*4030*/  LEA R0, P3, R63, UR4, 0x2 ;  /* 0x000000043f007c11 */ /* 0x000fe2000f8610ff */
[----:B------:R-:W-:Y:S01]  /*4040*/  ULDC UR4, c[0x0][0x240] ;  /* 0x0000900000047ab9 */ /* 0x000fe20000000800 */
[----:B------:R-:W-:Y:S01]  /*4050*/  ISETP.NE.AND P2, PT, R4, RZ, PT ;  /* 0x000000ff0400720c */ /* 0x000fe20003f45270 */
[----:B------:R-:W-:Y:S01]  /*4060*/  IMAD R20, R65, UR4, RZ ;  /* 0x0000000441147c24 */ /* 0x000fe2000f8e02ff */
[----:B------:R-:W-:Y:S01]  /*4070*/  LEA.HI.X.SX32 R15, R63, UR5, 0x2, P3 ;  /* 0x000000053f0f7c11 */ /* 0x000fe200098f16ff */
[----:B------:R-:W-:Y:S01]  /*4080*/  IMAD R21, R67, UR4, RZ ;  /* 0x0000000443157c24 */ /* 0x000fe2000f8e02ff */
[----:B------:R-:W-:Y:S01]  /*4090*/  LOP3.LUT R4, RZ, R4, RZ, 0x33, !PT ;  /* 0x00000004ff047212 */ /* 0x000fe200078e33ff */
[----:B------:R-:W-:Y:S01]  /*40a0*/  IMAD R22, R69, UR4, RZ ;  /* 0x0000000445167c24 */ /* 0x000fe2000f8e02ff */
[CC--:B------:R-:W-:Y:S01]  /*40b0*/  LEA R136, P0, R20.reuse, R0.reuse, 0x2 ;  /* 0x0000000014887211 */ /* 0x0c0fe200078010ff */
[----:B------:R-:W-:Y:S01]  /*40c0*/  IMAD R23, R71, UR4, RZ ;  /* 0x0000000447177c24 */ /* 0x000fe2000f8e02ff */
[----:B------:R-:W-:Y:S01]  /*40d0*/  @!P4 IADD3 R57, -R57, RZ, RZ ;  /* 0x000000ff3939c210 */ /* 0x000fe20007ffe1ff */
[----:B------:R-:W-:Y:S01]  /*40e0*/  IMAD R24, R73, UR4, RZ ;  /* 0x0000000449187c24 */ /* 0x000fe2000f8e02ff */
[----:B------:R-:W-:Y:S01]  /*40f0*/  LEA.HI.X.SX32 R137, R20, R15, 0x2, P0 ;  /* 0x0000000f14897211 */ /* 0x000fe200000f16ff */
[----:B------:R-:W-:Y:S01]  /*4100*/  IMAD R25, R75, UR4, RZ ;  /* 0x000000044b197c24 */ /* 0x000fe2000f8e02ff */
[-C--:B------:R-:W-:Y:S01]  /*4110*/  LEA R130, P0, R21, R0.reuse, 0x2 ;  /* 0x0000000015827211 */ /* 0x080fe200078010ff */
[----:B------:R-:W-:Y:S01]  /*4120*/  IMAD R26, R77, UR4, RZ ;  /* 0x000000044d1a7c24 */ /* 0x000fe2000f8e02ff */
[C---:B------:R-:W-:Y:S01]  /*4130*/  SEL R13, R4.reuse, R55, !P2 ;  /* 0x00000037040d7207 */ /* 0x040fe20005000000 */
[----:B------:R-:W-:Y:S01]  /*4140*/  IMAD R27, R79, UR4, RZ ;  /* 0x000000044f1b7c24 */ /* 0x000fe2000f8e02ff */
[C---:B------:R-:W-:Y:S01]  /*4150*/  SEL R5, R4.reuse, R57, !P2 ;  /* 0x0000003904057207 */ /* 0x040fe20005000000 */
[----:B------:R-:W-:Y:S01]  /*4160*/  IMAD R28, R81, UR4, RZ ;  /* 0x00000004511c7c24 */ /* 0x000fe2000f8e02ff */
[C---:B------:R-:W-:Y:S01]  /*4170*/  SEL R11, R4.reuse, R59, !P2 ;  /* 0x0000003b040b7207 */ /* 0x040fe20005000000 */
[----:B------:R-:W-:Y:S01]  /*4180*/  IMAD R29, R83, UR4, RZ ;  /* 0x00000004531d7c24 */ /* 0x000fe2000f8e02ff */
[----:B------:R-:W-:Y:S01]  /*4190*/  SEL R3, R4, R61, !P2 ;  /* 0x0000003d04037207 */ /* 0x000fe20005000000 */
[----:B------:R-:W-:Y:S01]  /*41a0*/  IMAD R30, R85, UR4, RZ ;  /* 0x00000004551e7c24 */ /* 0x000fe2000f8e02ff */
[-C--:B------:R-:W-:Y:S01]  /*41b0*/  LEA R146, P1, R22, R0.reuse, 0x2 ;  /* 0x0000000016927211 */ /* 0x080fe200078210ff */
[----:B------:R-:W-:Y:S01]  /*41c0*/  ULDC UR5, c[0x0][0x240] ;  /* 0x0000900000057ab9 */ /* 0x000fe20000000800 */
[-C--:B------:R-:W-:Y:S01]  /*41d0*/  LEA R144, P2, R23, R0.reuse, 0x2 ;  /* 0x0000000017907211 */ /* 0x080fe200078410ff */
[----:B------:R-:W-:Y:S01]  /*41e0*/  IMAD R31, R87, UR4, RZ ;  /* 0x00000004571f7c24 */ /* 0x000fe2000f8e02ff */
[-C--:B------:R-:W-:Y:S01]  /*41f0*/  LEA R132, P3, R24, R0.reuse, 0x2 ;  /* 0x0000000018847211 */ /* 0x080fe200078610ff */
[----:B------:R-:W-:Y:S01]  /*4200*/  IMAD R32, R89, UR4, RZ ;  /* 0x0000000459207c24 */ /* 0x000fe2000f8e02ff */
[-C--:B------:R-:W-:Y:S01]  /*4210*/  LEA R134, P4, R25, R0.reuse, 0x2 ;  /* 0x0000000019867211 */ /* 0x080fe200078810ff */
[----:B------:R-:W-:Y:S01]  /*4220*/  IMAD R33, R91, UR5, RZ ;  /* 0x000000055b217c24 */ /* 0x000fe2000f8e02ff */
[-C--:B------:R-:W-:Y:S01]  /*4230*/  LEA.HI.X.SX32 R131, R21, R15.reuse, 0x2, P0 ;  /* 0x0000000f15837211 */ /* 0x080fe200000f16ff */
[----:B------:R-:W-:Y:S01]  /*4240*/  IMAD R75, R84, UR47, RZ ;  /* 0x0000002f544b7c24 */ /* 0x000fe2000f8e02ff */
[-C--:B------:R-:W-:Y:S01]  /*4250*/  LEA R142, P5, R26, R0.reuse, 0x2 ;  /* 0x000000001a8e7211 */ /* 0x080fe200078a10ff */
[----:B------:R-:W-:Y:S01]  /*4260*/  STL.64 [R1+0x200], R136 ;  /* 0x0002008801007387 */ /* 0x000fe20000100a00 */
        /* <DEDUP_REMOVED lines=38> */
[-C--:B------:R-:W-:Y:S01]  /*44d0*/  LEA.HI.X.SX32 R93, R32, R15.reuse, 0x2, P4 ;  /* 0x0000000f205d7211 */ /* 0x080fe200020f16ff */
[----:B------:R-:W-:Y:S01]  /*44e0*/  STL.64 [R1+0x270], R84 ;  /* 0x0002705401007387 */ /* 0x000fe20000100a00 */
[-C--:B------:R-:W-:Y:S01]  /*44f0*/  LEA.HI.X.SX32 R107, R33, R15.reuse, 0x2, P5 ;  /* 0x0000000f216b7211 */ /* 0x080fe200028f16ff */
[----:B------:R-:W-:Y:S01]  /*4500*/  IMAD R57, R119, UR29, RZ ;  /* 0x0000001d77397c24 */ /* 0x000fe2000f8e02ff */
[-C--:B------:R-:W-:Y:S01]  /*4510*/  LEA R98, P1, R36, R0.reuse, 0x2 ;  /* 0x0000000024627211 */ /* 0x080fe200078210ff */
[----:B------:R1:W-:Y:S01]  /*4520*/  STL.64 [R1+0x280], R8 ;  /* 0x0002800801007387 */ /* 0x0003e20000100a00 */
        /* <DEDUP_REMOVED lines=8> */
[-C--:B------:R-:W-:Y:S01]  /*45b0*/  LEA R96, P5, R40, R0.reuse, 0x2 ;  /* 0x0000000028607211 */ /* 0x080fe200078a10ff */
[----:B------:R-:W-:Y:S01]  /*45c0*/  IMAD R63, R125, UR35, RZ ;  /* 0x000000237d3f7c24 */ /* 0x000fe2000f8e02ff */
[-C--:B------:R-:W-:Y:S01]  /*45d0*/  LEA.HI.X.SX32 R99, R36, R15.reuse, 0x2, P1 ;  /* 0x0000000f24637211 */ /* 0x080fe200008f16ff */
[----:B------:R2:W-:Y:S01]  /*45e0*/  STL.64 [R1+0x298], R20 ;  /* 0x0002981401007387 */ /* 0x0005e20000100a00 */
[-C--:B-1----:R-:W-:Y:S01]  /*45f0*/  LEA R8, P4, R39, R0.reuse, 0x2 ;  /* 0x0000000027087211 */ /* 0x082fe200078810ff */
[----:B------:R-:W-:Y:S01]  /*4600*/  IMAD R65, R127, UR37, RZ ;  /* 0x000000257f417c24 */ /* 0x000fe2000f8e02ff */
[-C--:B------:R-:W-:Y:S01]  /*4610*/  LEA R22, P6, R41, R0.reuse, 0x2 ;  /* 0x0000000029167211 */ /* 0x080fe200078c10ff */
[----:B------:R1:W-:Y:S01]  /*4620*/  STL.64 [R1+0x2a8], R6 ;  /* 0x0002a80601007387 */ /* 0x0003e20000100a00 */
[-C--:B------:R-:W-:Y:S01]  /*4630*/  LEA.HI.X.SX32 R113, R37, R15.reuse, 0x2, P2 ;  /* 0x0000000f25717211 */ /* 0x080fe200010f16ff */
[----:B------:R-:W-:Y:S01]  /*4640*/  IMAD R69, R72, UR41, RZ ;  /* 0x0000002948457c24 */ /* 0x000fe2000f8e02ff */
[-C--:B------:R-:W-:Y:S01]  /*4650*/  LEA.HI.X.SX32 R25, R38, R15.reuse, 0x2, P3 ;  /* 0x0000000f26197211 */ /* 0x080fe200018f16ff */
[----:B------:R-:W-:Y:S01]  /*4660*/  STL.64 [R1+0x2b0], R98 ;  /* 0x0002b06201007387 */ /* 0x000fe20000100a00 */
[-C--:B------:R-:W-:Y:S01]  /*4670*/  LEA.HI.X.SX32 R9, R39, R15.reuse, 0x2, P4 ;  /* 0x0000000f27097211 */ /* 0x080fe200020f16ff */
[----:B------:R-:W-:Y:S01]  /*4680*/  IMAD R71, R76, UR43, RZ ;  /* 0x0000002b4c477c24 */ /* 0x000fe2000f8e02ff */
[-C--:B------:R-:W-:Y:S01]  /*4690*/  LEA.HI.X.SX32 R97, R40, R15.reuse, 0x2, P5 ;  /* 0x0000000f28617211 */ /* 0x080fe200028f16ff */
[----:B------:R-:W-:Y:S01]  /*46a0*/  STL.64 [R1+0x2c0], R112 ;  /* 0x0002c07001007387 */ /* 0x000fe20000100a00 */
[-C--:B--2---:R-:W-:Y:S01]  /*46b0*/  LEA R20, P0, R42, R0.reuse, 0x2 ;  /* 0x000000002a147211 */ /* 0x084fe200078010ff */
[----:B------:R-:W-:Y:S01]  /*46c0*/  IMAD R72, R78, UR44, RZ ;  /* 0x0000002c4e487c24 */ /* 0x000fe2000f8e02ff */
[-C--:B------:R-:W-:Y:S01]  /*46d0*/  LEA.HI.X.SX32 R23, R41, R15.reuse, 0x2, P6 ;  /* 0x0000000f29177211 */ /* 0x080fe200030f16ff */
[----:B------:R2:W-:Y:S01]  /*46e0*/  STL.64 [R1+0x2c8], R24 ;  /* 0x0002c81801007387 */ /* 0x0005e20000100a00 */
[-C--:B-1----:R-:W-:Y:S01]  /*46f0*/  LEA R6, P1, R43, R0.reuse, 0x2 ;  /* 0x000000002b067211 */ /* 0x082fe200078210ff */
[----:B------:R-:W1:Y:S01]  /*4700*/  LDC R4, c[0x0][0x230] ;  /* 0x00008c00ff047b82 */ /* 0x000e620000000800 */
        /* <DEDUP_REMOVED lines=9> */
[----:B------:R4:W-:Y:S01]  /*47a0*/  STL.64 [R1+0x2f0], R22 ;  /* 0x0002f01601007387 */ /* 0x0009e20000100a00 */
[-C--:B--2---:R-:W-:Y:S01]  /*47b0*/  LEA R24, P4, R46, R0.reuse, 0x2 ;  /* 0x000000002e187211 */ /* 0x084fe200078810ff */
[----:B------:R-:W-:Y:S01]  /*47c0*/  IMAD R78, R90, UR50, RZ ;  /* 0x000000325a4e7c24 */ /* 0x000fe2000f8e02ff */
[-C--:B------:R-:W-:Y:S01]  /*47d0*/  LEA.HI.X.SX32 R95, R44, R15.reuse, 0x2, P2 ;  /* 0x0000000f2c5f7211 */ /* 0x080fe200010f16ff */
[----:B------:R2:W-:Y:S01]  /*47e0*/  STL.64 [R1+0x2f8], R20 ;  /* 0x0002f81401007387 */ /* 0x0005e20000100a00 */
[-C--:B---3--:R-:W-:Y:S01]  /*47f0*/  LEA R8, P5, R47, R0.reuse, 0x2 ;  /* 0x000000002f087211 */ /* 0x088fe200078a10ff */
[----:B------:R-:W-:Y:S01]  /*4800*/  IMAD R19, R19, UR55, RZ ;  /* 0x0000003713137c24 */ /* 0x000fe2000f8e02ff */
[-C--:B------:R-:W-:Y:S01]  /*4810*/  LEA.HI.X.SX32 R27, R45, R15.reuse, 0x2, P3 ;  /* 0x0000000f2d1b7211 */ /* 0x080fe200018f16ff */
[----:B------:R3:W-:Y:S01]  /*4820*/  STL.64 [R1+0x300], R6 ;  /* 0x0003000601007387 */ /* 0x0007e20000100a00 */
[-C--:B------:R-:W-:Y:S01]  /*4830*/  LEA.HI.X.SX32 R25, R46, R15.reuse, 0x2, P4 ;  /* 0x0000000f2e197211 */ /* 0x080fe200020f16ff */
[----:B------:R-:W1:Y:S01]  /*4840*/  S2UR UR4, SR_CgaCtaId ;  /* 0x00000000000479c3 */ /* 0x000e620000008800 */
[-C--:B------:R-:W-:Y:S01]  /*4850*/  LEA.HI.X.SX32 R9, R47, R15.reuse, 0x2, P5 ;  /* 0x0000000f2f097211 */ /* 0x080fe200028f16ff */
[----:B------:R-:W-:Y:S01]  /*4860*/  STL.64 [R1+0x308], R94 ;  /* 0x0003085e01007387 */ /* 0x000fe20000100a00 */
[-C--:B----4-:R-:W-:Y:S01]  /*4870*/  LEA R22, P0, R49, R0.reuse, 0x2 ;  /* 0x0000000031167211 */ /* 0x090fe200078010ff */
[----:B------:R-:W-:Y:S01]  /*4880*/  ULDC UR5, c[0x0][0x234] ;  /* 0x00008d0000057ab9 */ /* 0x000fe20000000800 */
[-C--:B------:R-:W-:Y:S01]  /*4890*/  LEA.HI.X.SX32 R115, R48, R15.reuse, 0x2, P6 ;  /* 0x0000000f30737211 */ /* 0x080fe200030f16ff */
[----:B------:R4:W-:Y:S01]  /*48a0*/  STL.64 [R1+0x318], R26 ;  /* 0x0003181a01007387 */ /* 0x0009e20000100a00 */
[-C--:B--2---:R-:W-:Y:S01]  /*48b0*/  LEA R20, P1, R50, R0.reuse, 0x2 ;  /* 0x0000000032147211 */ /* 0x084fe200078210ff */
[----:B------:R-:W-:Y:S01]  /*48c0*/  IMAD R5, R5, UR5, RZ ;  /* 0x0000000505057c24 */ /* 0x000fe2000f8e02ff */
[-C--:B------:R-:W-:Y:S01]  /*48d0*/  LEA.HI.X.SX32 R23, R49, R15.reuse, 0x2, P0 ;  /* 0x0000000f31177211 */ /* 0x080fe200000f16ff */
[----:B------:R2:W-:Y:S01]  /*48e0*/  STL.64 [R1+0x320], R24 ;  /* 0x0003201801007387 */ /* 0x0005e20000100a00 */
[-C--:B---3--:R-:W-:Y:S01]  /*48f0*/  LEA R6, P2, R51, R0.reuse, 0x2 ;  /* 0x0000000033067211 */ /* 0x088fe200078410ff */
[----:B------:R-:W-:Y:S01]  /*4900*/  IMAD R11, R11, UR5, RZ ;  /* 0x000000050b0b7c24 */ /* 0x000fe2000f8e02ff */
[-C--:B------:R-:W-:Y:S01]  /*4910*/  LEA R116, P3, R52, R0.reuse, 0x2 ;  /* 0x0000000034747211 */ /* 0x080fe200078610ff */
[----:B------:R3:W-:Y:S01]  /*4920*/  STL.64 [R1+0x330], R8 ;  /* 0x0003300801007387 */ /* 0x0007e20000100a00 */
[-C--:B------:R-:W-:Y:S01]  /*4930*/  LEA.HI.X.SX32 R21, R50, R15.reuse, 0x2, P1 ;  /* 0x0000000f32157211 */ /* 0x080fe200008f16ff */
[----:B-1----:R-:W-:Y:S01]  /*4940*/  VIADD R4, R4, 0xffffffdf ;  /* 0xffffffdf04047836 */ /* 0x002fe20000000000 */
[-C--:B------:R-:W-:Y:S01]  /*4950*/  LEA.HI.X.SX32 R7, R51, R15.reuse, 0x2, P2 ;  /* 0x0000000f33077211 */ /* 0x080fe200010f16ff */
[----:B------:R-:W-:Y:S01]  /*4960*/  STL.64 [R1+0x338], R114 ;  /* 0x0003387201007387 */ /* 0x000fe20000100a00 */
[-C--:B----4-:R-:W-:Y:S01]  /*4970*/  LEA R26, P4, R53, R0.reuse, 0x2 ;  /* 0x00000000351a7211 */ /* 0x090fe200078810ff */
        /* <DEDUP_REMOVED lines=8> */
[----:B------:R-:W-:Y:S01]  /*4a00*/  ULEA UR10, UR4, UR10, 0x18 ;  /* 0x0000000a040a7291 */ /* 0x000fe2000f8ec03f */
[-C--:B------:R-:W-:Y:S01]  /*4a10*/  LEA.HI.X.SX32 R27, R53, R15.reuse, 0x2, P4 ;  /* 0x0000000f351b7211 */ /* 0x080fe200020f16ff */
[----:B------:R3:W-:Y:S01]  /*4a20*/  STL.64 [R1+0x360], R6 ;  /* 0x0003600601007387 */ /* 0x0007e20000100a00 */
[-C--:B------:R-:W-:Y:S01]  /*4a30*/  LEA.HI.X.SX32 R25, R54, R15.reuse, 0x2, P5 ;  /* 0x0000000f36197211 */ /* 0x080fe200028f16ff */
[----:B------:R-:W-:Y:S01]  /*4a40*/  ULDC.64 UR48, c[0x0][0x208] ;  /* 0x0000820000307ab9 */ /* 0x000fe20000000a00 */
[-C--:B------:R-:W-:Y:S01]  /*4a50*/  LEA.HI.X.SX32 R9, R55, R15.reuse, 0x2, P6 ;  /* 0x0000000f37097211 */ /* 0x080fe200030f16ff */
[----:B------:R-:W-:Y:S01]  /*4a60*/  STL.64 [R1+0x368], R116 ;  /* 0x0003687401007387 */ /* 0x000fe20000100a00 */
[CC--:B-1----:R-:W-:Y:S01]  /*4a70*/  LEA R22, P1, R57.reuse, R0.reuse, 0x2 ;  /* 0x0000000039167211 */ /* 0x0c2fe200078210ff */
[----:B------:R-:W-:Y:S01]  /*4a80*/  IMAD.SHL.U32 R29, R2, 0x20, RZ ;  /* 0x00000020021d7824 */ /* 0x000fe200078e00ff */
[-C--:B------:R-:W-:Y:S01]  /*4a90*/  LEA.HI.X.SX32 R105, R56, R15.reuse, 0x2, P0 ;  /* 0x0000000f38697211 */ /* 0x080fe200000f16ff */
[----:B------:R1:W-:Y:S01]  /*4aa0*/  STL.64 [R1+0x370], R26 ;  /* 0x0003701a01007387 */ /* 0x0003e20000100a00 */
[-C--:B--2---:R-:W-:Y:S01]  /*4ab0*/  LEA R20, P2, R58, R0.reuse, 0x2 ;  /* 0x000000003a147211 */ /* 0x084fe200078410ff */
[C---:B------:R-:W-:Y:S01]  /*4ac0*/  IMAD R33, R2.reuse, 0x21, RZ ;  /* 0x0000002102217824 */ /* 0x040fe200078e02ff */
[-C--:B------:R-:W-:Y:S01]  /*4ad0*/  LEA.HI.X.SX32 R23, R57, R15.reuse, 0x2, P1 ;  /* 0x0000000f39177211 */ /* 0x080fe200008f16ff */
[----:B------:R2:W-:Y:S01]  /*4ae0*/  STL.64 [R1+0x378], R24 ;  /* 0x0003781801007387 */ /* 0x0005e20000100a00 */
[CC--:B---3--:R-:W-:Y:S01]  /*4af0*/  LEA R6, P3, R59.reuse, R0.reuse, 0x2 ;  /* 0x000000003b067211 */ /* 0x0c8fe200078610ff */
[----:B------:R-:W-:Y:S01]  /*4b00*/  IMAD R37, R2, 0x22, RZ ;  /* 0x0000002202257824 */ /* 0x000fe200078e02ff */
[-C--:B------:R-:W-:Y:S01]  /*4b10*/  LEA R108, P4, R60, R0.reuse, 0x2 ;  /* 0x000000003c6c7211 */ /* 0x080fe200078810ff */
[----:B------:R3:W-:Y:S01]  /*4b20*/  STL.64 [R1+0x388], R8 ;  /* 0x0003880801007387 */ /* 0x0007e20000100a00 */
[-C--:B------:R-:W-:Y:S01]  /*4b30*/  LEA.HI.X.SX32 R21, R58, R15.reuse, 0x2, P2 ;  /* 0x0000000f3a157211 */ /* 0x080fe200010f16ff */
[C---:B------:R-:W-:Y:S01]  /*4b40*/  IMAD R45, R2.reuse, 0x23, RZ ;  /* 0x00000023022d7824 */ /* 0x040fe200078e02ff */
[-C--:B------:R-:W-:Y:S01]  /*4b50*/  LEA.HI.X.SX32 R7, R59, R15.reuse, 0x2, P3 ;  /* 0x0000000f3b077211 */ /* 0x080fe200018f16ff */
[----:B------:R-:W-:Y:S01]  /*4b60*/  STL.64 [R1+0x390], R104 ;  /* 0x0003906801007387 */ /* 0x000fe20000100a00 */
[-C--:B-1----:R-:W-:Y:S01]  /*4b70*/  LEA R26, P5, R61, R0.reuse, 0x2 ;  /* 0x000000003d1a7211 */ /* 0x082fe200078a10ff */
[----:B------:R-:W-:Y:S01]  /*4b80*/  IMAD R140, R2, 0xd, RZ ;  /* 0x0000000d028c7824 */ /* 0x000fe200078e02ff */
[-C--:B------:R-:W-:Y:S01]  /*4b90*/  LEA R120, P1, R64, R0.reuse, 0x2 ;  /* 0x0000000040787211 */ /* 0x080fe200078210ff */
[----:B------:R1:W-:Y:S01]  /*4ba0*/  STL.64 [R1+0x3a0], R22 ;  /* 0x0003a01601007387 */ /* 0x0003e20000100a00 */
[-C--:B--2---:R-:W-:Y:S01]  /*4bb0*/  LEA R24, P6, R62, R0.reuse, 0x2 ;  /* 0x000000003e187211 */ /* 0x084fe200078c10ff */
[----:B------:R-:W-:Y:S01]  /*4bc0*/  ULDC UR4, c[0x0][0x230] ;  /* 0x00008c0000047ab9 */ /* 0x000fe20000000800 */
[----:B------:R-:W-:Y:S01]  /*4bd0*/  LEA.HI.X.SX32 R109, R60, R15, 0x2, P4 ;  /* 0x0000000f3c6d7211 */ /* 0x000fe200020f16ff */
[----:B------:R2:W-:Y:S01]  /*4be0*/  STL.64 [R1+0x3a8], R20 ;  /* 0x0003a81401007387 */ /* 0x0005e20000100a00 */
[----:B---3--:R-:W-:-:S02]  /*4bf0*/  LEA R8, P0, R63, R0, 0x2 ;  /* 0x000000003f087211 */ /* 0x008fc400078010ff */
[-C--:B------:R-:W-:Y:S01]  /*4c00*/  LEA.HI.X.SX32 R27, R61, R15.reuse, 0x2, P5 ;  /* 0x0000000f3d1b7211 */ /* 0x080fe200028f16ff */
[----:B------:R3:W-:Y:S01]  /*4c10*/  STL.64 [R1+0x3b8], R6 ;  /* 0x0003b80601007387 */ /* 0x0007e20000100a00 */
[-C--:B------:R-:W-:Y:S01]  /*4c20*/  LEA.HI.X.SX32 R25, R62, R15.reuse, 0x2, P6 ;  /* 0x0000000f3e197211 */ /* 0x080fe200030f16ff */
[----:B------:R-:W-:Y:S01]  /*4c30*/  IMAD R61, R2, 0x24, RZ ;  /* 0x00000024023d7824 */ /* 0x000fe200078e02ff */
[-C--:B------:R-:W-:Y:S01]  /*4c40*/  LEA.HI.X.SX32 R9, R63, R15.reuse, 0x2, P0 ;  /* 0x0000000f3f097211 */ /* 0x080fe200000f16ff */
[----:B------:R-:W-:Y:S01]  /*4c50*/  STL.64 [R1+0x3c0], R108 ;  /* 0x0003c06c01007387 */ /* 0x000fe20000100a00 */
[CC--:B-1----:R-:W-:Y:S02]  /*4c60*/  LEA R22, P2, R65.reuse, R0.reuse, 0x2 ;  /* 0x0000000041167211 */ /* 0x0c2fe400078410ff */
[-C--:B------:R-:W-:Y:S01]  /*4c70*/  LEA.HI.X.SX32 R121, R64, R15.reuse, 0x2, P1 ;  /* 0x0000000f40797211 */ /* 0x080fe200008f16ff */
[----:B------:R1:W-:Y:S01]  /*4c80*/  STL.64 [R1+0x3d0], R26 ;  /* 0x0003d01a01007387 */ /* 0x0003e20000100a00 */
[-C--:B--2---:R-:W-:Y:S01]  /*4c90*/  LEA R20, P3, R66, R0.reuse, 0x2 ;  /* 0x0000000042147211 */ /* 0x084fe200078610ff */
[----:B------:R-:W-:Y:S01]  /*4ca0*/  IMAD R64, R2, 0x25, RZ ;  /* 0x0000002502407824 */ /* 0x000fe200078e02ff */
[----:B------:R-:W-:Y:S01]  /*4cb0*/  LEA.HI.X.SX32 R23, R65, R15, 0x2, P2 ;  /* 0x0000000f41177211 */ /* 0x000fe200010f16ff */
[----:B------:R2:W-:Y:S01]  /*4cc0*/  STL.64 [R1+0x3d8], R24 ;  /* 0x0003d81801007387 */ /* 0x0005e20000100a00 */
[----:B---3--:R-:W-:-:S02]  /*4cd0*/  LEA R6, P4, R67, R0, 0x2 ;  /* 0x0000000043067211 */ /* 0x008fc400078810ff */
[-C--:B------:R-:W-:Y:S01]  /*4ce0*/  LEA R118, P5, R68, R0.reuse, 0x2 ;  /* 0x0000000044767211 */ /* 0x080fe200078a10ff */
[----:B------:R3:W-:Y:S01]  /*4cf0*/  STL.64 [R1+0x3e0], R8 ;  /* 0x0003e00801007387 */ /* 0x0007e20000100a00 */
[-C--:B------:R-:W-:Y:S02]  /*4d00*/  LEA.HI.X.SX32 R21, R66, R15.reuse, 0x2, P3 ;  /* 0x0000000f42157211 */ /* 0x080fe400018f16ff */
[----:B------:R-:W-:Y:S01]  /*4d10*/  LEA.HI.X.SX32 R7, R67, R15, 0x2, P4 ;  /* 0x0000000f43077211 */ /* 0x000fe200020f16ff */
[----:B------:R-:W-:Y:S01]  /*4d20*/  STL.64 [R1+0x3e8], R120 ;  /* 0x0003e87801007387 */ /* 0x000fe20000100a00 */
[-C--:B-1----:R-:W-:Y:S02]  /*4d30*/  LEA R26, P6, R69, R0.reuse, 0x2 ;  /* 0x00000000451a7211 */ /* 0x082fe400078c10ff */
[-C--:B------:R-:W-:Y:S01]  /*4d40*/  LEA R122, P2, R72, R0.reuse, 0x2 ;  /* 0x00000000487a7211 */ /* 0x080fe200078410ff */
[----:B------:R1:W-:Y:S01]  /*4d50*/  STL.64 [R1+0x3f8], R22 ;  /* 0x0003f81601007387 */ /* 0x0003e20000100a00 */
[----:B--2---:R-:W-:-:S02]  /*4d60*/  LEA R24, P0, R70, R0, 0x2 ;  /* 0x0000000046187211 */ /* 0x004fc400078010ff */
[-C--:B------:R-:W-:Y:S01]  /*4d70*/  LEA.HI.X.SX32 R119, R68, R15.reuse, 0x2, P5 ;  /* 0x0000000f44777211 */ /* 0x080fe200028f16ff */
[----:B------:R2:W-:Y:S01]  /*4d80*/  STL.64 [R1+0x400], R20 ;  /* 0x0004001401007387 */ /* 0x0005e20000100a00 */
[-C--:B---3--:R-:W-:Y:S01]  /*4d90*/  LEA R8, P1, R71, R0.reuse, 0x2 ;  /* 0x0000000047087211 */ /* 0x088fe200078210ff */
[----:B------:R-:W-:Y:S01]  /*4da0*/  IMAD R68, R2, 0x26, RZ ;  /* 0x0000002602447824 */ /* 0x000fe200078e02ff */
[-C--:B------:R-:W-:Y:S01]  /*4db0*/  LEA.HI.X.SX32 R27, R69, R15.reuse, 0x2, P6 ;  /* 0x0000000f451b7211 */ /* 0x080fe200030f16ff */
[----:B------:R3:W-:Y:S01]  /*4dc0*/  STL.64 [R1+0x408], R6 ;  /* 0x0004080601007387 */ /* 0x0007e20000100a00 */
[-C--:B------:R-:W-:Y:S02]  /*4dd0*/  LEA.HI.X.SX32 R25, R70, R15.reuse, 0x2, P0 ;  /* 0x0000000f46197211 */ /* 0x080fe400000f16ff */
[----:B------:R-:W-:Y:S01]  /*4de0*/  LEA.HI.X.SX32 R9, R71, R15, 0x2, P1 ;  /* 0x0000000f47097211 */ /* 0x000fe200008f16ff */
[----:B------:R-:W-:Y:S01]  /*4df0*/  STL.64 [R1+0x418], R118 ;  /* 0x0004187601007387 */ /* 0x000fe20000100a00 */
[----:B-1----:R-:W-:-:S02]  /*4e00*/  LEA R22, P3, R73, R0, 0x2 ;  /* 0x0000000049167211 */ /* 0x002fc400078610ff */
[-C--:B------:R-:W-:Y:S01]  /*4e10*/  LEA.HI.X.SX32 R123, R72, R15.reuse, 0x2, P2 ;  /* 0x0000000f487b7211 */ /* 0x080fe200010f16ff */
[----:B------:R1:W-:Y:S01]  /*4e20*/  STL.64 [R1+0x420], R26 ;  /* 0x0004201a01007387 */ /* 0x0003e20000100a00 */
[CC--:B--2---:R-:W-:Y:S02]  /*4e30*/  LEA R20, P4, R74.reuse, R0.reuse, 0x2 ;  /* 0x000000004a147211 */ /* 0x0c4fe400078810ff */
[-C--:B------:R-:W-:Y:S01]  /*4e40*/  LEA.HI.X.SX32 R23, R73, R15.reuse, 0x2, P3 ;  /* 0x0000000f49177211 */ /* 0x080fe200018f16ff */
[----:B------:R2:W-:Y:S01]  /*4e50*/  STL.64 [R1+0x430], R24 ;  /* 0x0004301801007387 */ /* 0x0005e20000100a00 */
[C---:B---3--:R-:W-:Y:S02]  /*4e60*/  LEA R6, P5, R75.reuse, R0, 0x2 ;  /* 0x000000004b067211 */ /* 0x048fe400078a10ff */
[-C--:B------:R-:W-:Y:S01]  /*4e70*/  LEA.HI.X.SX32 R21, R74, R15.reuse, 0x2, P4 ;  /* 0x0000000f4a157211 */ /* 0x080fe200020f16ff */
[----:B------:R3:W-:Y:S01]  /*4e80*/  STL.64 [R1+0x438], R8 ;  /* 0x0004380801007387 */ /* 0x0007e20000100a00 */
[----:B------:R-:W-:-:S02]  /*4e90*/  LEA.HI.X.SX32 R7, R75, R15, 0x2, P5 ;  /* 0x0000000f4b077211 */ /* 0x000fc400028f16ff */
[CC--:B------:R-:W-:Y:S01]  /*4ea0*/  LEA R100, P6, R76.reuse, R0.reuse, 0x2 ;  /* 0x000000004c647211 */ /* 0x0c0fe200078c10ff */
[----:B------:R-:W-:Y:S01]  /*4eb0*/  STL.64 [R1+0x448], R122 ;  /* 0x0004487a01007387 */ /* 0x000fe20000100a00 */
[-C--:B-1----:R-:W-:Y:S02]  /*4ec0*/  LEA R26, P0, R77, R0.reuse, 0x2 ;  /* 0x000000004d1a7211 */ /* 0x082fe400078010ff */
[----:B------:R-:W-:Y:S01]  /*4ed0*/  LEA.HI.X.SX32 R101, R76, R15, 0x2, P6 ;  /* 0x0000000f4c657211 */ /* 0x000fe200030f16ff */
[----:B------:R1:W-:Y:S01]  /*4ee0*/  STL.64 [R1+0x450], R22 ;  /* 0x0004501601007387 */ /* 0x0003e20000100a00 */
[-C--:B--2---:R-:W-:Y:S01]  /*4ef0*/  LEA R24, P1, R78, R0.reuse, 0x2 ;  /* 0x000000004e187211 */ /* 0x084fe200078210ff */
[----:B------:R-:W-:Y:S01]  /*4f00*/  IMAD R76, R2, 0x27, RZ ;  /* 0x00000027024c7824 */ /* 0x000fe200078e02ff */
[-C--:B------:R-:W-:Y:S01]  /*4f10*/  LEA R102, P3, R80, R0.reuse, 0x2 ;  /* 0x0000000050667211 */ /* 0x080fe200078610ff */
[----:B------:R2:W-:Y:S01]  /*4f20*/  STL.64 [R1+0x460], R20 ;  /* 0x0004601401007387 */ /* 0x0005e20000100a00 */
[----:B---3--:R-:W-:-:S02]  /*4f30*/  LEA R8, P2, R79, R0, 0x2 ;  /* 0x000000004f087211 */ /* 0x008fc400078410ff */
[-C--:B------:R-:W-:Y:S01]  /*4f40*/  LEA.HI.X.SX32 R27, R77, R15.reuse, 0x2, P0 ;  /* 0x0000000f4d1b7211 */ /* 0x080fe200000f16ff */
[----:B------:R3:W-:Y:S01]  /*4f50*/  STL.64 [R1+0x468], R6 ;  /* 0x0004680601007387 */ /* 0x0007e20000100a00 */
[-C--:B------:R-:W-:Y:S02]  /*4f60*/  LEA.HI.X.SX32 R25, R78, R15.reuse, 0x2, P1 ;  /* 0x0000000f4e197211 */ /* 0x080fe400008f16ff */
[-C--:B------:R-:W-:Y:S01]  /*4f70*/  LEA.HI.X.SX32 R9, R79, R15.reuse, 0x2, P2 ;  /* 0x0000000f4f097211 */ /* 0x080fe200010f16ff */
[----:B------:R-:W-:Y:S01]  /*4f80*/  STL.64 [R1+0x470], R100 ;  /* 0x0004706401007387 */ /* 0x000fe20000100a00 */
[-C--:B-1----:R-:W-:Y:S02]  /*4f90*/  LEA R22, P4, R81, R0.reuse, 0x2 ;  /* 0x0000000051167211 */ /* 0x082fe400078810ff */
[----:B------:R-:W-:Y:S01]  /*4fa0*/  LEA.HI.X.SX32 R103, R80, R15, 0x2, P3 ;  /* 0x0000000f50677211 */ /* 0x000fe200018f16ff */
[----:B------:R-:W-:Y:S01]  /*4fb0*/  STL.64 [R1+0x478], R26 ;  /* 0x0004781a01007387 */ /* 0x000fe20000100a00 */
[----:B--2---:R-:W-:-:S02]  /*4fc0*/  LEA R20, P5, R82, R0, 0x2 ;  /* 0x0000000052147211 */ /* 0x004fc400078a10ff */
[-C--:B------:R-:W-:Y:S01]  /*4fd0*/  LEA.HI.X.SX32 R23, R81, R15.reuse, 0x2, P4 ;  /* 0x0000000f51177211 */ /* 0x080fe200020f16ff */
[----:B------:R1:W-:Y:S01]  /*4fe0*/  STL.64 [R1+0x488], R24 ;  /* 0x0004881801007387 */ /* 0x0003e20000100a00 */
[C---:B---3--:R-:W-:Y:S02]  /*4ff0*/  LEA R6, P6, R19.reuse, R0, 0x2 ;  /* 0x0000000013067211 */ /* 0x048fe400078c10ff */
[----:B------:R-:W2:Y:S01]  /*5000*/  LDC R0, c[0x0][0x230] ;  /* 0x00008c00ff007b82 */ /* 0x000ea20000000800 */
[-C--:B------:R-:W-:Y:S01]  /*5010*/  LEA.HI.X.SX32 R21, R82, R15.reuse, 0x2, P5 ;  /* 0x0000000f52157211 */ /* 0x080fe200028f16ff */
[----:B------:R-:W-:Y:S01]  /*5020*/  STL.64 [R1+0x490], R8 ;  /* 0x0004900801007387 */ /* 0x000fe20000100a00 */
[----:B------:R-:W-:Y:S02]  /*5030*/  LEA.HI.X.SX32 R7, R19, R15, 0x2, P6 ;  /* 0x0000000f13077211 */ /* 0x000fe400030f16ff */
[----:B------:R-:W-:Y:S01]  /*5040*/  IADD3 R16, R16, -0x1, RZ ;  /* 0xffffffff10107810 */ /* 0x000fe20007ffe0ff */
[----:B------:R-:W-:Y:S01]  /*5050*/  STL.64 [R1+0x4a0], R102 ;  /* 0x0004a06601007387 */ /* 0x000fe20000100a00 */
[----:B------:R-:W-:Y:S01]  /*5060*/  LEA R90, P2, R13, UR6, 0x2 ;  /* 0x000000060d5a7c11 */ /* 0x000fe2000f8410ff */
[----:B------:R-:W3:Y:S01]  /*5070*/  LDC R15, c[0x0][0x230] ;  /* 0x00008c00ff0f7b82 */ /* 0x000ee20000000800 */
[----:B-1----:R-:W-:Y:S01]  /*5080*/  LEA R24, P5, R5, UR6, 0x2 ;  /* 0x0000000605187c11 */ /* 0x002fe2000f8a10ff */
[----:B------:R1:W-:Y:S01]  /*5090*/  STL.64 [R1+0x4a8], R22 ;  /* 0x0004a81601007387 */ /* 0x0003e20000100a00 */
[----:B------:R-:W-:-:S02]  /*50a0*/  ISETP.GE.U32.AND P1, PT, R16, 0x7fffffc0, PT ;  /* 0x7fffffc01000780c */ /* 0x000fc40003f26070 */
[----:B------:R-:W-:Y:S01]  /*50b0*/  LEA.HI.X.SX32 R25, R5, UR7, 0x2, P5 ;  /* 0x0000000705197c11 */ /* 0x000fe2000a8f16ff */
[----:B------:R-:W-:Y:S01]  /*50c0*/  STL.64 [R1+0x1078], R8 ;  /* 0x0010780801007387 */ /* 0x000fe20000100a00 */
[----:B------:R-:W-:Y:S01]  /*50d0*/  ISETP.GE.U32.AND P3, PT, R17, 0x7fffffbf, PT ;  /* 0x7fffffbf1100780c */ /* 0x000fe20003f66070 */
[----:B------:R-:W4:Y:S01]  /*50e0*/  LDC R16, c[0x0][0x230] ;  /* 0x00008c00ff107b82 */ /* 0x000f220000000800 */
[----:B------:R-:W-:Y:S01]  /*50f0*/  ISETP.GE.U32.AND P0, PT, R18, 0x7fffffbe, PT ;  /* 0x7fffffbe1200780c */ /* 0x000fe20003f06070 */
[----:B------:R2:W-:Y:S01]  /*5100*/  STL.64 [R1+0x4b8], R20 ;  /* 0x0004b81401007387 */ /* 0x0005e20000100a00 */
[----:B------:R-:W-:Y:S01]  /*5110*/  LEA.HI.X.SX32 R91, R13, UR7, 0x2, P2 ;  /* 0x000000070d5b7c11 */ /* 0x000fe200090f16ff */
[----:B------:R-:W-:Y:S01]  /*5120*/  IMAD.WIDE R40, R29, 0x4, R24 ;  /* 0x000000041d287825 */ /* 0x000fe200078e0218 */
[----:B------:R-:W-:Y:S01]  /*5130*/  IADD3 R14, R14, -0x4, RZ ;  /* 0xfffffffc0e0e7810 */ /* 0x000fe20007ffe0ff */
[----:B------:R-:W-:Y:S01]  /*5140*/  STL.64 [R1+0x4c0], R6 ;  /* 0x0004c00601007387 */ /* 0x000fe20000100a00 */
[C---:B-1----:R-:W-:Y:S01]  /*5150*/  LEA R22, P4, R3.reuse, UR6, 0x2 ;  /* 0x0000000603167c11 */ /* 0x042fe2000f8810ff */
[----:B------:R-:W1:Y:S01]  /*5160*/  LDC R5, c[0x0][0x230] ;  /* 0x00008c00ff057b82 */ /* 0x000e620000000800 */
[----:B--2---:R-:W-:Y:S01]  /*5170*/  IADD3 R0, R0, -0x22, RZ ;  /* 0xffffffde00007810 */ /* 0x004fe20007ffe0ff */
[--C-:B------:R-:W-:Y:S01]  /*5180*/  IMAD.WIDE R26, R2, 0x4, R90.reuse ;  /* 0x00000004021a7825 */ /* 0x100fe200078e025a */
[----:B------:R-:W-:Y:S01]  /*5190*/  LEA.HI.X.SX32 R23, R3, UR7, 0x2, P4 ;  /* 0x0000000703177c11 */ /* 0x000fe2000a0f16ff */
[----:B------:R2:W-:Y:S01]  /*51a0*/  STL.64 [R1+0x1080], R6 ;  /* 0x0010800601007387 */ /* 0x0005e20000100a00 */
[----:B------:R-:W-:Y:S01]  /*51b0*/  ISETP.GE.U32.AND P4, PT, R0, 0x7fffff9f, PT ;  /* 0x7fffff9f0000780c */ /* 0x000fe20003f86070 */
[----:B------:R-:W-:Y:S01]  /*51c0*/  IMAD.WIDE R38, R29, 0x4, R90 ;  /* 0x000000041d267825 */ /* 0x000fe200078e025a */
[----:B------:R-:W-:Y:S01]  /*51d0*/  LEA R20, P6, R11, UR6, 0x2 ;  /* 0x000000060b147c11 */ /* 0x000fe2000f8c10ff */
[----:B------:R-:W1:Y:S01]  /*51e0*/  LDC R13, c[0x0][0x230] ;  /* 0x00008c00ff0d7b82 */ /* 0x000e620000000800 */
[----:B------:R-:W-:Y:S01]  /*51f0*/  ISETP.GE.U32.AND P2, PT, R14, 0x7fffffbd, PT ;  /* 0x7fffffbd0e00780c */ /* 0x000fe20003f46070 */
[----:B---3--:R-:W-:Y:S01]  /*5200*/  VIADD R3, R15, 0xffffffdd ;  /* 0xffffffdd0f037836 */ /* 0x008fe20000000000 */
[----:B------:R-:W-:Y:S01]  /*5210*/  LEA.HI.X.SX32 R21, R11, UR7, 0x2, P6 ;  /* 0x000000070b157c11 */ /* 0x000fe2000b0f16ff */
[----:B------:R-:W-:Y:S01]  /*5220*/  IMAD.WIDE R14, R2, 0x4, R24 ;  /* 0x00000004020e7825 */ /* 0x000fe200078e0218 */
[----:B------:R-:W-:Y:S01]  /*5230*/  ISETP.GE.U32.AND P6, PT, R4, 0x7fffffa0, PT ;  /* 0x7fffffa00400780c */ /* 0x000fe20003fc6070 */
[----:B------:R3:W-:Y:S01]  /*5240*/  STL.64 [R1+0x108], R26 ;  /* 0x0001081a01007387 */ /* 0x0007e20000100a00 */
[----:B------:R-:W-:Y:S01]  /*5250*/  ISETP.GE.U32.AND P5, PT, R3, 0x7fffff9e, PT ;  /* 0x7fffff9e0300780c */ /* 0x000fe20003fa6070 */
[----:B------:R-:W-:Y:S01]  /*5260*/  IMAD.SHL.U32 R4, R139, 0x10, RZ ;  /* 0x000000108b047824 */ /* 0x000fe200078e00ff */
[----:B------:R-:W3:Y:S01]  /*5270*/  LDC R11, c[0x0][0x230] ;  /* 0x00008c00ff0b7b82 */ /* 0x000ee20000000800 */
[----:B------:R-:W-:Y:S01]  /*5280*/  IMAD.WIDE R8, R2, 0x4, R20 ;  /* 0x0000000402087825 */ /* 0x000fe200078e0214 */
[----:B----4-:R-:W-:Y:S01]  /*5290*/  IADD3 R3, R16, -0x24, RZ ;  /* 0xffffffdc10037810 */ /* 0x010fe20007ffe0ff */
[----:B------:R4:W-:Y:S01]  /*52a0*/  STL.64 [R1+0x100], R14 ;  /* 0x0001000e01007387 */ /* 0x0009e20000100a00 */
[----:B------:R-:W-:Y:S01]  /*52b0*/  LOP3.LUT R4, R4, 0x70, RZ, 0xc0, !PT ;  /* 0x0000007004047812 */ /* 0x000fe200078ec0ff */
[C---:B--2---:R-:W-:Y:S01]  /*52c0*/  IMAD.WIDE R6, R2.reuse, 0x4, R22 ;  /* 0x0000000402067825 */ /* 0x044fe200078e0216 */
[----:B------:R-:W-:Y:S01]  /*52d0*/  SHF.L.U32 R196, R2, 0x4, RZ ;  /* 0x0000000402c47819 */ /* 0x000fe200000006ff */
[----:B------:R2:W-:Y:S02]  /*52e0*/  STL.64 [R1+0xf8], R8 ;  /* 0x0000f80801007387 */ /* 0x0005e40000100a00 */
[----:B------:R-:W-:Y:S01]  /*52f0*/  IMAD R0, R138, 0x80, R4 ;  /* 0x000000808a007824 */ /* 0x000fe200078e0204 */
[----:B-1----:R-:W-:Y:S01]  /*5300*/  IADD3 R4, R5, -0x5, RZ ;  /* 0xfffffffb05047810 */ /* 0x002fe20007ffe0ff */
[----:B------:R1:W-:Y:S01]  /*5310*/  STL.64 [R1+0xf0], R6 ;  /* 0x0000f00601007387 */ /* 0x0003e20000100a00 */
[----:B------:R-:W-:-:S02]  /*5320*/  IMAD R5, R2, 0x3, RZ ;  /* 0x0000000302057824 */ /* 0x000fc400078e02ff */
[C---:B------:R-:W-:Y:S01]  /*5330*/  VIADD R18, R0.reuse, UR10 ;  /* 0x0000000a00127c36 */ /* 0x040fe20008000000 */
[C---:B------:R-:W-:Y:S01]  /*5340*/  LOP3.LUT R232, R0.reuse, 0x10, RZ, 0x3c, !PT ;  /* 0x0000001000e87812 */ /* 0x040fe200078e3cff */
[C---:B------:R-:W-:Y:S01]  /*5350*/  IMAD.WIDE R46, R33.reuse, 0x4, R90 ;  /* 0x00000004212e7825 */ /* 0x040fe200078e025a */
[----:B------:R-:W-:Y:S02]  /*5360*/  LOP3.LUT R19, R0, 0x20, RZ, 0x3c, !PT ;  /* 0x0000002000137812 */ /* 0x000fe400078e3cff */
[----:B------:R-:W-:Y:S01]  /*5370*/  @!PT LDS RZ, [RZ] ;  /* 0x00000000fffff984 */ /* 0x000fe20000000800 */
[----:B------:R-:W-:Y:S01]  /*5380*/  @!PT LDS RZ, [RZ] ;  /* 0x00000000fffff984 */ /* 0x000fe20000000800 */
[----:B------:R-:W-:Y:S01]  /*5390*/  @!PT LDS RZ, [RZ] ;  /* 0x00000000fffff984 */ /* 0x000fe20000000800 */
[----:B------:R-:W-:Y:S01]  /*53a0*/  LDGSTS.E [R18], desc[UR48][R90.64], !P1 ;  /* 0x000000005a127fae */ /* 0x000fe2000c921870 */
[C---:B------:R-:W-:Y:S01]  /*53b0*/  IMAD.WIDE R48, R33.reuse, 0x4, R24 ;  /* 0x0000000421307825 */ /* 0x040fe200078e0218 */
[----:B------:R-:W-:Y:S02]  /*53c0*/  IADD3 R232, R232, UR10, RZ ;  /* 0x0000000ae8e87c10 */ /* 0x000fe4000fffe0ff */
[----:B------:R-:W-:Y:S01]  /*53d0*/  LDGSTS.E [R18+0x4000], desc[UR48][R24.64], !P1 ;  /* 0x0400000018127fae */ /* 0x000fe2000c921870 */
[----:B------:R-:W-:-:S03]  /*53e0*/  IMAD.WIDE R30, R33, 0x4, R20 ;  /* 0x00000004211e7825 */ /* 0x000fc600078e0214 */
[----:B------:R-:W-:Y:S01]  /*53f0*/  LDGSTS.E [R18+0x8000], desc[UR48][R20.64], !P1 ;  /* 0x0800000014127fae */ /* 0x000fe2000c921870 */
[----:B------:R-:W-:-:S03]  /*5400*/  IMAD.WIDE R32, R33, 0x4, R22 ;  /* 0x0000000421207825 */ /* 0x000fc600078e0216 */
[----:B------:R-:W-:Y:S01]  /*5410*/  LDGSTS.E [R18+0xc000], desc[UR48][R22.64], !P1 ;  /* 0x0c00000016127fae */ /* 0x000fe2000c921870 */
[----:B------:R-:W-:Y:S01]  /*5420*/  ISETP.GE.U32.AND P1, PT, R3, 0x7fffff9d, PT ;  /* 0x7fffff9d0300780c */ /* 0x000fe20003f26070 */
[----:B------:R-:W-:Y:S02]  /*5430*/  IMAD.SHL.U32 R3, R2, 0x2, RZ ;  /* 0x0000000202037824 */ /* 0x000fe400078e00ff */
[----:B------:R3:W-:Y:S01]  /*5440*/  LDGSTS.E [R18+0x4], desc[UR48][R26.64], !P3 ;  /* 0x000040001a127fae */ /* 0x0007e2000d921870 */
[----:B------:R-:W-:-:S03]  /*5450*/  IMAD.WIDE R50, R37, 0x4, R90 ;  /* 0x0000000425327825 */ /* 0x000fc600078e025a */
[----:B------:R4:W-:Y:S01]  /*5460*/  LDGSTS.E [R18+0x4004], desc[UR48][R14.64], !P3 ;  /* 0x040040000e127fae */ /* 0x0009e2000d921870 */
[----:B------:R-:W-:-:S03]  /*5470*/  IMAD.WIDE R16, R3, 0x4, R90 ;  /* 0x0000000403107825 */ /* 0x000fc600078e025a */
[----:B------:R2:W-:Y:S01]  /*5480*/  LDGSTS.E [R18+0x8004], desc[UR48][R8.64], !P3 ;  /* 0x0800400008127fae */ /* 0x0005e2000d921870 */
[----:B------:R-:W-:-:S03]  /*5490*/  IMAD.WIDE R52, R37, 0x4, R24 ;  /* 0x0000000425347825 */ /* 0x000fc600078e0218 */
[----:B------:R1:W-:Y:S01]  /*54a0*/  LDGSTS.E [R18+0xc004], desc[UR48][R6.64], !P3 ;  /* 0x0c00400006127fae */ /* 0x0003e2000d921870 */
[----:B------:R-:W-:Y:S01]  /*54b0*/  ISETP.GE.U32.AND P3, PT, R4, 0x7fffffbc, PT ;  /* 0x7fffffbc0400780c */ /* 0x000fe20003f66070 */
[----:B---3--:R-:W-:Y:S01]  /*54c0*/  IMAD.WIDE R26, R29, 0x4, R20 ;  /* 0x000000041d1a7825 */ /* 0x008fe200078e0214 */
[----:B------:R-:W3:Y:S01]  /*54d0*/  LDC R4, c[0x0][0x230] ;  /* 0x00008c00ff047b82 */ /* 0x000ee20000000800 */
[----:B------:R1:W-:Y:S02]  /*54e0*/  STL.64 [R1+0xe8], R16 ;  /* 0x0000e81001007387 */ /* 0x0003e40000100a00 */
[C---:B----4-:R-:W-:Y:S02]  /*54f0*/  IMAD.WIDE R14, R3.reuse, 0x4, R24 ;  /* 0x00000004030e7825 */ /* 0x050fe400078e0218 */
[----:B------:R4:W-:Y:S02]  /*5500*/  LDGSTS.E [R18+0x8], desc[UR48][R16.64], !P0 ;  /* 0x0000800010127fae */ /* 0x0009e4000c121870 */
[----:B--2---:R-:W-:-:S02]  /*5510*/  IMAD.WIDE R8, R3, 0x4, R20 ;  /* 0x0000000403087825 */ /* 0x004fc400078e0214 */
[----:B------:R2:W-:Y:S02]  /*5520*/  STL.64 [R1+0xe0], R14 ;  /* 0x0000e00e01007387 */ /* 0x0005e40000100a00 */
[----:B-1----:R-:W-:Y:S02]  /*5530*/  IMAD.WIDE R6, R3, 0x4, R22 ;  /* 0x0000000403067825 */ /* 0x002fe400078e0216 */
[----:B------:R2:W-:Y:S02]  /*5540*/  LDGSTS.E [R18+0x4008], desc[UR48][R14.64], !P0 ;  /* 0x040080000e127fae */ /* 0x0005e4000c121870 */
[----:B------:R-:W-:Y:S02]  /*5550*/  VIADD R3, R11, 0xfffffffa ;  /* 0xfffffffa0b037836 */ /* 0x000fe40000000000 */
[----:B------:R-:W1:Y:S01]  /*5560*/  LDC R11, c[0x0][0x230] ;  /* 0x00008c00ff0b7b82 */ /* 0x000e620000000800 */
[----:B------:R2:W-:Y:S01]  /*5570*/  STL.64 [R1+0xd8], R8 ;  /* 0x0000d80801007387 */ /* 0x0005e20000100a00 */
[----:B----4-:R-:W-:-:S03]  /*5580*/  IMAD.WIDE R16, R5, 0x4, R90 ;  /* 0x0000000405107825 */ /* 0x010fc600078e025a */
[----:B------:R4:W-:Y:S01]  /*5590*/  LDGSTS.E [R18+0x8008], desc[UR48][R8.64], !P0 ;  /* 0x0800800008127fae */ /* 0x0009e2000c121870 */
[----:B------:R-:W-:-:S03]  /*55a0*/  IMAD.WIDE R28, R29, 0x4, R22 ;  /* 0x000000041d1c7825 */ /* 0x000fc600078e0216 */
[----:B------:R4:W-:Y:S01]  /*55b0*/  STL.64 [R1+0xd0], R6 ;  /* 0x0000d00601007387 */ /* 0x0009e20000100a00 */
[----:B--2---:R-:W-:-:S03]  /*55c0*/  IMAD.WIDE R14, R5, 0x4, R24 ;  /* 0x00000004050e7825 */ /* 0x004fc600078e0218 */
[----:B------:R2:W-:Y:S01]  /*55d0*/  LDGSTS.E [R18+0xc008], desc[UR48][R6.64], !P0 ;  /* 0x0c00800006127fae */ /* 0x0005e2000c121870 */
[----:B------:R-:W-:Y:S01]  /*55e0*/  ISETP.GE.U32.AND P0, PT, R3, 0x7fffffbb, PT ;  /* 0x7fffffbb0300780c */ /* 0x000fe20003f06070 */
[--C-:B------:R-:W-:Y:S01]  /*55f0*/  IMAD.WIDE R34, R37, 0x4, R20.reuse ;  /* 0x0000000425227825 */ /* 0x100fe200078e0214 */
[----:B------:R-:W-:Y:S01]  /*5600*/  IADD3 R3, R13, -0x7, RZ ;  /* 0xfffffff90d037810 */ /* 0x000fe20007ffe0ff */
[----:B------:R-:W-:Y:S01]  /*5610*/  LDGSTS.E [R18+0xc], desc[UR48][R16.64], !P2 ;  /* 0x0000c00010127fae */ /* 0x000fe2000d121870 */
[----:B------:R-:W1:Y:S01]  /*5620*/  LDC R13, c[0x0][0x230] ;  /* 0x00008c00ff0d7b82 */ /* 0x000e620000000800 */
[----:B----4-:R-:W-:Y:S02]  /*5630*/  IMAD.WIDE R8, R5, 0x4, R20 ;  /* 0x0000000405087825 */ /* 0x010fe400078e0214 */
[----:B------:R4:W-:Y:S02]  /*5640*/  LDGSTS.E [R18+0x400c], desc[UR48][R14.64], !P2 ;  /* 0x0400c0000e127fae */ /* 0x0009e4000d121870 */
[----:B------:R-:W-:-:S02]  /*5650*/  IMAD.WIDE R36, R37, 0x4, R22 ;  /* 0x0000000425247825 */ /* 0x000fc400078e0216 */
[----:B------:R-:W-:Y:S02]  /*5660*/  LDGSTS.E [R18+0x800c], desc[UR48][R8.64], !P2 ;  /* 0x0800c00008127fae */ /* 0x000fe4000d121870 */
[----:B--2---:R-:W-:Y:S02]  /*5670*/  IMAD.WIDE R6, R5, 0x4, R22 ;  /* 0x0000000405067825 */ /* 0x004fe400078e0216 */
[----:B------:R-:W2:Y:S01]  /*5680*/  LDC R5, c[0x0][0x230] ;  /* 0x00008c00ff057b82 */ /* 0x000ea20000000800 */
[----:B------:R-:W-:Y:S01]  /*5690*/  STL.64 [R1+0xc8], R16 ;  /* 0x0000c81001007387 */ /* 0x000fe20000100a00 */
[----:B------:R-:W-:-:S03]  /*56a0*/  IMAD.WIDE R54, R45, 0x4, R90 ;  /* 0x000000042d367825 */ /* 0x000fc600078e025a */
[----:B------:R-:W-:Y:S01]  /*56b0*/  LDGSTS.E [R18+0xc00c], desc[UR48][R6.64], !P2 ;  /* 0x0c00c00006127fae */ /* 0x000fe2000d121870 */
[----:B------:R-:W-:Y:S01]  /*56c0*/  ISETP.GE.U32.AND P2, PT, R3, 0x7fffffba, PT ;  /* 0x7fffffba0300780c */ /* 0x000fe20003f46070 */
[----:B---3--:R-:W-:Y:S02]  /*56d0*/  VIADD R3, R4, 0xfffffff8 ;  /* 0xfffffff804037836 */ /* 0x008fe40000000000 */
[----:B------:R3:W-:Y:S01]  /*56e0*/  LDGSTS.E [R18+0x10000], desc[UR48][R38.64], !P6 ;  /* 0x1000000026127fae */ /* 0x0007e2000f121870 */
[----:B------:R-:W4:Y:S01]  /*56f0*/  LDC R4, c[0x0][0x230] ;  /* 0x00008c00ff047b82 */ /* 0x000f220000000800 */
[C---:B------:R-:W-:Y:S02]  /*5700*/  IMAD.WIDE R56, R45.reuse, 0x4, R24 ;  /* 0x000000042d387825 */ /* 0x040fe400078e0218 */
[----:B------:R3:W-:Y:S02]  /*5710*/  LDGSTS.E [R18+0x14000], desc[UR48][R40.64], !P6 ;  /* 0x1400000028127fae */ /* 0x0007e4000f121870 */
[----:B------:R-:W-:-:S02]  /*5720*/  IMAD.WIDE R42, R45, 0x4, R20 ;  /* 0x000000042d2a7825 */ /* 0x000fc400078e0214 */
[----:B------:R3:W-:Y:S02]  /*5730*/  LDGSTS.E [R18+0x18000], desc[UR48][R26.64], !P6 ;  /* 0x180000001a127fae */ /* 0x0007e4000f121870 */
[----:B------:R-:W-:Y:S02]  /*5740*/  IMAD.WIDE R44, R45, 0x4, R22 ;  /* 0x000000042d2c7825 */ /* 0x000fe400078e0216 */
[----:B------:R3:W-:Y:S02]  /*5750*/  STL.64 [R1+0xc0], R14 ;  /* 0x0000c00e01007387 */ /* 0x0007e40000100a00 */
[----:B------:R-:W-:Y:S02]  /*5760*/  IMAD.WIDE R70, R61, 0x4, R90 ;  /* 0x000000043d467825 */ /* 0x000fe400078e025a */
[----:B------:R2:W-:Y:S01]  /*5770*/  LDGSTS.E [R18+0x1c000], desc[UR48][R28.64], !P6 ;  /* 0x1c0000001c127fae */ /* 0x0005e2000f121870 */
[----:B------:R-:W-:Y:S01]  /*5780*/  ISETP.GE.U32.AND P6, PT, R3, 0x7fffffb9, PT ;  /* 0x7fffffb90300780c */ /* 0x000fe20003fc6070 */
[----:B-1----:R-:W-:-:S02]  /*5790*/  VIADD R3, R11, 0xffffffdb ;  /* 0xffffffdb0b037836 */ /* 0x002fc40000000000 */
[----:B------:R1:W-:Y:S01]  /*57a0*/  LDGSTS.E [R18+0x10004], desc[UR48][R46.64], !P4 ;  /* 0x100040002e127fae */ /* 0x0003e2000e121870 */
[----:B------:R-:W1:Y:S01]  /*57b0*/  LDC R11, c[0x0][0x230] ;  /* 0x00008c00ff0b7b82 */ /* 0x000e620000000800 */
[----:B------:R-:W-:Y:S02]  /*57c0*/  IMAD.WIDE R72, R61, 0x4, R24 ;  /* 0x000000043d487825 */ /* 0x000fe400078e0218 */
[----:B------:R-:W-:Y:S02]  /*57d0*/  STL.64 [R1+0xb8], R8 ;  /* 0x0000b80801007387 */ /* 0x000fe40000100a00 */
[----:B----4-:R-:W-:Y:S02]  /*57e0*/  VIADD R4, R4, 0xffffffd9 ;  /* 0xffffffd904047836 */ /* 0x010fe40000000000 */
[----:B------:R-:W-:Y:S01]  /*57f0*/  LDGSTS.E [R18+0x14004], desc[UR48][R48.64], !P4 ;  /* 0x1400400030127fae */ /* 0x000fe2000e121870 */
[----:B---3--:R-:W3:Y:S01]  /*5800*/  LDC R14, c[0x0][0x230] ;  /* 0x00008c00ff0e7b82 */ /* 0x008ee20000000800 */
[----:B------:R-:W-:-:S02]  /*5810*/  IMAD.WIDE R78, R64, 0x4, R90 ;  /* 0x00000004404e7825 */ /* 0x000fc400078e025a */
[----:B------:R-:W-:Y:S02]  /*5820*/  STL.64 [R1+0xb0], R6 ;  /* 0x0000b00601007387 */ /* 0x000fe40000100a00 */
[C---:B------:R-:W-:Y:S02]  /*5830*/  IMAD.WIDE R80, R64.reuse, 0x4, R24 ;  /* 0x0000000440507825 */ /* 0x040fe400078e0218 */
[----:B------:R4:W-:Y:S02]  /*5840*/  LDGSTS.E [R18+0x18004], desc[UR48][R30.64], !P4 ;  /* 0x180040001e127fae */ /* 0x0009e4000e121870 */
[C---:B------:R-:W-:Y:S02]  /*5850*/  IMAD.WIDE R62, R64.reuse, 0x4, R20 ;  /* 0x00000004403e7825 */ /* 0x040fe400078e0214 */
[----:B------:R1:W-:Y:S02]  /*5860*/  STL.64 [R1+0x1040], R38 ;  /* 0x0010402601007387 */ /* 0x0003e40000100a00 */
[----:B------:R-:W-:-:S02]  /*5870*/  IMAD.WIDE R64, R64, 0x4, R22 ;  /* 0x0000000440407825 */ /* 0x000fc400078e0216 */
[----:B------:R4:W-:Y:S01]  /*5880*/  LDGSTS.E [R18+0x1c004], desc[UR48][R32.64], !P4 ;  /* 0x1c00400020127fae */ /* 0x0009e2000e121870 */
[----:B------:R-:W-:Y:S01]  /*5890*/  ISETP.GE.U32.AND P4, PT, R3, 0x7fffff9c, PT ;  /* 0x7fffff9c0300780c */ /* 0x000fe20003f86070 */
[----:B------:R-:W-:Y:S01]  /*58a0*/  IMAD.WIDE R82, R68, 0x4, R90 ;  /* 0x0000000444527825 */ /* 0x000fe200078e025a */
[----:B--2---:R-:W-:Y:S01]  /*58b0*/  IADD3 R3, R5, -0x26, RZ ;  /* 0xffffffda05037810 */ /* 0x004fe20007ffe0ff */
[----:B------:R2:W-:Y:S02]  /*58c0*/  STL.64 [R1+0x1048], R40 ;  /* 0x0010482801007387 */ /* 0x0005e40000100a00 */
[----:B------:R-:W-:Y:S02]  /*58d0*/  IMAD R5, R2, 0x5, RZ ;  /* 0x0000000502057824 */ /* 0x000fe400078e02ff */
[----:B------:R4:W-:Y:S01]  /*58e0*/  STL.64 [R1+0x1050], R26 ;  /* 0x0010501a01007387 */ /* 0x0009e20000100a00 */
[----:B------:R-:W-:Y:S01]  /*58f0*/  IMAD.WIDE R84, R68, 0x4, R24 ;  /* 0x0000000444547825 */ /* 0x000fe200078e0218 */
[----:B-1----:R-:W-:-:S02]  /*5900*/  MOV R38, R112 ;  /* 0x0000007000267202 */ /* 0x002fc40000000f00 */
[----:B------:R-:W-:Y:S01]  /*5910*/  LDGSTS.E [R18+0x10008], desc[UR48][R50.64], !P5 ;  /* 0x1000800032127fae */ /* 0x000fe2000e921870 */
[----:B------:R-:W-:-:S03]  /*5920*/  IMAD.WIDE R66, R68, 0x4, R20 ;  /* 0x0000000444427825 */ /* 0x000fc600078e0214 */
[----:B------:R1:W-:Y:S01]  /*5930*/  STL.64 [R1+0x1058], R28 ;  /* 0x0010581c01007387 */ /* 0x0003e20000100a00 */
[----:B------:R-:W-:Y:S01]  /*5940*/  IMAD.WIDE R68, R68, 0x4, R22 ;  /* 0x0000000444447825 */ /* 0x000fe200078e0216 */
[----:B--2---:R-:W-:Y:S02]  /*5950*/  MOV R41, R133 ;  /* 0x0000008500297202 */ /* 0x004fe40000000f00 */
[----:B------:R2:W-:Y:S01]  /*5960*/  LDGSTS.E [R18+0x14008], desc[UR48][R52.64], !P5 ;  /* 0x1400800034127fae */ /* 0x0005e2000e921870 */
[----:B----4-:R-:W-:-:S03]  /*5970*/  IMAD.WIDE R26, R5, 0x4, R90 ;  /* 0x00000004051a7825 */ /* 0x010fc600078e025a */
[----:B------:R4:W-:Y:S01]  /*5980*/  STL.64 [R1+0x1060], R46 ;  /* 0x0010602e01007387 */ /* 0x0009e20000100a00 */
[----:B------:R-:W-:-:S03]  /*5990*/  IMAD.WIDE R86, R76, 0x4, R90 ;  /* 0x000000044c567825 */ /* 0x000fc600078e025a */
[----:B------:R2:W-:Y:S01]  /*59a0*/  LDGSTS.E [R18+0x18008], desc[UR48][R34.64], !P5 ;  /* 0x1800800022127fae */ /* 0x0005e2000e921870 */
[C---:B------:R-:W-:Y:S01]  /*59b0*/  IMAD.WIDE R88, R76.reuse, 0x4, R24 ;  /* 0x000000044c587825 */ /* 0x040fe200078e0218 */
[----:B-1----:R-:W-:Y:S02]  /*59c0*/  MOV R29, R111 ;  /* 0x0000006f001d7202 */ /* 0x002fe40000000f00 */
[----:B------:R-:W-:Y:S01]  /*59d0*/  STL.64 [R1+0x1068], R48 ;  /* 0x0010683001007387 */ /* 0x000fe20000100a00 */
[----:B------:R-:W-:-:S03]  /*59e0*/  IMAD.WIDE R74, R76, 0x4, R20 ;  /* 0x000000044c4a7825 */ /* 0x000fc600078e0214 */
[----:B------:R-:W-:Y:S01]  /*59f0*/  LDGSTS.E [R18+0x1c008], desc[UR48][R36.64], !P5 ;  /* 0x1c00800024127fae */ /* 0x000fe2000e921870 */
[----:B------:R-:W-:Y:S01]  /*5a00*/  ISETP.GE.U32.AND P5, PT, R3, 0x7fffff9b, PT ;  /* 0x7fffff9b0300780c */ /* 0x000fe20003fa6070 */
[----:B------:R-:W-:Y:S01]  /*5a10*/  IMAD.SHL.U32 R3, R2, 0x4, RZ ;  /* 0x0000000402037824 */ /* 0x000fe200078e00ff */
[----:B----4-:R-:W-:Y:S01]  /*5a20*/  MOV R46, R134 ;  /* 0x00000086002e7202 */ /* 0x010fe20000000f00 */
[----:B------:R1:W-:Y:S01]  /*5a30*/  STL.64 [R1+0x1070], R30 ;  /* 0x0010701e01007387 */ /* 0x0003e20000100a00 */
[----:B------:R-:W-:-:S03]  /*5a40*/  IMAD.WIDE R76, R76, 0x4, R22 ;  /* 0x000000044c4c7825 */ /* 0x000fc600078e0216 */
[----:B------:R4:W-:Y:S01]  /*5a50*/  STL.64 [R1+0x1088], R32 ;  /* 0x0010882001007387 */ /* 0x0009e20000100a00 */
[----:B------:R-:W-:-:S03]  /*5a60*/  IMAD.WIDE R58, R3, 0x4, R90 ;  /* 0x00000004033a7825 */ /* 0x000fc600078e025a */
[----:B------:R-:W-:Y:S01]  /*5a70*/  STL.64 [R1+0x1090], R50 ;  /* 0x0010903201007387 */ /* 0x000fe20000100a00 */
[----:B------:R-:W-:-:S03]  /*5a80*/  IMAD.WIDE R16, R3, 0x4, R24 ;  /* 0x0000000403107825 */ /* 0x000fc600078e0218 */
[----:B------:R2:W-:Y:S01]  /*5a90*/  STL.64 [R1+0x1098], R52 ;  /* 0x0010983401007387 */ /* 0x0005e20000100a00 */
[C---:B------:R-:W-:Y:S01]  /*5aa0*/  IMAD.WIDE R8, R3.reuse, 0x4, R20 ;  /* 0x0000000403087825 */ /* 0x040fe200078e0214 */
[----:B-1----:R-:W-:Y:S02]  /*5ab0*/  MOV R30, R128 ;  /* 0x00000080001e7202 */ /* 0x002fe40000000f00 */
[----:B------:R1:W-:Y:S01]  /*5ac0*/  STL.64 [R1+0x10a0], R34 ;  /* 0x0010a02201007387 */ /* 0x0003e20000100a00 */
[----:B------:R-:W-:Y:S01]  /*5ad0*/  IMAD.WIDE R6, R3, 0x4, R22 ;  /* 0x0000000403067825 */ /* 0x000fe200078e0216 */
[----:B----4-:R-:W-:Y:S02]  /*5ae0*/  MOV R33, R93 ;  /* 0x0000005d00217202 */ /* 0x010fe40000000f00 */
[----:B------:R-:W-:Y:S01]  /*5af0*/  STL.64 [R1+0x10a8], R36 ;  /* 0x0010a82401007387 */ /* 0x000fe20000100a00 */
[----:B---3--:R-:W-:Y:S02]  /*5b00*/  VIADD R3, R14, 0xffffffd8 ;  /* 0xffffffd80e037836 */ /* 0x008fe40000000000 */
[----:B------:R-:W3:Y:S01]  /*5b10*/  LDC R14, c[0x0][0x230] ;  /* 0x00008c00ff0e7b82 */ /* 0x000ee20000000800 */
[----:B------:R4:W-:Y:S01]  /*5b20*/  LDGSTS.E [R18+0x1000c], desc[UR48][R54.64], !P1 ;  /* 0x1000c00036127fae */ /* 0x0009e2000c921870 */
[----:B------:R-:W-:Y:S01]  /*5b30*/  VIADD R19, R19, UR10 ;  /* 0x0000000a13137c36 */ /* 0x000fe20008000000 */
[----:B--2---:R-:W-:Y:S01]  /*5b40*/  MOV R52, R96 ;  /* 0x0000006000347202 */ /* 0x004fe20000000f00 */
[----:B------:R-:W-:Y:S01]  /*5b50*/  IMAD.WIDE R250, R248, 0x4, R20 ;  /* 0x00000004f8fa7825 */ /* 0x000fe200078e0214 */
[----:B------:R4:W-:Y:S01]  /*5b60*/  STL.64 [R1+0x10b0], R54 ;  /* 0x0010b03601007387 */ /* 0x0009e20000100a00 */
[----:B-1----:R-:W-:-:S02]  /*5b70*/  MOV R35, R95 ;  /* 0x0000005f00237202 */ /* 0x002fc40000000f00 */
[C---:B------:R-:W-:Y:S01]  /*5b80*/  IMAD.WIDE R246, R240.reuse, 0x4, R90 ;  /* 0x00000004f0f67825 */ /* 0x040fe200078e025a */
[----:B------:R1:W-:Y:S03]  /*5b90*/  LDGSTS.E [R18+0x1400c], desc[UR48][R56.64], !P1 ;  /* 0x1400c00038127fae */ /* 0x0003e6000c921870 */
[----:B------:R-:W-:Y:S01]  /*5ba0*/  IMAD.MOV.U32 R32, RZ, RZ, R92 ;  /* 0x000000ffff207224 */ /* 0x000fe200078e005c */
[----:B------:R1:W-:Y:S01]  /*5bb0*/  STL.64 [R1+0x10b8], R56 ;  /* 0x0010b83801007387 */ /* 0x0003e20000100a00 */
[----:B------:R-:W-:-:S03]  /*5bc0*/  IMAD.WIDE R244, R240, 0x4, R24 ;  /* 0x00000004f0f47825 */ /* 0x000fc600078e0218 */
[----:B------:R-:W-:Y:S01]  /*5bd0*/  LDGSTS.E [R18+0x1800c], desc[UR48][R42.64], !P1 ;  /* 0x1800c0002a127fae */ /* 0x000fe2000c921870 */
[----:B------:R-:W-:Y:S01]  /*5be0*/  IMAD R92, R2, 0xb, RZ ;  /* 0x0000000b025c7824 */ /* 0x000fe200078e02ff */
[----:B----4-:R-:W-:Y:S01]  /*5bf0*/  MOV R55, R117 ;  /* 0x0000007500377202 */ /* 0x010fe20000000f00 */
[C---:B------:R-:W-:Y:S01]  /*5c00*/  IMAD.WIDE R242, R240.reuse, 0x4, R20 ;  /* 0x00000004f0f27825 */ /* 0x040fe200078e0214 */
[----:B------:R-:W-:Y:S03]  /*5c10*/  STL.64 [R1+0x10c0], R42 ;  /* 0x0010c02a01007387 */ /* 0x000fe60000100a00 */
[----:B------:R-:W-:Y:S01]  /*5c20*/  IMAD.WIDE R240, R240, 0x4, R22 ;  /* 0x00000004f0f07825 */ /* 0x000fe200078e0216 */
[----:B------:R2:W-:Y:S01]  /*5c30*/  LDGSTS.E [R18+0x1c00c], desc[UR48][R44.64], !P1 ;  /* 0x1c00c0002c127fae */ /* 0x0005e2000c921870 */
[----:B------:R-:W-:Y:S02]  /*5c40*/  ISETP.GE.U32.AND P1, PT, R4, 0x7fffff9a, PT ;  /* 0x7fffff9a0400780c */ /* 0x000fe40003f26070 */
[----:B------:R-:W-:Y:S01]  /*5c50*/  VIADD R4, R11, 0xfffffff7 ;  /* 0xfffffff70b047836 */ /* 0x000fe20000000000 */
[----:B------:R2:W-:Y:S01]  /*5c60*/  STL.64 [R1+0x10c8], R44 ;  /* 0x0010c82c01007387 */ /* 0x0005e20000100a00 */
[----:B------:R-:W-:Y:S01]  /*5c70*/  IMAD R11, R2, 0x7, RZ ;  /* 0x00000007020b7824 */ /* 0x000fe200078e02ff */
[----:B-1----:R-:W-:Y:S01]  /*5c80*/  MOV R57, R101 ;  /* 0x0000006500397202 */ /* 0x002fe20000000f00 */
[C---:B------:R-:W-:Y:S01]  /*5c90*/  IMAD.WIDE R238, R92.reuse, 0x4, R90 ;  /* 0x000000045cee7825 */ /* 0x040fe200078e025a */
[----:B------:R1:W-:Y:S03]  /*5ca0*/  STL.64 [R1+0xa8], R58 ;  /* 0x0000a83a01007387 */ /* 0x0003e60000100a00 */
[C---:B------:R-:W-:Y:S01]  /*5cb0*/  IMAD.WIDE R236, R92.reuse, 0x4, R24 ;  /* 0x000000045cec7825 */ /* 0x040fe200078e0218 */
[----:B------:R1:W-:Y:S03]  /*5cc0*/  LDGSTS.E [R232], desc[UR48][R58.64], !P3 ;  /* 0x000000003ae87fae */ /* 0x0003e6000d921870 */
[----:B------:R-:W-:Y:S01]  /*5cd0*/  IMAD.WIDE R234, R92, 0x4, R20 ;  /* 0x000000045cea7825 */ /* 0x000fe200078e0214 */
[----:B------:R4:W-:Y:S01]  /*5ce0*/  STL.64 [R1+0xa0], R16 ;  /* 0x0000a01001007387 */ /* 0x0009e20000100a00 */
[----:B--2---:R-:W-:-:S02]  /*5cf0*/  MOV R45, R119 ;  /* 0x00000077002d7202 */ /* 0x004fc40000000f00 */
[----:B------:R-:W-:Y:S01]  /*5d00*/  IMAD.WIDE R92, R92, 0x4, R22 ;  /* 0x000000045c5c7825 */ /* 0x000fe200078e0216 */
[----:B------:R4:W-:Y:S03]  /*5d10*/  LDGSTS.E [R232+0x4000], desc[UR48][R16.64], !P3 ;  /* 0x0400000010e87fae */ /* 0x0009e6000d921870 */
[----:B------:R-:W-:Y:S01]  /*5d20*/  IMAD.MOV.U32 R56, RZ, RZ, R100 ;  /* 0x000000ffff387224 */ /* 0x000fe200078e0064 */
[----:B------:R2:W-:Y:S01]  /*5d30*/  STL.64 [R1+0x98], R8 ;  /* 0x0000980801007387 */ /* 0x0005e20000100a00 */
[----:B-1----:R-:W-:-:S03]  /*5d40*/  IMAD.WIDE R58, R61, 0x4, R20 ;  /* 0x000000043d3a7825 */ /* 0x002fc600078e0214 */
[----:B------:R2:W-:Y:S01]  /*5d50*/  LDGSTS.E [R232+0x8000], desc[UR48][R8.64], !P3 ;  /* 0x0800000008e87fae */ /* 0x0005e2000d921870 */
[----:B------:R-:W-:-:S03]  /*5d60*/  IMAD.WIDE R60, R61, 0x4, R22 ;  /* 0x000000043d3c7825 */ /* 0x000fc600078e0216 */
[----:B------:R1:W-:Y:S01]  /*5d70*/  STL.64 [R1+0x90], R6 ;  /* 0x0000900601007387 */ /* 0x0003e20000100a00 */
[----:B----4-:R-:W-:-:S03]  /*5d80*/  IMAD.WIDE R16, R5, 0x4, R24 ;  /* 0x0000000405107825 */ /* 0x010fc600078e0218 */
[----:B------:R1:W-:Y:S01]  /*5d90*/  LDGSTS.E [R232+0xc000], desc[UR48][R6.64], !P3 ;  /* 0x0c00000006e87fae */ /* 0x0003e2000d921870 */
[----:B------:R-:W-:Y:S01]  /*5da0*/  ISETP.GE.U32.AND P3, PT, R3, 0x7fffff99, PT ;  /* 0x7fffff990300780c */ /* 0x000fe20003f66070 */
[C---:B------:R-:W-:Y:S02]  /*5db0*/  IMAD R3, R2.reuse, 0x6, RZ ;  /* 0x0000000602037824 */ /* 0x040fe400078e02ff */
[----:B--2---:R-:W-:Y:S01]  /*5dc0*/  IMAD.WIDE R8, R5, 0x4, R20 ;  /* 0x0000000405087825 */ /* 0x004fe200078e0214 */
[----:B------:R2:W-:Y:S03]  /*5dd0*/  STL.64 [R1+0x88], R26 ;  /* 0x0000881a01007387 */ /* 0x0005e60000100a00 */
[----:B------:R-:W-:Y:S01]  /*5de0*/  IMAD R100, R2, 0x28, RZ ;  /* 0x0000002802647824 */ /* 0x000fe200078e02ff */
[----:B------:R2:W-:Y:S01]  /*5df0*/  LDGSTS.E [R232+0x4], desc[UR48][R26.64], !P0 ;  /* 0x000040001ae87fae */ /* 0x0005e2000c121870 */
[----:B------:R-:W-:-:S02]  /*5e00*/  IMAD.MOV.U32 R34, RZ, RZ, R94 ;  /* 0x000000ffff227224 */ /* 0x000fc400078e005e */
[----:B-1----:R-:W-:Y:S01]  /*5e10*/  IMAD.WIDE R6, R5, 0x4, R22 ;  /* 0x0000000405067825 */ /* 0x002fe200078e0216 */
[----:B------:R1:W-:Y:S01]  /*5e20*/  STL.64 [R1+0x80], R16 ;  /* 0x0000801001007387 */ /* 0x0003e20000100a00 */
[----:B------:R-:W4:Y:S02]  /*5e30*/  LDC R5, c[0x0][0x230] ;  /* 0x00008c00ff057b82 */ /* 0x000f240000000800 */
[----:B------:R-:W-:Y:S01]  /*5e40*/  IMAD.MOV.U32 R53, RZ, RZ, R97 ;  /* 0x000000ffff357224 */ /* 0x000fe200078e0061 */
[----:B------:R1:W-:Y:S01]  /*5e50*/  LDGSTS.E [R232+0x4004], desc[UR48][R16.64], !P0 ;  /* 0x0400400010e87fae */ /* 0x0003e2000c121870 */
[----:B------:R-:W-:-:S03]  /*5e60*/  IMAD.WIDE R94, R100, 0x4, R90 ;  /* 0x00000004645e7825 */ /* 0x000fc600078e025a */
[----:B------:R3:W-:Y:S01]  /*5e70*/  STL.64 [R1+0x78], R8 ;  /* 0x0000780801007387 */ /* 0x0007e20000100a00 */
[----:B--2---:R-:W-:-:S03]  /*5e80*/  IMAD.WIDE R26, R3, 0x4, R90 ;  /* 0x00000004031a7825 */ /* 0x004fc600078e025a */
[----:B------:R2:W-:Y:S01]  /*5e90*/  LDGSTS.E [R232+0x8004], desc[UR48][R8.64], !P0 ;  /* 0x0800400008e87fae */ /* 0x0005e2000c121870 */
[----:B------:R-:W-:Y:S02]  /*5ea0*/  IMAD.MOV.U32 R50, RZ, RZ, R98 ;  /* 0x000000ffff327224 */ /* 0x000fe400078e0062 */
[----:B------:R-:W-:Y:S01]  /*5eb0*/  IMAD.MOV.U32 R51, RZ, RZ, R99 ;  /* 0x000000ffff337224 */ /* 0x000fe200078e0063 */
[----:B------:R4:W-:Y:S01]  /*5ec0*/  STL.64 [R1+0x70], R6 ;  /* 0x0000700601007387 */ /* 0x0009e20000100a00 */
[----:B-1----:R-:W-:-:S03]  /*5ed0*/  IMAD.WIDE R16, R3, 0x4, R24 ;  /* 0x0000000403107825 */ /* 0x002fc600078e0218 */
[----:B------:R1:W-:Y:S01]  /*5ee0*/  LDGSTS.E [R232+0xc004], desc[UR48][R6.64], !P0 ;  /* 0x0c00400006e87fae */ /* 0x0003e2000c121870 */
[----:B------:R-:W-:Y:S01]  /*5ef0*/  ISETP.GE.U32.AND P0, PT, R4, 0x7fffffb8, PT ;  /* 0x7fffffb80400780c */ /* 0x000fe20003f06070 */
[----:B---3--:R-:W-:Y:S02]  /*5f00*/  VIADD R4, R14, 0xfffffff5 ;  /* 0xfffffff50e047836 */ /* 0x008fe40000000000 */
[----:B--2---:R-:W-:Y:S01]  /*5f10*/  IMAD.WIDE R8, R3, 0x4, R20 ;  /* 0x0000000403087825 */ /* 0x004fe200078e0214 */
[----:B------:R2:W-:Y:S03]  /*5f20*/  STL.64 [R1+0x68], R26 ;  /* 0x0000681a01007387 */ /* 0x0005e60000100a00 */
[----:B----4-:R-:W-:Y:S01]  /*5f30*/  VIADD R5, R5, 0xfffffff4 ;  /* 0xfffffff405057836 */ /* 0x010fe20000000000 */
[----:B------:R2:W-:Y:S01]  /*5f40*/  LDGSTS.E [R232+0x8], desc[UR48][R26.64], !P2 ;  /* 0x000080001ae87fae */ /* 0x0005e2000d121870 */
[----:B------:R-:W-:-:S03]  /*5f50*/  IMAD.WIDE R96, R100, 0x4, R24 ;  /* 0x0000000464607825 */ /* 0x000fc600078e0218 */
[----:B------:R3:W-:Y:S01]  /*5f60*/  STL.64 [R1+0x60], R16 ;  /* 0x0000601001007387 */ /* 0x0007e20000100a00 */
[----:B-1----:R-:W-:Y:S01]  /*5f70*/  IMAD.WIDE R6, R3, 0x4, R22 ;  /* 0x0000000403067825 */ /* 0x002fe200078e0216 */
[----:B------:R-:W-:Y:S02]  /*5f80*/  IADD3 R3, R13, -0xa, RZ ;  /* 0xfffffff60d037810 */ /* 0x000fe40007ffe0ff */
[----:B------:R3:W-:Y:S01]  /*5f90*/  LDGSTS.E [R232+0x4008], desc[UR48][R16.64], !P2 ;  /* 0x0400800010e87fae */ /* 0x0007e2000d121870 */
[----:B------:R-:W1:Y:S01]  /*5fa0*/  LDC R13, c[0x0][0x230] ;  /* 0x00008c00ff0d7b82 */ /* 0x000e620000000800 */
[----:B------:R-:W-:Y:S02]  /*5fb0*/  IMAD.WIDE R98, R100, 0x4, R20 ;  /* 0x0000000464627825 */ /* 0x000fe400078e0214 */
[----:B------:R4:W-:Y:S02]  /*5fc0*/  STL.64 [R1+0x58], R8 ;  /* 0x0000580801007387 */ /* 0x0009e40000100a00 */
[----:B--2---:R-:W-:-:S02]  /*5fd0*/  IMAD.WIDE R26, R11, 0x4, R90 ;  /* 0x000000040b1a7825 */ /* 0x004fc400078e025a */
[----:B------:R4:W-:Y:S02]  /*5fe0*/  LDGSTS.E [R232+0x8008], desc[UR48][R8.64], !P2 ;  /* 0x0800800008e87fae */ /* 0x0009e4000d121870 */
[----:B------:R-:W-:Y:S02]  /*5ff0*/  IMAD.WIDE R100, R100, 0x4, R22 ;  /* 0x0000000464647825 */ /* 0x000fe400078e0216 */
[----:B------:R2:W-:Y:S02]  /*6000*/  STL.64 [R1+0x50], R6 ;  /* 0x0000500601007387 */ /* 0x0005e40000100a00 */
[----:B---3--:R-:W-:Y:S02]  /*6010*/  IMAD.WIDE R16, R11, 0x4, R24 ;  /* 0x000000040b107825 */ /* 0x008fe400078e0218 */
[----:B------:R2:W-:Y:S01]  /*6020*/  LDGSTS.E [R232+0xc008], desc[UR48][R6.64], !P2 ;  /* 0x0c00800006e87fae */ /* 0x0005e2000d121870 */
[----:B------:R-:W-:Y:S01]  /*6030*/  ISETP.GE.U32.AND P2, PT, R3, 0x7fffffb7, PT ;  /* 0x7fffffb70300780c */ /* 0x000fe20003f46070 */
[----:B------:R-:W-:Y:S01]  /*6040*/  IMAD.MOV.U32 R54, RZ, RZ, R116 ;  /* 0x000000ffff367224 */ /* 0x000fe200078e0074 */
[----:B------:R-:W3:Y:S01]  /*6050*/  LDC R3, c[0x0][0x230] ;  /* 0x00008c00ff037b82 */ /* 0x000ee20000000800 */
[----:B----4-:R-:W-:Y:S01]  /*6060*/  IMAD.WIDE R8, R11, 0x4, R20 ;  /* 0x000000040b087825 */ /* 0x010fe200078e0214 */
[----:B------:R4:W-:Y:S03]  /*6070*/  LDGSTS.E [R232+0xc], desc[UR48][R26.64], !P6 ;  /* 0x0000c0001ae87fae */ /* 0x0009e6000f121870 */
[----:B------:R-:W-:Y:S01]  /*6080*/  IMAD R116, R2, 0x2a, RZ ;  /* 0x0000002a02747824 */ /* 0x000fe200078e02ff */
[----:B------:R4:W-:Y:S01]  /*6090*/  LDGSTS.E [R232+0x400c], desc[UR48][R16.64], !P6 ;  /* 0x0400c00010e87fae */ /* 0x0009e2000f121870 */
[----:B------:R-:W-:-:S02]  /*60a0*/  IMAD.MOV.U32 R28, RZ, RZ, R110 ;  /* 0x000000ffff1c7224 */ /* 0x000fc400078e006e */
[----:B--2---:R-:W-:Y:S01]  /*60b0*/  IMAD.WIDE R6, R11, 0x4, R22 ;  /* 0x000000040b067825 */ /* 0x004fe200078e0216 */
[----:B------:R2:W-:Y:S01]  /*60c0*/  LDGSTS.E [R232+0x800c], desc[UR48][R8.64], !P6 ;  /* 0x0800c00008e87fae */ /* 0x0005e2000f121870 */
[----:B------:R-:W1:Y:S02]  /*60d0*/  LDC R11, c[0x0][0x230] ;  /* 0x00008c00ff0b7b82 */ /* 0x000e640000000800 */
[----:B------:R-:W-:Y:S01]  /*60e0*/  IMAD.MOV.U32 R39, RZ, RZ, R113 ;  /* 0x000000ffff277224 */ /* 0x000fe200078e0071 */
[----:B------:R2:W-:Y:S01]  /*60f0*/  LDGSTS.E [R232+0xc00c], desc[UR48][R6.64], !P6 ;  /* 0x0c00c00006e87fae */ /* 0x0005e2000f121870 */
[----:B------:R-:W-:Y:S01]  /*6100*/  ISETP.GE.U32.AND P6, PT, R4, 0x7fffffb6, PT ;  /* 0x7fffffb60400780c */ /* 0x000fe20003fc6070 */
[----:B------:R-:W-:Y:S02]  /*6110*/  IMAD.WIDE R110, R116, 0x4, R90 ;  /* 0x00000004746e7825 */ /* 0x000fe400078e025a */
[----:B------:R1:W-:Y:S01]  /*6120*/  LDGSTS.E [R232+0x10000], desc[UR48][R70.64], !P4 ;  /* 0x1000000046e87fae */ /* 0x0003e2000e121870 */
[----:B------:R-:W4:Y:S01]  /*6130*/  LDC R4, c[0x0][0x230] ;  /* 0x00008c00ff047b82 */ /* 0x000f220000000800 */
[----:B------:R-:W-:-:S02]  /*6140*/  IMAD.MOV.U32 R36, RZ, RZ, R114 ;  /* 0x000000ffff247224 */ /* 0x000fc400078e0072 */
[----:B------:R1:W-:Y:S01]  /*6150*/  LDGSTS.E [R232+0x14000], desc[UR48][R72.64], !P4 ;  /* 0x1400000048e87fae */ /* 0x0003e2000e121870 */
[----:B------:R-:W-:Y:S01]  /*6160*/  IMAD.MOV.U32 R37, RZ, RZ, R115 ;  /* 0x000000ffff257224 */ /* 0x000fe200078e0073 */
[----:B---3--:R-:W-:Y:S01]  /*6170*/  IADD3 R3, R3, -0x29, RZ ;  /* 0xffffffd703037810 */ /* 0x008fe20007ffe0ff */
[C---:B------:R-:W-:Y:S01]  /*6180*/  IMAD.WIDE R112, R116.reuse, 0x4, R24 ;  /* 0x0000000474707825 */ /* 0x040fe200078e0218 */
[----:B------:R3:W-:Y:S03]  /*6190*/  LDGSTS.E [R232+0x18000], desc[UR48][R58.64], !P4 ;  /* 0x180000003ae87fae */ /* 0x0007e6000e121870 */
[C---:B------:R-:W-:Y:S01]  /*61a0*/  IMAD.WIDE R114, R116.reuse, 0x4, R20 ;  /* 0x0000000474727825 */ /* 0x040fe200078e0214 */
[----:B------:R-:W-:Y:S01]  /*61b0*/  LDGSTS.E [R232+0x1c000], desc[UR48][R60.64], !P4 ;  /* 0x1c0000003ce87fae */ /* 0x000fe2000e121870 */
[----:B------:R-:W-:Y:S02]  /*61c0*/  ISETP.GE.U32.AND P4, PT, R5, 0x7fffffb5, PT ;  /* 0x7fffffb50500780c */ /* 0x000fe40003f86070 */
[----:B------:R-:W2:Y:S01]  /*61d0*/  LDC R5, c[0x0][0x230] ;  /* 0x00008c00ff057b82 */ /* 0x000ea20000000800 */
[----:B------:R-:W-:Y:S01]  /*61e0*/  LDGSTS.E [R232+0x10004], desc[UR48][R78.64], !P5 ;  /* 0x100040004ee87fae */ /* 0x000fe2000e921870 */
[----:B------:R-:W-:-:S03]  /*61f0*/  IMAD.WIDE R116, R116, 0x4, R22 ;  /* 0x0000000474747825 */ /* 0x000fc600078e0216 */
[----:B------:R-:W-:Y:S01]  /*6200*/  LDGSTS.E [R232+0x14004], desc[UR48][R80.64], !P5 ;  /* 0x1400400050e87fae */ /* 0x000fe2000e921870 */
[----:B------:R-:W-:Y:S02]  /*6210*/  IMAD.MOV.U32 R44, RZ, RZ, R118 ;  /* 0x000000ffff2c7224 */ /* 0x000fe400078e0076 */
[----:B------:R-:W-:Y:S01]  /*6220*/  IMAD.WIDE R118, R124, 0x4, R90 ;  /* 0x000000047c767825 */ /* 0x000fe200078e025a */
[----:B------:R-:W-:Y:S03]  /*6230*/  LDGSTS.E [R232+0x18004], desc[UR48][R62.64], !P5 ;  /* 0x180040003ee87fae */ /* 0x000fe6000e921870 */
[----:B------:R-:W-:Y:S01]  /*6240*/  IMAD.MOV.U32 R42, RZ, RZ, R122 ;  /* 0x000000ffff2a7224 */ /* 0x000fe200078e007a */
[----:B------:R-:W-:Y:S01]  /*6250*/  LDGSTS.E [R232+0x1c004], desc[UR48][R64.64], !P5 ;  /* 0x1c00400040e87fae */ /* 0x000fe2000e921870 */
[----:B------:R-:W-:Y:S01]  /*6260*/  ISETP.GE.U32.AND P5, PT, R3, 0x7fffff98, PT ;  /* 0x7fffff980300780c */ /* 0x000fe20003fa6070 */
[----:B----4-:R-:W-:-:S02]  /*6270*/  VIADD R3, R4, 0xffffffd6 ;  /* 0xffffffd604037836 */ /* 0x010fc40000000000 */
[----:B------:R-:W-:Y:S01]  /*6280*/  LDGSTS.E [R232+0x10008], desc[UR48][R82.64], !P1 ;  /* 0x1000800052e87fae */ /* 0x000fe2000c921870 */
[----:B------:R-:W-:Y:S02]  /*6290*/  IMAD.MOV.U32 R43, RZ, RZ, R123 ;  /* 0x000000ffff2b7224 */ /* 0x000fe400078e007b */
[----:B------:R-:W-:Y:S01]  /*62a0*/  IMAD.MOV.U32 R40, RZ, RZ, R132 ;  /* 0x000000ffff287224 */ /* 0x000fe200078e0084 */
[----:B------:R-:W-:Y:S01]  /*62b0*/  LDGSTS.E [R232+0x14008], desc[UR48][R84.64], !P1 ;  /* 0x1400800054e87fae */ /* 0x000fe2000c921870 */
[----:B------:R-:W-:Y:S01]  /*62c0*/  IMAD.WIDE R122, R124, 0x4, R20 ;  /* 0x000000047c7a7825 */ /* 0x000fe200078e0214 */
[----:B--2---:R-:W-:Y:S02]  /*62d0*/  IADD3 R4, R5, -0x2b, RZ ;  /* 0xffffffd505047810 */ /* 0x004fe40007ffe0ff */
[----:B------:R-:W-:Y:S01]  /*62e0*/  LDGSTS.E [R232+0x18008], desc[UR48][R66.64], !P1 ;  /* 0x1800800042e87fae */ /* 0x000fe2000c921870 */
[----:B------:R-:W2:Y:S01]  /*62f0*/  LDC R5, c[0x0][0x230] ;  /* 0x00008c00ff057b82 */ /* 0x000ea20000000800 */
[----:B------:R-:W-:-:S02]  /*6300*/  IMAD R132, R2, 0xc, RZ ;  /* 0x0000000c02847824 */ /* 0x000fc400078e02ff */
[----:B------:R-:W-:Y:S01]  /*6310*/  LDGSTS.E [R232+0x1c008], desc[UR48][R68.64], !P1 ;  /* 0x1c00800044e87fae */ /* 0x000fe2000c921870 */
[----:B------:R-:W-:Y:S01]  /*6320*/  ISETP.GE.U32.AND P1, PT, R3, 0x7fffff97, PT ;  /* 0x7fffff970300780c */ /* 0x000fe20003f26070 */
[----:B------:R-:W-:Y:S02]  /*6330*/  IMAD.SHL.U32 R3, R2, 0x8, RZ ;  /* 0x0000000802037824 */ /* 0x000fe400078e00ff */
[----:B------:R4:W-:Y:S01]  /*6340*/  STL.64 [R1+0x48], R26 ;  /* 0x0000481a01007387 */ /* 0x0009e20000100a00 */
[----:B------:R-:W-:Y:S02]  /*6350*/  IMAD.MOV.U32 R31, RZ, RZ, R129 ;  /* 0x000000ffff1f7224 */ /* 0x000fe400078e0081 */
[----:B------:R-:W-:Y:S01]  /*6360*/  IMAD.WIDE R14, R3, 0x4, R24 ;  /* 0x00000004030e7825 */ /* 0x000fe200078e0218 */
[----:B------:R-:W-:Y:S03]  /*6370*/  LDGSTS.E [R232+0x1000c], desc[UR48][R86.64], !P3 ;  /* 0x1000c00056e87fae */ /* 0x000fe6000d921870 */
[C---:B------:R-:W-:Y:S01]  /*6380*/  IMAD.WIDE R126, R132.reuse, 0x4, R90 ;  /* 0x00000004847e7825 */ /* 0x040fe200078e025a */
[----:B------:R1:W-:Y:S03]  /*6390*/  STL.64 [R1+0x40], R16 ;  /* 0x0000401001007387 */ /* 0x0003e60000100a00 */
[----:B------:R-:W-:Y:S01]  /*63a0*/  IMAD.WIDE R128, R132, 0x4, R24 ;  /* 0x0000000484807825 */ /* 0x000fe200078e0218 */
[----:B------:R-:W-:Y:S01]  /*63b0*/  LDGSTS.E [R232+0x1400c], desc[UR48][R88.64], !P3 ;  /* 0x1400c00058e87fae */ /* 0x000fe2000d921870 */
[----:B----4-:R-:W-:-:S02]  /*63c0*/  MOV R26, R106 ;  /* 0x0000006a001a7202 */ /* 0x010fc40000000f00 */
[----:B------:R-:W-:Y:S01]  /*63d0*/  IMAD.MOV.U32 R27, RZ, RZ, R107 ;  /* 0x000000ffff1b7224 */ /* 0x000fe200078e006b */
[----:B------:R4:W-:Y:S01]  /*63e0*/  STL.64 [R1+0x38], R8 ;  /* 0x0000380801007387 */ /* 0x0009e20000100a00 */
[----:B------:R-:W-:Y:S02]  /*63f0*/  IMAD.MOV.U32 R47, RZ, RZ, R135 ;  /* 0x000000ffff2f7224 */ /* 0x000fe400078e0087 */
[----:B------:R-:W-:Y:S01]  /*6400*/  IMAD.MOV.U32 R48, RZ, RZ, R136 ;  /* 0x000000ffff307224 */ /* 0x000fe200078e0088 */
[----:B------:R-:W-:Y:S01]  /*6410*/  LDGSTS.E [R232+0x1800c], desc[UR48][R74.64], !P3 ;  /* 0x1800c0004ae87fae */ /* 0x000fe2000d921870 */
[----:B-1----:R-:W-:-:S03]  /*6420*/  IMAD.WIDE R16, R3, 0x4, R90 ;  /* 0x0000000403107825 */ /* 0x002fc600078e025a */
[----:B------:R1:W-:Y:S01]  /*6430*/  STL.64 [R1+0x30], R6 ;  /* 0x0000300601007387 */ /* 0x0003e20000100a00 */
[----:B------:R-:W-:Y:S02]  /*6440*/  IMAD.MOV.U32 R49, RZ, RZ, R137 ;  /* 0x000000ffff317224 */ /* 0x000fe400078e0089 */
[----:B------:R-:W-:Y:S01]  /*6450*/  IMAD.WIDE R134, R140, 0x4, R90 ;  /* 0x000000048c867825 */ /* 0x000fe200078e025a */
[----:B------:R-:W-:Y:S01]  /*6460*/  LDGSTS.E [R232+0x1c00c], desc[UR48][R76.64], !P3 ;  /* 0x1c00c0004ce87fae */ /* 0x000fe2000d921870 */
[----:B------:R-:W-:Y:S02]  /*6470*/  ISETP.GE.U32.AND P3, PT, R4, 0x7fffff96, PT ;  /* 0x7fffff960400780c */ /* 0x000fe40003f66070 */
[----:B------:R-:W2:Y:S01]  /*6480*/  LDC R4, c[0x0][0x230] ;  /* 0x00008c00ff047b82 */ /* 0x000ea20000000800 */
[----:B------:R3:W-:Y:S01]  /*6490*/  STL.64 [R1+0x10d0], R70 ;  /* 0x0010d04601007387 */ /* 0x0007e20000100a00 */
[----:B----4-:R-:W-:-:S03]  /*64a0*/  IMAD.WIDE R8, R3, 0x4, R20 ;  /* 0x0000000403087825 */ /* 0x010fc600078e0214 */
[----:B------:R4:W-:Y:S01]  /*64b0*/  STL.64 [R1+0x10d8], R72 ;  /* 0x0010d84801007387 */ /* 0x0009e20000100a00 */
[----:B-1----:R-:W-:-:S03]  /*64c0*/  IMAD.WIDE R6, R3, 0x4, R22 ;  /* 0x0000000403067825 */ /* 0x002fc600078e0216 */
[----:B------:R1:W-:Y:S01]  /*64d0*/  STL.64 [R1+0x10e0], R58 ;  /* 0x0010e03a01007387 */ /* 0x0003e20000100a00 */
[----:B------:R-:W-:Y:S02]  /*64e0*/  VIADD R3, R11, 0xffffffd4 ;  /* 0xffffffd40b037836 */ /* 0x000fe40000000000 */
[----:B------:R-:W2:Y:S01]  /*64f0*/  LDC R11, c[0x0][0x230] ;  /* 0x00008c00ff0b7b82 */ /* 0x000ea20000000800 */
[----:B------:R-:W-:Y:S01]  /*6500*/  STL.64 [R1+0x10e8], R60 ;  /* 0x0010e83c01007387 */ /* 0x000fe20000100a00 */
[----:B---3--:R-:W-:Y:S01]  /*6510*/  MOV R70, R120 ;  /* 0x0000007800467202 */ /* 0x008fe20000000f00 */
[----:B------:R-:W-:Y:S02]  /*6520*/  IMAD.MOV.U32 R71, RZ, RZ, R121 ;  /* 0x000000ffff477224 */ /* 0x000fe400078e0079 */
[----:B------:R-:W-:Y:S01]  /*6530*/  STL.64 [R1+0x10f0], R78 ;  /* 0x0010f04e01007387 */ /* 0x000fe20000100a00 */
[----:B----4-:R-:W-:Y:S02]  /*6540*/  IMAD.MOV.U32 R72, RZ, RZ, R108 ;  /* 0x000000ffff487224 */ /* 0x010fe400078e006c */
[----:B------:R-:W-:Y:S01]  /*6550*/  IMAD R108, R2, 0x29, RZ ;  /* 0x00000029026c7824 */ /* 0x000fe200078e02ff */
[----:B------:R-:W-:Y:S01]  /*6560*/  STL.64 [R1+0x10f8], R80 ;  /* 0x0010f85001007387 */ /* 0x000fe20000100a00 */
[----:B-1----:R-:W-:-:S02]  /*6570*/  IMAD.MOV.U32 R58, RZ, RZ, R104 ;  /* 0x000000ffff3a7224 */ /* 0x002fc400078e0068 */
[----:B------:R-:W-:Y:S01]  /*6580*/  IMAD.MOV.U32 R59, RZ, RZ, R105 ;  /* 0x000000ffff3b7224 */ /* 0x000fe200078e0069 */
[----:B------:R-:W-:Y:S01]  /*6590*/  STL.64 [R1+0x1100], R62 ;  /* 0x0011003e01007387 */ /* 0x000fe20000100a00 */
[----:B------:R-:W-:-:S03]  /*65a0*/  IMAD.WIDE R104, R108, 0x4, R24 ;  /* 0x000000046c687825 */ /* 0x000fc600078e0218 */
[----:B------:R-:W-:Y:S01]  /*65b0*/  STL.64 [R1+0x1108], R64 ;  /* 0x0011084001007387 */ /* 0x000fe20000100a00 */
[----:B------:R-:W-:Y:S02]  /*65c0*/  IMAD.MOV.U32 R73, RZ, RZ, R109 ;  /* 0x000000ffff497224 */ /* 0x000fe400078e006d */
[----:B------:R-:W-:Y:S01]  /*65d0*/  IMAD.WIDE R106, R108, 0x4, R20 ;  /* 0x000000046c6a7825 */ /* 0x000fe200078e0214 */
[----:B------:R-:W-:Y:S03]  /*65e0*/  STL.64 [R1+0x1110], R82 ;  /* 0x0011105201007387 */ /* 0x000fe60000100a00 */
[C---:B------:R-:W-:Y:S01]  /*65f0*/  IMAD.WIDE R120, R124.reuse, 0x4, R24 ;  /* 0x000000047c787825 */ /* 0x040fe200078e0218 */
[----:B------:R-:W-:Y:S03]  /*6600*/  STL.64 [R1+0x1118], R84 ;  /* 0x0011185401007387 */ /* 0x000fe60000100a00 */
[----:B------:R-:W-:Y:S01]  /*6610*/  IMAD.WIDE R124, R124, 0x4, R22 ;  /* 0x000000047c7c7825 */ /* 0x000fe200078e0216 */
[----:B------:R-:W-:Y:S03]  /*6620*/  STL.64 [R1+0x1120], R66 ;  /* 0x0011204201007387 */ /* 0x000fe60000100a00 */
[C---:B------:R-:W-:Y:S01]  /*6630*/  IMAD.WIDE R136, R140.reuse, 0x4, R24 ;  /* 0x000000048c887825 */ /* 0x040fe200078e0218 */
[----:B------:R-:W-:Y:S03]  /*6640*/  STL.64 [R1+0x1128], R68 ;  /* 0x0011284401007387 */ /* 0x000fe60000100a00 */
[C---:B------:R-:W-:Y:S01]  /*6650*/  IMAD.WIDE R138, R140.reuse, 0x4, R20 ;  /* 0x000000048c8a7825 */ /* 0x040fe200078e0214 */
[----:B------:R1:W-:Y:S03]  /*6660*/  STL.64 [R1+0x28], R16 ;  /* 0x0000281001007387 */ /* 0x0003e60000100a00 */
[----:B------:R-:W-:Y:S01]  /*6670*/  IMAD.WIDE R140, R140, 0x4, R22 ;  /* 0x000000048c8c7825 */ /* 0x000fe200078e0216 */
[----:B------:R1:W-:Y:S03]  /*6680*/  LDGSTS.E [R19], desc[UR48][R16.64], !P0 ;  /* 0x0000000010137fae */ /* 0x0003e6000c121870 */
[C---:B------:R-:W-:Y:S01]  /*6690*/  IMAD.WIDE R142, R148.reuse, 0x4, R90 ;  /* 0x00000004948e7825 */ /* 0x040fe200078e025a */
[----:B------:R3:W-:Y:S03]  /*66a0*/  STL.64 [R1+0x20], R14 ;  /* 0x0000200e01007387 */ /* 0x0007e60000100a00 */
[C---:B------:R-:W-:Y:S01]  /*66b0*/  IMAD.WIDE R144, R148.reuse, 0x4, R24 ;  /* 0x0000000494907825 */ /* 0x040fe200078e0218 */
[----:B------:R3:W-:Y:S03]  /*66c0*/  LDGSTS.E [R19+0x4000], desc[UR48][R14.64], !P0 ;  /* 0x040000000e137fae */ /* 0x0007e6000c121870 */
[----:B------:R-:W-:Y:S01]  /*66d0*/  IMAD.WIDE R146, R148, 0x4, R20 ;  /* 0x0000000494927825 */ /* 0x000fe200078e0214 */
[----:B------:R4:W-:Y:S01]  /*66e0*/  STL.64 [R1+0x18], R8 ;  /* 0x0000180801007387 */ /* 0x0009e20000100a00 */
[----:B-1----:R-:W-:-:S02]  /*66f0*/  LOP3.LUT R17, R0, 0x40, RZ, 0x3c, !PT ;  /* 0x0000004000117812 */ /* 0x002fc400078e3cff */
[----:B------:R-:W-:Y:S01]  /*6700*/  IMAD.WIDE R148, R148, 0x4, R22 ;  /* 0x0000000494947825 */ /* 0x000fe200078e0216 */
[----:B------:R4:W-:Y:S01]  /*6710*/  LDGSTS.E [R19+0x8000], desc[UR48][R8.64], !P0 ;  /* 0x0800000008137fae */ /* 0x0009e2000c121870 */
[----:B------:R-:W-:Y:S02]  /*6720*/  LOP3.LUT R16, R0, 0x50, RZ, 0x3c, !PT ;  /* 0x0000005000107812 */ /* 0x000fe400078e3cff */
[----:B------:R-:W-:Y:S01]  /*6730*/  IMAD.WIDE R150, R156, 0x4, R90 ;  /* 0x000000049c967825 */ /* 0x000fe200078e025a */
[----:B------:R1:W-:Y:S01]  /*6740*/  STL.64 [R1+0x10], R6 ;  /* 0x0000100601007387 */ /* 0x0003e20000100a00 */
[----:B---3--:R-:W-:Y:S02]  /*6750*/  LOP3.LUT R15, R0, 0x30, RZ, 0x3c, !PT ;  /* 0x00000030000f7812 */ /* 0x008fe400078e3cff */
[----:B------:R-:W-:Y:S01]  /*6760*/  IMAD.WIDE R152, R156, 0x4, R24 ;  /* 0x000000049c987825 */ /* 0x000fe200078e0218 */
[----:B------:R1:W-:Y:S01]  /*6770*/  LDGSTS.E [R19+0xc000], desc[UR48][R6.64], !P0 ;  /* 0x0c00000006137fae */ /* 0x0003e2000c121870 */
[----:B------:R-:W-:-:S02]  /*6780*/  ISETP.GE.U32.AND P0, PT, R3, 0x7fffff95, PT ;  /* 0x7fffff950300780c */ /* 0x000fc40003f06070 */
[----:B------:R-:W-:Y:S01]  /*6790*/  IADD3 R3, R13, -0xd, RZ ;  /* 0xfffffff30d037810 */ /* 0x000fe20007ffe0ff */
[----:B----4-:R-:W-:Y:S01]  /*67a0*/  IMAD.WIDE R8, R248, 0x4, R90 ;  /* 0x00000004f8087825 */ /* 0x010fe200078e025a */
[----:B------:R-:W3:Y:S01]  /*67b0*/  LDC R13, c[0x0][0x230] ;  /* 0x00008c00ff0d7b82 */ /* 0x000ee20000000800 */
[----:B------:R-:W-:Y:S02]  /*67c0*/  LOP3.LUT R14, R0, 0x60, RZ, 0x3c, !PT ;  /* 0x00000060000e7812 */ /* 0x000fe400078e3cff */
[----:B------:R-:W-:Y:S01]  /*67d0*/  VIADD R15, R15, UR10 ;  /* 0x0000000a0f0f7c36 */ /* 0x000fe20008000000 */
[----:B------:R4:W-:Y:S01]  /*67e0*/  LDGSTS.E [R19+0x4], desc[UR48][R8.64], !P2 ;  /* 0x0000400008137fae */ /* 0x0009e2000d121870 */
[----:B------:R-:W-:-:S03]  /*67f0*/  IMAD.WIDE R154, R156, 0x4, R20 ;  /* 0x000000049c9a7825 */ /* 0x000fc600078e0214 */
[----:B------:R4:W-:Y:S01]  /*6800*/  STL.64 [R1+0x8], R8 ;  /* 0x0000080801007387 */ /* 0x0009e20000100a00 */
[----:B-1----:R-:W-:-:S04]  /*6810*/  IMAD.WIDE R6, R248, 0x4, R24 ;  /* 0x00000004f8067825 */ /* 0x002fc800078e0218 */
[--C-:B------:R-:W-:Y:S01]  /*6820*/  IMAD.WIDE R248, R248, 0x4, R22.reuse ;  /* 0x00000004f8f87825 */ /* 0x100fe200078e0216 */
[----:B------:R1:W-:Y:S03]  /*6830*/  LDGSTS.E [R19+0x4004], desc[UR48][R6.64], !P2 ;  /* 0x0400400006137fae */ /* 0x0003e6000d121870 */
[----:B------:R-:W-:Y:S01]  /*6840*/  IMAD.WIDE R156, R156, 0x4, R22 ;  /* 0x000000049c9c7825 */ /* 0x000fe200078e0216 */
[----:B------:R-:W-:Y:S03]  /*6850*/  LDGSTS.E [R19+0x8004], desc[UR48][R250.64], !P2 ;  /* 0x08004000fa137fae */ /* 0x000fe6000d121870 */
[----:B----4-:R-:W-:Y:S01]  /*6860*/  IMAD.MOV.U32 R8, RZ, RZ, R130 ;  /* 0x000000ffff087224 */ /* 0x010fe200078e0082 */
[----:B------:R-:W-:Y:S01]  /*6870*/  LDGSTS.E [R19+0xc004], desc[UR48][R248.64], !P2 ;  /* 0x0c004000f8137fae */ /* 0x000fe2000d121870 */
[----:B------:R-:W-:Y:S01]  /*6880*/  ISETP.GE.U32.AND P2, PT, R3, 0x7fffffb4, PT ;  /* 0x7fffffb40300780c */ /* 0x000fe20003f46070 */
[----:B--2---:R-:W-:-:S02]  /*6890*/  VIADD R3, R4, 0xfffffff2 ;  /* 0xfffffff204037836 */ /* 0x004fc40000000000 */
[----:B------:R-:W-:Y:S01]  /*68a0*/  LDGSTS.E [R19+0x8], desc[UR48][R246.64], !P6 ;  /* 0x00008000f6137fae */ /* 0x000fe2000f121870 */
[----:B------:R-:W2:Y:S01]  /*68b0*/  LDC R4, c[0x0][0x230] ;  /* 0x00008c00ff047b82 */ /* 0x000ea20000000800 */
[----:B------:R-:W-:Y:S02]  /*68c0*/  IMAD.MOV.U32 R9, RZ, RZ, R131 ;  /* 0x000000ffff097224 */ /* 0x000fe400078e0083 */
[----:B------:R-:W-:Y:S01]  /*68d0*/  LDGSTS.E [R19+0x4008], desc[UR48][R244.64], !P6 ;  /* 0x04008000f4137fae */ /* 0x000fe2000f121870 */
[----:B------:R-:W-:-:S03]  /*68e0*/  IMAD.WIDE R130, R132, 0x4, R20 ;  /* 0x0000000484827825 */ /* 0x000fc600078e0214 */
[----:B------:R-:W-:Y:S01]  /*68f0*/  LDGSTS.E [R19+0x8008], desc[UR48][R242.64], !P6 ;  /* 0x08008000f2137fae */ /* 0x000fe2000f121870 */
[----:B------:R-:W-:-:S03]  /*6900*/  IMAD.WIDE R132, R132, 0x4, R22 ;  /* 0x0000000484847825 */ /* 0x000fc600078e0216 */
[----:B------:R-:W-:Y:S01]  /*6910*/  LDGSTS.E [R19+0xc008], desc[UR48][R240.64], !P6 ;  /* 0x0c008000f0137fae */ /* 0x000fe2000f121870 */
[----:B------:R-:W-:Y:S01]  /*6920*/  ISETP.GE.U32.AND P6, PT, R3, 0x7fffffb3, PT ;  /* 0x7fffffb30300780c */ /* 0x000fe20003fc6070 */
[----:B------:R-:W-:Y:S02]  /*6930*/  VIADD R3, R5, 0xfffffff1 ;  /* 0xfffffff105037836 */ /* 0x000fe40000000000 */
[----:B------:R-:W-:Y:S01]  /*6940*/  LDGSTS.E [R19+0xc], desc[UR48][R238.64], !P4 ;  /* 0x0000c000ee137fae */ /* 0x000fe2000e121870 */
[----:B------:R-:W4:Y:S01]  /*6950*/  LDC R5, c[0x0][0x230] ;  /* 0x00008c00ff057b82 */ /* 0x000f220000000800 */
[C---:B------:R-:W-:Y:S02]  /*6960*/  IMAD.WIDE R158, R164.reuse, 0x4, R90 ;  /* 0x00000004a49e7825 */ /* 0x040fe400078e025a */
[----:B------:R-:W-:Y:S02]  /*6970*/  LDGSTS.E [R19+0x400c], desc[UR48][R236.64], !P4 ;  /* 0x0400c000ec137fae */ /* 0x000fe4000e121870 */
[----:B------:R-:W-:-:S02]  /*6980*/  IMAD.WIDE R160, R164, 0x4, R24 ;  /* 0x00000004a4a07825 */ /* 0x000fc400078e0218 */
[----:B------:R-:W-:Y:S02]  /*6990*/  LDGSTS.E [R19+0x800c], desc[UR48][R234.64], !P4 ;  /* 0x0800c000ea137fae */ /* 0x000fe4000e121870 */
[C---:B------:R-:W-:Y:S02]  /*69a0*/  IMAD.WIDE R162, R164.reuse, 0x4, R20 ;  /* 0x00000004a4a27825 */ /* 0x040fe400078e0214 */
[----:B------:R-:W-:Y:S01]  /*69b0*/  LDGSTS.E [R19+0xc00c], desc[UR48][R92.64], !P4 ;  /* 0x0c00c0005c137fae */ /* 0x000fe2000e121870 */
[----:B------:R-:W-:Y:S01]  /*69c0*/  ISETP.GE.U32.AND P4, PT, R3, 0x7fffffb2, PT ;  /* 0x7fffffb20300780c */ /* 0x000fe20003f86070 */
[----:B------:R-:W-:Y:S01]  /*69d0*/  IMAD.WIDE R164, R164, 0x4, R22 ;  /* 0x00000004a4a47825 */ /* 0x000fe200078e0216 */
[----:B------:R-:W-:Y:S01]  /*69e0*/  IADD3 R3, R11, -0x10, RZ ;  /* 0xfffffff00b037810 */ /* 0x000fe20007ffe0ff */
[----:B------:R1:W-:Y:S01]  /*69f0*/  STL.64 [R1], R6 ;  /* 0x0000000601007387 */ /* 0x0003e20000100a00 */
[----:B------:R-:W3:Y:S01]  /*6a00*/  LDC R11, c[0x0][0x230] ;  /* 0x00008c00ff0b7b82 */ /* 0x000ee20000000800 */
[----:B------:R-:W-:-:S02]  /*6a10*/  IMAD.WIDE R166, R172, 0x4, R90 ;  /* 0x00000004aca67825 */ /* 0x000fc400078e025a */
[----:B------:R-:W-:Y:S02]  /*6a20*/  LDGSTS.E [R19+0x10000], desc[UR48][R94.64], !P5 ;  /* 0x100000005e137fae */ /* 0x000fe4000e921870 */
[C---:B------:R-:W-:Y:S02]  /*6a30*/  IMAD.WIDE R168, R172.reuse, 0x4, R24 ;  /* 0x00000004aca87825 */ /* 0x040fe400078e0218 */
[----:B------:R-:W-:Y:S02]  /*6a40*/  LDGSTS.E [R19+0x14000], desc[UR48][R96.64], !P5 ;  /* 0x1400000060137fae */ /* 0x000fe4000e921870 */
[----:B------:R-:W-:Y:S01]  /*6a50*/  IMAD.WIDE R170, R172, 0x4, R20 ;  /* 0x00000004acaa7825 */ /* 0x000fe200078e0214 */
[----:B-1----:R-:W-:Y:S01]  /*6a60*/  MOV R6, R102 ;  /* 0x0000006600067202 */ /* 0x002fe20000000f00 */
[----:B------:R-:W-:Y:S02]  /*6a70*/  LDGSTS.E [R19+0x18000], desc[UR48][R98.64], !P5 ;  /* 0x1800000062137fae */ /* 0x000fe4000e921870 */
[----:B------:R-:W-:-:S02]  /*6a80*/  IMAD.MOV.U32 R7, RZ, RZ, R103 ;  /* 0x000000ffff077224 */ /* 0x000fc400078e0067 */
[C---:B------:R-:W-:Y:S01]  /*6a90*/  IMAD.WIDE R102, R108.reuse, 0x4, R90 ;  /* 0x000000046c667825 */ /* 0x040fe200078e025a */
[----:B------:R-:W-:Y:S01]  /*6aa0*/  LDGSTS.E [R19+0x1c000], desc[UR48][R100.64], !P5 ;  /* 0x1c00000064137fae */ /* 0x000fe2000e921870 */
[----:B------:R-:W-:Y:S02]  /*6ab0*/  ISETP.GE.U32.AND P5, PT, R3, 0x7fffffb1, PT ;  /* 0x7fffffb10300780c */ /* 0x000fe40003fa6070 */
[--C-:B------:R-:W-:Y:S01]  /*6ac0*/  IMAD.WIDE R108, R108, 0x4, R22.reuse ;  /* 0x000000046c6c7825 */ /* 0x100fe200078e0216 */
[----:B------:R-:W-:Y:S03]  /*6ad0*/  LDGSTS.E [R19+0x10004], desc[UR48][R102.64], !P1 ;  /* 0x1000400066137fae */ /* 0x000fe6000c921870 */
[----:B--2---:R-:W-:Y:S01]  /*6ae0*/  VIADD R3, R4, 0xffffffd3 ;  /* 0xffffffd304037836 */ /* 0x004fe20000000000 */
[----:B------:R-:W-:Y:S01]  /*6af0*/  LDGSTS.E [R19+0x14004], desc[UR48][R104.64], !P1 ;  /* 0x1400400068137fae */ /* 0x000fe2000c921870 */
[----:B------:R-:W1:Y:S01]  /*6b00*/  LDC R4, c[0x0][0x230] ;  /* 0x00008c00ff047b82 */ /* 0x000e620000000800 */
[----:B------:R-:W-:-:S02]  /*6b10*/  IMAD.WIDE R172, R172, 0x4, R22 ;  /* 0x00000004acac7825 */ /* 0x000fc400078e0216 */
[----:B------:R-:W-:Y:S02]  /*6b20*/  LDGSTS.E [R19+0x18004], desc[UR48][R106.64], !P1 ;  /* 0x180040006a137fae */ /* 0x000fe4000c921870 */
[C---:B------:R-:W-:Y:S02]  /*6b30*/  IMAD.WIDE R174, R180.reuse, 0x4, R90 ;  /* 0x00000004b4ae7825 */ /* 0x040fe400078e025a */
[----:B------:R-:W-:Y:S01]  /*6b40*/  LDGSTS.E [R19+0x1c004], desc[UR48][R108.64], !P1 ;  /* 0x1c0040006c137fae */ /* 0x000fe2000c921870 */
[----:B------:R-:W-:Y:S01]  /*6b50*/  ISETP.GE.U32.AND P1, PT, R3, 0x7fffff94, PT ;  /* 0x7fffff940300780c */ /* 0x000fe20003f26070 */
[----:B----4-:R-:W-:Y:S02]  /*6b60*/  VIADD R3, R5, 0xffffffd2 ;  /* 0xffffffd205037836 */ /* 0x010fe40000000000 */
[----:B------:R-:W-:Y:S01]  /*6b70*/  LDGSTS.E [R19+0x10008], desc[UR48][R110.64], !P3 ;  /* 0x100080006e137fae */ /* 0x000fe2000d921870 */
[----:B------:R-:W2:Y:S01]  /*6b80*/  LDC R5, c[0x0][0x230] ;  /* 0x00008c00ff057b82 */ /* 0x000ea20000000800 */
[----:B------:R-:W-:-:S02]  /*6b90*/  IMAD.WIDE R176, R180, 0x4, R24 ;  /* 0x00000004b4b07825 */ /* 0x000fc400078e0218 */
[----:B------:R-:W-:Y:S02]  /*6ba0*/  LDGSTS.E [R19+0x14008], desc[UR48][R112.64], !P3 ;  /* 0x1400800070137fae */ /* 0x000fe4000d921870 */
[C---:B------:R-:W-:Y:S02]  /*6bb0*/  IMAD.WIDE R178, R180.reuse, 0x4, R20 ;  /* 0x00000004b4b27825 */ /* 0x040fe400078e0214 */
[----:B------:R-:W-:Y:S02]  /*6bc0*/  LDGSTS.E [R19+0x18008], desc[UR48][R114.64], !P3 ;  /* 0x1800800072137fae */ /* 0x000fe4000d921870 */
[----:B------:R-:W-:Y:S02]  /*6bd0*/  IMAD.WIDE R180, R180, 0x4, R22 ;  /* 0x00000004b4b47825 */ /* 0x000fe400078e0216 */
[----:B------:R-:W-:Y:S01]  /*6be0*/  LDGSTS.E [R19+0x1c008], desc[UR48][R116.64], !P3 ;  /* 0x1c00800074137fae */ /* 0x000fe2000d921870 */
[----:B------:R-:W-:Y:S01]  /*6bf0*/  ISETP.GE.U32.AND P3, PT, R3, 0x7fffff93, PT ;  /* 0x7fffff930300780c */ /* 0x000fe20003f66070 */
[C---:B------:R-:W-:Y:S01]  /*6c00*/  IMAD.WIDE R182, R188.reuse, 0x4, R90 ;  /* 0x00000004bcb67825 */ /* 0x040fe200078e025a */
[----:B---3--:R-:W-:Y:S01]  /*6c10*/  IADD3 R3, R11, -0x2f, RZ ;  /* 0xffffffd10b037810 */ /* 0x008fe20007ffe0ff */
[----:B------:R-:W-:Y:S01]  /*6c20*/  LDGSTS.E [R19+0x1000c], desc[UR48][R118.64], !P0 ;  /* 0x1000c00076137fae */ /* 0x000fe2000c121870 */
[----:B------:R-:W3:Y:S01]  /*6c30*/  LDC R11, c[0x0][0x230] ;  /* 0x00008c00ff0b7b82 */ /* 0x000ee20000000800 */
[----:B------:R-:W-:-:S02]  /*6c40*/  IMAD.WIDE R184, R188, 0x4, R24 ;  /* 0x00000004bcb87825 */ /* 0x000fc400078e0218 */
[----:B------:R-:W-:Y:S02]  /*6c50*/  LDGSTS.E [R19+0x1400c], desc[UR48][R120.64], !P0 ;  /* 0x1400c00078137fae */ /* 0x000fe4000c121870 */
[C---:B------:R-:W-:Y:S02]  /*6c60*/  IMAD.WIDE R186, R188.reuse, 0x4, R20 ;  /* 0x00000004bcba7825 */ /* 0x040fe400078e0214 */
[----:B------:R-:W-:Y:S02]  /*6c70*/  LDGSTS.E [R19+0x1800c], desc[UR48][R122.64], !P0 ;  /* 0x1800c0007a137fae */ /* 0x000fe4000c121870 */
[----:B------:R-:W-:Y:S02]  /*6c80*/  IMAD.WIDE R188, R188, 0x4, R22 ;  /* 0x00000004bcbc7825 */ /* 0x000fe400078e0216 */
[----:B------:R-:W-:Y:S01]  /*6c90*/  LDGSTS.E [R19+0x1c00c], desc[UR48][R124.64], !P0 ;  /* 0x1c00c0007c137fae */ /* 0x000fe2000c121870 */
[----:B------:R-:W-:Y:S01]  /*6ca0*/  ISETP.GE.U32.AND P0, PT, R3, 0x7fffff92, PT ;  /* 0x7fffff920300780c */ /* 0x000fe20003f06070 */
[----:B-1----:R-:W-:-:S02]  /*6cb0*/  VIADD R3, R4, 0xffffffd0 ;  /* 0xffffffd004037836 */ /* 0x002fc40000000000 */
[----:B------:R-:W-:Y:S01]  /*6cc0*/  LDGSTS.E [R15], desc[UR48][R126.64], !P2 ;  /* 0x000000007e0f7fae */ /* 0x000fe2000d121870 */
[----:B------:R-:W1:Y:S01]  /*6cd0*/  LDC R4, c[0x0][0x230] ;  /* 0x00008c00ff047b82 */ /* 0x000e620000000800 */
[----:B------:R-:W-:Y:S02]  /*6ce0*/  VIADD R17, R17, UR10 ;  /* 0x0000000a11117c36 */ /* 0x000fe40008000000 */
[----:B------:R-:W-:Y:S01]  /*6cf0*/  LDGSTS.E [R15+0x4000], desc[UR48][R128.64], !P2 ;  /* 0x04000000800f7fae */ /* 0x000fe2000d121870 */
[----:B------:R-:W-:-:S03]  /*6d00*/  IMAD.WIDE R190, R196, 0x4, R90 ;  /* 0x00000004c4be7825 */ /* 0x000fc600078e025a */
[----:B------:R-:W-:Y:S01]  /*6d10*/  LDGSTS.E [R15+0x8000], desc[UR48][R130.64], !P2 ;  /* 0x08000000820f7fae */ /* 0x000fe2000d121870 */
[----:B------:R-:W-:-:S03]  /*6d20*/  IMAD.WIDE R192, R196, 0x4, R24 ;  /* 0x00000004c4c07825 */ /* 0x000fc600078e0218 */
[----:B------:R-:W-:Y:S01]  /*6d30*/  LDGSTS.E [R15+0xc000], desc[UR48][R132.64], !P2 ;  /* 0x0c000000840f7fae */ /* 0x000fe2000d121870 */
[----:B------:R-:W-:Y:S01]  /*6d40*/  ISETP.GE.U32.AND P2, PT, R3, 0x7fffff91, PT ;  /* 0x7fffff910300780c */ /* 0x000fe20003f46070 */
[C---:B------:R-:W-:Y:S01]  /*6d50*/  IMAD.WIDE R194, R196.reuse, 0x4, R20 ;  /* 0x00000004c4c27825 */ /* 0x040fe200078e0214 */
[----:B--2---:R-:W-:Y:S01]  /*6d60*/  IADD3 R3, R5, -0x11, RZ ;  /* 0xffffffef05037810 */ /* 0x004fe20007ffe0ff */
[----:B------:R-:W-:Y:S01]  /*6d70*/  LDGSTS.E [R15+0x4], desc[UR48][R134.64], !P6 ;  /* 0x00004000860f7fae */ /* 0x000fe2000f121870 */
[----:B------:R-:W2:Y:S01]  /*6d80*/  LDC R5, c[0x0][0x230] ;  /* 0x00008c00ff057b82 */ /* 0x000ea20000000800 */
[----:B------:R-:W-:Y:S02]  /*6d90*/  IMAD.WIDE R196, R196, 0x4, R22 ;  /* 0x00000004c4c47825 */ /* 0x000fe400078e0216 */
[----:B------:R-:W-:Y:S02]  /*6da0*/  LDGSTS.E [R15+0x4004], desc[UR48][R136.64], !P6 ;  /* 0x04004000880f7fae */ /* 0x000fe4000f121870 */
[----:B------:R-:W-:-:S02]  /*6db0*/  IMAD.WIDE R198, R204, 0x4, R90 ;  /* 0x00000004ccc67825 */ /* 0x000fc400078e025a */
[----:B------:R-:W-:Y:S02]  /*6dc0*/  LDGSTS.E [R15+0x8004], desc[UR48][R138.64], !P6 ;  /* 0x080040008a0f7fae */ /* 0x000fe4000f121870 */
[C---:B------:R-:W-:Y:S02]  /*6dd0*/  IMAD.WIDE R200, R204.reuse, 0x4, R24 ;  /* 0x00000004ccc87825 */ /* 0x040fe400078e0218 */
[----:B------:R-:W-:Y:S01]  /*6de0*/  LDGSTS.E [R15+0xc004], desc[UR48][R140.64], !P6 ;  /* 0x0c0040008c0f7fae */ /* 0x000fe2000f121870 */
[----:B------:R-:W-:Y:S01]  /*6df0*/  ISETP.GE.U32.AND P6, PT, R3, 0x7fffffb0, PT ;  /* 0x7fffffb00300780c */ /* 0x000fe20003fc6070 */
[----:B---3--:R-:W-:Y:S02]  /*6e00*/  VIADD R3, R11, 0xffffffee ;  /* 0xffffffee0b037836 */ /* 0x008fe40000000000 */
[----:B------:R-:W3:Y:S01]  /*6e10*/  LDC R11, c[0x0][0x230] ;  /* 0x00008c00ff0b7b82 */ /* 0x000ee20000000800 */
[----:B------:R-:W-:Y:S01]  /*6e20*/  LDGSTS.E [R15+0x8], desc[UR48][R142.64], !P4 ;  /* 0x000080008e0f7fae */ /* 0x000fe2000e121870 */
[----:B------:R-:W-:-:S03]  /*6e30*/  IMAD.WIDE R202, R204, 0x4, R20 ;  /* 0x00000004ccca7825 */ /* 0x000fc600078e0214 */
[----:B------:R-:W-:Y:S01]  /*6e40*/  LDGSTS.E [R15+0x4008], desc[UR48][R144.64], !P4 ;  /* 0x04008000900f7fae */ /* 0x000fe2000e121870 */
[----:B------:R-:W-:-:S03]  /*6e50*/  IMAD.WIDE R204, R204, 0x4, R22 ;  /* 0x00000004cccc7825 */ /* 0x000fc600078e0216 */
[----:B------:R-:W-:Y:S01]  /*6e60*/  LDGSTS.E [R15+0x8008], desc[UR48][R146.64], !P4 ;  /* 0x08008000920f7fae */ /* 0x000fe2000e121870 */
[----:B------:R-:W-:-:S03]  /*6e70*/  IMAD.WIDE R206, R212, 0x4, R90 ;  /* 0x00000004d4ce7825 */ /* 0x000fc600078e025a */
[----:B------:R-:W-:Y:S01]  /*6e80*/  LDGSTS.E [R15+0xc008], desc[UR48][R148.64], !P4 ;  /* 0x0c008000940f7fae */ /* 0x000fe2000e121870 */
[----:B------:R-:W-:Y:S01]  /*6e90*/  ISETP.GE.U32.AND P4, PT, R3, 0x7fffffaf, PT ;  /* 0x7fffffaf0300780c */ /* 0x000fe20003f86070 */
[----:B-1----:R-:W-:Y:S02]  /*6ea0*/  VIADD R3, R4, 0xffffffed ;  /* 0xffffffed04037836 */ /* 0x002fe40000000000 */
[----:B------:R-:W-:Y:S01]  /*6eb0*/  LDGSTS.E [R15+0xc], desc[UR48][R150.64], !P5 ;  /* 0x0000c000960f7fae */ /* 0x000fe2000e921870 */
[----:B------:R-:W1:Y:S01]  /*6ec0*/  LDC R4, c[0x0][0x230] ;  /* 0x00008c00ff047b82 */ /* 0x000e620000000800 */
[C---:B------:R-:W-:Y:S02]  /*6ed0*/  IMAD.WIDE R208, R212.reuse, 0x4, R24 ;  /* 0x00000004d4d07825 */ /* 0x040fe400078e0218 */
[----:B------:R-:W-:Y:S02]  /*6ee0*/  LDGSTS.E [R15+0x400c], desc[UR48][R152.64], !P5 ;  /* 0x0400c000980f7fae */ /* 0x000fe4000e921870 */
[----:B------:R-:W-:-:S02]  /*6ef0*/  IMAD.WIDE R210, R212, 0x4, R20 ;  /* 0x00000004d4d27825 */ /* 0x000fc400078e0214 */
[----:B------:R-:W-:Y:S02]  /*6f00*/  LDGSTS.E [R15+0x800c], desc[UR48][R154.64], !P5 ;  /* 0x0800c0009a0f7fae */ /* 0x000fe4000e921870 */
[----:B------:R-:W-:Y:S02]  /*6f10*/  IMAD.WIDE R212, R212, 0x4, R22 ;  /* 0x00000004d4d47825 */ /* 0x000fe400078e0216 */
[----:B------:R-:W-:Y:S01]  /*6f20*/  LDGSTS.E [R15+0xc00c], desc[UR48][R156.64], !P5 ;  /* 0x0c00c0009c0f7fae */ /* 0x000fe2000e921870 */
[----:B------:R-:W-:Y:S01]  /*6f30*/  ISETP.GE.U32.AND P5, PT, R3, 0x7fffffae, PT ;  /* 0x7fffffae0300780c */ /* 0x000fe20003fa6070 */
[C---:B------:R-:W-:Y:S01]  /*6f40*/  IMAD.WIDE R214, R220.reuse, 0x4, R90 ;  /* 0x00000004dcd67825 */ /* 0x040fe200078e025a */
[----:B--2---:R-:W-:Y:S01]  /*6f50*/  IADD3 R3, R5, -0x14, RZ ;  /* 0xffffffec05037810 */ /* 0x004fe20007ffe0ff */
        /* <DEDUP_REMOVED lines=9> */
[----:B---3--:R-:W-:-:S02]  /*6ff0*/  VIADD R3, R11, 0xffffffcf ;  /* 0xffffffcf0b037836 */ /* 0x008fc40000000000 */
        /* <DEDUP_REMOVED lines=12> */
[----:B------:R-:W-:Y:S02]  /*70c0*/  IMAD.WIDE R228, R228, 0x4, R22 ;  /* 0x00000004e4e47825 */ /* 0x000fe400078e0216 */
[----:B------:R-:W-:Y:S02]  /*70d0*/  LDGSTS.E [R15+0x14008], desc[UR48][R176.64], !P0 ;  /* 0x14008000b00f7fae */ /* 0x000fe4000c121870 */
[----:B------:R-:W-:-:S02]  /*70e0*/  VIADD R16, R16, UR10 ;  /* 0x0000000a10107c36 */ /* 0x000fc40008000000 */
[----:B------:R-:W-:Y:S01]  /*70f0*/  LDGSTS.E [R15+0x18008], desc[UR48][R178.64], !P0 ;  /* 0x18008000b20f7fae */ /* 0x000fe2000c121870 */
[----:B------:R-:W-:-:S03]  /*7100*/  VIADD R14, R14, UR10 ;  /* 0x0000000a0e0e7c36 */ /* 0x000fc60008000000 */
[----:B------:R-:W-:Y:S01]  /*7110*/  LDGSTS.E [R15+0x1c008], desc[UR48][R180.64], !P0 ;  /* 0x1c008000b40f7fae */ /* 0x000fe2000c121870 */
[----:B------:R-:W-:Y:S01]  /*7120*/  ISETP.GE.U32.AND P0, PT, R3, 0x7fffff8f, PT ;  /* 0x7fffff8f0300780c */ /* 0x000fe20003f06070 */
[----:B-1----:R-:W-:Y:S02]  /*7130*/  VIADD R3, R4, 0xffffffcd ;  /* 0xffffffcd04037836 */ /* 0x002fe40000000000 */
[----:B------:R-:W-:Y:S01]  /*7140*/  LDGSTS.E [R15+0x1000c], desc[UR48][R182.64], !P2 ;  /* 0x1000c000b60f7fae */ /* 0x000fe2000d121870 */
[----:B------:R-:W1:Y:S03]  /*7150*/  LDC R4, c[0x0][0x230] ;  /* 0x00008c00ff047b82 */ /* 0x000e660000000800 */
[----:B------:R-:W-:Y:S04]  /*7160*/  LDGSTS.E [R15+0x1400c], desc[UR48][R184.64], !P2 ;  /* 0x1400c000b80f7fae */ /* 0x000fe8000d121870 */
[----:B------:R-:W-:Y:S04]  /*7170*/  LDGSTS.E [R15+0x1800c], desc[UR48][R186.64], !P2 ;  /* 0x1800c000ba0f7fae */ /* 0x000fe8000d121870 */
[----:B------:R-:W-:Y:S01]  /*7180*/  LDGSTS.E [R15+0x1c00c], desc[UR48][R188.64], !P2 ;  /* 0x1c00c000bc0f7fae */ /* 0x000fe2000d121870 */
[----:B------:R-:W-:-:S02]  /*7190*/  ISETP.GE.U32.AND P2, PT, R3, 0x7fffff8e, PT ;  /* 0x7fffff8e0300780c */ /* 0x000fc40003f46070 */
[----:B--2---:R-:W-:Y:S01]  /*71a0*/  IADD3 R3, R5, -0x34, RZ ;  /* 0xffffffcc05037810 */ /* 0x004fe20007ffe0ff */
[----:B------:R-:W-:Y:S01]  /*71b0*/  LDGSTS.E [R17], desc[UR48][R190.64], !P6 ;  /* 0x00000000be117fae */ /* 0x000fe2000f121870 */
[----:B------:R-:W2:Y:S03]  /*71c0*/  LDC R5, c[0x0][0x230] ;  /* 0x00008c00ff057b82 */ /* 0x000ea60000000800 */
[----:B------:R-:W-:Y:S04]  /*71d0*/  LDGSTS.E [R17+0x4000], desc[UR48][R192.64], !P6 ;  /* 0x04000000c0117fae */ /* 0x000fe8000f121870 */
[----:B------:R-:W-:Y:S04]  /*71e0*/  LDGSTS.E [R17+0x8000], desc[UR48][R194.64], !P6 ;  /* 0x08000000c2117fae */ /* 0x000fe8000f121870 */
[----:B------:R-:W-:Y:S01]  /*71f0*/  LDGSTS.E [R17+0xc000], desc[UR48][R196.64], !P6 ;  /* 0x0c000000c4117fae */ /* 0x000fe2000f121870 */
[----:B------:R-:W-:Y:S01]  /*7200*/  ISETP.GE.U32.AND P6, PT, R3, 0x7fffff8d, PT ;  /* 0x7fffff8d0300780c */ /* 0x000fe20003fc6070 */
[----:B---3--:R-:W-:-:S02]  /*7210*/  VIADD R3, R11, 0xffffffeb ;  /* 0xffffffeb0b037836 */ /* 0x008fc40000000000 */
[----:B------:R-:W3:Y:S01]  /*7220*/  LDC R11, c[0x0][0x230] ;  /* 0x00008c00ff0b7b82 */ /* 0x000ee20000000800 */
[----:B------:R-:W-:Y:S04]  /*7230*/  LDGSTS.E [R17+0x4], desc[UR48][R198.64], !P4 ;  /* 0x00004000c6117fae */ /* 0x000fe8000e121870 */
[----:B------:R-:W-:Y:S04]  /*7240*/  LDGSTS.E [R17+0x4004], desc[UR48][R200.64], !P4 ;  /* 0x04004000c8117fae */ /* 0x000fe8000e121870 */
[----:B------:R-:W-:Y:S04]  /*7250*/  LDGSTS.E [R17+0x8004], desc[UR48][R202.64], !P4 ;  /* 0x08004000ca117fae */ /* 0x000fe8000e121870 */
[----:B------:R-:W-:Y:S01]  /*7260*/  LDGSTS.E [R17+0xc004], desc[UR48][R204.64], !P4 ;  /* 0x0c004000cc117fae */ /* 0x000fe2000e121870 */
[----:B------:R-:W-:Y:S01]  /*7270*/  ISETP.GE.U32.AND P4, PT, R3, 0x7fffffac, PT ;  /* 0x7fffffac0300780c */ /* 0x000fe20003f86070 */
[----:B-1----:R-:W-:-:S02]  /*7280*/  VIADD R3, R4, 0xffffffea ;  /* 0xffffffea04037836 */ /* 0x002fc40000000000 */
[----:B------:R-:W-:Y:S04]  /*7290*/  LDGSTS.E [R17+0x8], desc[UR48][R206.64], !P5 ;  /* 0x00008000ce117fae */ /* 0x000fe8000e921870 */
[----:B------:R-:W-:Y:S01]  /*72a0*/  LDGSTS.E [R17+0x4008], desc[UR48][R208.64], !P5 ;  /* 0x04008000d0117fae */ /* 0x000fe2000e921870 */
[----:B---3--:R-:W-:-:S03]  /*72b0*/  VIADD R4, R11, 0xffffffe8 ;  /* 0xffffffe80b047836 */ /* 0x008fc60000000000 */
[----:B------:R-:W-:Y:S01]  /*72c0*/  LDGSTS.E [R17+0x8008], desc[UR48][R210.64], !P5 ;  /* 0x08008000d2117fae */ /* 0x000fe2000e921870 */
[----:B------:R-:W1:Y:S03]  /*72d0*/  LDC R11, c[0x0][0x230] ;  /* 0x00008c00ff0b7b82 */ /* 0x000e660000000800 */
[----:B------:R-:W-:Y:S01]  /*72e0*/  LDGSTS.E [R17+0xc008], desc[UR48][R212.64], !P5 ;  /* 0x0c008000d4117fae */ /* 0x000fe2000e921870 */
[----:B------:R-:W-:Y:S02]  /*72f0*/  ISETP.GE.U32.AND P5, PT, R3, 0x7fffffab, PT ;  /* 0x7fffffab0300780c */ /* 0x000fe40003fa6070 */
[----:B--2---:R-:W-:Y:S01]  /*7300*/  IADD3 R3, R5, -0x17, RZ ;  /* 0xffffffe905037810 */ /* 0x004fe20007ffe0ff */
[----:B------:R-:W-:Y:S01]  /*7310*/  LDGSTS.E [R17+0xc], desc[UR48][R214.64], !P1 ;  /* 0x0000c000d6117fae */ /* 0x000fe2000c921870 */
[----:B------:R-:W2:Y:S03]  /*7320*/  LDC R5, c[0x0][0x230] ;  /* 0x00008c00ff057b82 */ /* 0x000ea60000000800 */
[----:B------:R-:W-:Y:S04]  /*7330*/  LDGSTS.E [R17+0x400c], desc[UR48][R216.64], !P1 ;  /* 0x0400c000d8117fae */ /* 0x000fe8000c921870 */
[----:B------:R-:W-:Y:S04]  /*7340*/  LDGSTS.E [R17+0x800c], desc[UR48][R218.64], !P1 ;  /* 0x0800c000da117fae */ /* 0x000fe8000c921870 */
[----:B------:R-:W-:Y:S01]  /*7350*/  LDGSTS.E [R17+0xc00c], desc[UR48][R220.64], !P1 ;  /* 0x0c00c000dc117fae */ /* 0x000fe2000c921870 */
[----:B------:R-:W-:Y:S01]  /*7360*/  ISETP.GE.U32.AND P1, PT, R3, 0x7fffffaa, PT ;  /* 0x7fffffaa0300780c */ /* 0x000fe20003f26070 */
[----:B------:R-:W-:-:S02]  /*7370*/  IMAD R3, R2, 0x31, RZ ;  /* 0x0000003102037824 */ /* 0x000fc400078e02ff */
[----:B------:R-:W-:Y:S02]  /*7380*/  LDGSTS.E [R17+0x10000], desc[UR48][R222.64], !P3 ;  /* 0x10000000de117fae */ /* 0x000fe4000d921870 */
[C---:B------:R-:W-:Y:S02]  /*7390*/  IMAD.WIDE R230, R3.reuse, 0x4, R90 ;  /* 0x0000000403e67825 */ /* 0x040fe400078e025a */
[----:B------:R-:W-:Y:S02]  /*73a0*/  LDGSTS.E [R17+0x14000], desc[UR48][R224.64], !P3 ;  /* 0x14000000e0117fae */ /* 0x000fe4000d921870 */
[C---:B------:R-:W-:Y:S02]  /*73b0*/  IMAD.WIDE R64, R3.reuse, 0x4, R24 ;  /* 0x0000000403407825 */ /* 0x040fe400078e0218 */
[----:B------:R-:W-:Y:S02]  /*73c0*/  LDGSTS.E [R17+0x18000], desc[UR48][R226.64], !P3 ;  /* 0x18000000e2117fae */ /* 0x000fe4000d921870 */
[----:B------:R-:W-:-:S02]  /*73d0*/  IMAD.WIDE R62, R3, 0x4, R20 ;  /* 0x00000004033e7825 */ /* 0x000fc400078e0214 */
[----:B------:R-:W-:Y:S01]  /*73e0*/  LDGSTS.E [R17+0x1c000], desc[UR48][R228.64], !P3 ;  /* 0x1c000000e4117fae */ /* 0x000fe2000d921870 */
[----:B------:R-:W-:Y:S01]  /*73f0*/  ISETP.GE.U32.AND P3, PT, R4, 0x7fffffa9, PT ;  /* 0x7fffffa90400780c */ /* 0x000fe20003f66070 */
[----:B------:R-:W-:Y:S02]  /*7400*/  IMAD.WIDE R60, R3, 0x4, R22 ;  /* 0x00000004033c7825 */ /* 0x000fe400078e0216 */
[----:B------:R-:W-:Y:S02]  /*7410*/  LDGSTS.E [R17+0x10004], desc[UR48][R230.64], !P0 ;  /* 0x10004000e6117fae */ /* 0x000fe4000c121870 */
[----:B------:R-:W-:Y:S02]  /*7420*/  IMAD R4, R2, 0x32, RZ ;  /* 0x0000003202047824 */ /* 0x000fe400078e02ff */
[----:B----4-:R-:W-:Y:S01]  /*7430*/  VIADD R3, R13, 0xffffffcb ;  /* 0xffffffcb0d037836 */ /* 0x010fe20000000000 */
[----:B------:R3:W-:Y:S01]  /*7440*/  LDGSTS.E [R17+0x14004], desc[UR48][R64.64], !P0 ;  /* 0x1400400040117fae */ /* 0x0007e2000c121870 */
[----:B------:R-:W-:Y:S01]  /*7450*/  IMAD.WIDE R66, R4, 0x4, R90 ;  /* 0x0000000404427825 */ /* 0x000fe200078e025a */
[----:B------:R-:W4:Y:S02]  /*7460*/  LDC R13, c[0x0][0x230] ;  /* 0x00008c00ff0d7b82 */ /* 0x000f240000000800 */
[----:B------:R1:W-:Y:S04]  /*7470*/  LDGSTS.E [R17+0x18004], desc[UR48][R62.64], !P0 ;  /* 0x180040003e117fae */ /* 0x0003e8000c121870 */
[----:B------:R3:W-:Y:S04]  /*7480*/  STL.64 [R1+0x110], R64 ;  /* 0x0001104001007387 */ /* 0x0007e80000100a00 */
[----:B------:R2:W-:Y:S01]  /*7490*/  LDGSTS.E [R17+0x1c004], desc[UR48][R60.64], !P0 ;  /* 0x1c0040003c117fae */ /* 0x0005e2000c121870 */
[----:B------:R-:W-:Y:S01]  /*74a0*/  ISETP.GE.U32.AND P0, PT, R3, 0x7fffff8c, PT ;  /* 0x7fffff8c0300780c */ /* 0x000fe20003f06070 */
[----:B------:R-:W-:-:S02]  /*74b0*/  IMAD R3, R2, 0x33, RZ ;  /* 0x0000003302037824 */ /* 0x000fc400078e02ff */
[----:B------:R1:W-:Y:S01]  /*74c0*/  STL.64 [R1+0x118], R62 ;  /* 0x0001183e01007387 */ /* 0x0003e20000100a00 */
[----:B---3--:R-:W-:-:S03]  /*74d0*/  IMAD.WIDE R64, R4, 0x4, R24 ;  /* 0x0000000404407825 */ /* 0x008fc600078e0218 */
[----:B------:R2:W-:Y:S04]  /*74e0*/  STL.64 [R1+0x120], R60 ;  /* 0x0001203c01007387 */ /* 0x0005e80000100a00 */
[----:B------:R3:W-:Y:S01]  /*74f0*/  STL.64 [R1+0x128], R66 ;  /* 0x0001284201007387 */ /* 0x0007e20000100a00 */
[----:B-1----:R-:W-:-:S03]  /*7500*/  IMAD.WIDE R62, R4, 0x4, R20 ;  /* 0x00000004043e7825 */ /* 0x002fc600078e0214 */
[----:B------:R3:W-:Y:S01]  /*7510*/  LDGSTS.E [R17+0x10008], desc[UR48][R66.64], !P2 ;  /* 0x1000800042117fae */ /* 0x0007e2000d121870 */
[----:B--2---:R-:W-:Y:S01]  /*7520*/  IMAD.WIDE R60, R4, 0x4, R22 ;  /* 0x00000004043c7825 */ /* 0x004fe200078e0216 */
[----:B------:R-:W-:Y:S02]  /*7530*/  IADD3 R4, R5, -0x36, RZ ;  /* 0xffffffca05047810 */ /* 0x000fe40007ffe0ff */
[----:B------:R1:W-:Y:S01]  /*7540*/  STL.64 [R1+0x130], R64 ;  /* 0x0001304001007387 */ /* 0x0003e20000100a00 */
[----:B------:R-:W2:Y:S03]  /*7550*/  LDC R5, c[0x0][0x230] ;  /* 0x00008c00ff057b82 */ /* 0x000ea60000000800 */
[----:B------:R1:W-:Y:S01]  /*7560*/  LDGSTS.E [R17+0x14008], desc[UR48][R64.64], !P2 ;  /* 0x1400800040117fae */ /* 0x0003e2000d121870 */
[----:B---3--:R-:W-:-:S03]  /*7570*/  IMAD.WIDE R66, R3, 0x4, R90 ;  /* 0x0000000403427825 */ /* 0x008fc600078e025a */
[----:B------:R3:W-:Y:S04]  /*7580*/  STL.64 [R1+0x138], R62 ;  /* 0x0001383e01007387 */ /* 0x0007e80000100a00 */
[----:B------:R3:W-:Y:S01]  /*7590*/  LDGSTS.E [R17+0x18008], desc[UR48][R62.64], !P2 ;  /* 0x180080003e117fae */ /* 0x0007e2000d121870 */
[----:B-1----:R-:W-:-:S03]  /*75a0*/  IMAD.WIDE R64, R3, 0x4, R24 ;  /* 0x0000000403407825 */ /* 0x002fc600078e0218 */
[----:B------:R1:W-:Y:S04]  /*75b0*/  STL.64 [R1+0x140], R60 ;  /* 0x0001403c01007387 */ /* 0x0003e80000100a00 */
[----:B------:R1:W-:Y:S01]  /*75c0*/  LDGSTS.E [R17+0x1c008], desc[UR48][R60.64], !P2 ;  /* 0x1c0080003c117fae */ /* 0x0003e2000d121870 */
[----:B------:R-:W-:Y:S01]  /*75d0*/  ISETP.GE.U32.AND P2, PT, R4, 0x7fffff8b, PT ;  /* 0x7fffff8b0400780c */ /* 0x000fe20003f46070 */
[----:B------:R-:W-:Y:S02]  /*75e0*/  IMAD R4, R2, 0x15, RZ ;  /* 0x0000001502047824 */ /* 0x000fe400078e02ff */
[C---:B---3--:R-:W-:Y:S01]  /*75f0*/  IMAD.WIDE R62, R3.reuse, 0x4, R20 ;  /* 0x00000004033e7825 */ /* 0x048fe200078e0214 */
[----:B------:R3:W-:Y:S04]  /*7600*/  LDGSTS.E [R17+0x1000c], desc[UR48][R66.64], !P6 ;  /* 0x1000c00042117fae */ /* 0x0007e8000f121870 */
[----:B------:R4:W-:Y:S01]  /*7610*/  LDGSTS.E [R17+0x1400c], desc[UR48][R64.64], !P6 ;  /* 0x1400c00040117fae */ /* 0x0009e2000f121870 */
[----:B-1----:R-:W-:-:S03]  /*7620*/  IMAD.WIDE R60, R3, 0x4, R22 ;  /* 0x00000004033c7825 */ /* 0x002fc600078e0216 */
[----:B------:R1:W-:Y:S01]  /*7630*/  LDGSTS.E [R17+0x1800c], desc[UR48][R62.64], !P6 ;  /* 0x1800c0003e117fae */ /* 0x0003e2000f121870 */
[----:B------:R-:W-:-:S03]  /*7640*/  VIADD R3, R11, 0xffffffc9 ;  /* 0xffffffc90b037836 */ /* 0x000fc60000000000 */
[----:B------:R2:W-:Y:S01]  /*7650*/  LDGSTS.E [R17+0x1c00c], desc[UR48][R60.64], !P6 ;  /* 0x1c00c0003c117fae */ /* 0x0005e2000f121870 */
[----:B------:R-:W2:Y:S01]  /*7660*/  LDC R11, c[0x0][0x230] ;  /* 0x00008c00ff0b7b82 */ /* 0x000ea20000000800 */
[----:B------:R-:W-:Y:S01]  /*7670*/  ISETP.GE.U32.AND P6, PT, R3, 0x7fffff8a, PT ;  /* 0x7fffff8a0300780c */ /* 0x000fe20003fc6070 */
[----:B------:R-:W-:Y:S01]  /*7680*/  IMAD R3, R2, 0x14, RZ ;  /* 0x0000001402037824 */ /* 0x000fe200078e02ff */
[----:B------:R3:W-:Y:S04]  /*7690*/  STL.64 [R1+0x148], R66 ;  /* 0x0001484201007387 */ /* 0x0007e80000100a00 */
[----:B------:R4:W-:Y:S04]  /*76a0*/  STL.64 [R1+0x150], R64 ;  /* 0x0001504001007387 */ /* 0x0009e80000100a00 */
[----:B------:R1:W-:Y:S01]  /*76b0*/  STL.64 [R1+0x158], R62 ;  /* 0x0001583e01007387 */ /* 0x0003e20000100a00 */
[----:B---3--:R-:W-:-:S03]  /*76c0*/  IMAD.WIDE R66, R3, 0x4, R90 ;  /* 0x0000000403427825 */ /* 0x008fc600078e025a */
[----:B------:R2:W-:Y:S01]  /*76d0*/  STL.64 [R1+0x160], R60 ;  /* 0x0001603c01007387 */ /* 0x0005e20000100a00 */
[----:B----4-:R-:W-:-:S03]  /*76e0*/  IMAD.WIDE R64, R3, 0x4, R24 ;  /* 0x0000000403407825 */ /* 0x010fc600078e0218 */
[----:B------:R3:W-:Y:S01]  /*76f0*/  STL.64 [R1+0x168], R66 ;  /* 0x0001684201007387 */ /* 0x0007e20000100a00 */
[----:B-1----:R-:W-:-:S03]  /*7700*/  IMAD.WIDE R62, R3, 0x4, R20 ;  /* 0x00000004033e7825 */ /* 0x002fc600078e0214 */
[----:B------:R3:W-:Y:S01]  /*7710*/  LDGSTS.E [R16], desc[UR48][R66.64], !P4 ;  /* 0x0000000042107fae */ /* 0x0007e2000e121870 */
[----:B--2---:R-:W-:Y:S01]  /*7720*/  IMAD.WIDE R60, R3, 0x4, R22 ;  /* 0x00000004033c7825 */ /* 0x004fe200078e0216 */
[----:B------:R-:W-:Y:S02]  /*7730*/  IADD3 R3, R13, -0x38, RZ ;  /* 0xffffffc80d037810 */ /* 0x000fe40007ffe0ff */
[----:B------:R1:W-:Y:S01]  /*7740*/  STL.64 [R1+0x170], R64 ;  /* 0x0001704001007387 */ /* 0x0003e20000100a00 */
[----:B------:R-:W2:Y:S03]  /*7750*/  LDC R13, c[0x0][0x230] ;  /* 0x00008c00ff0d7b82 */ /* 0x000ea60000000800 */
[----:B------:R1:W-:Y:S01]  /*7760*/  LDGSTS.E [R16+0x4000], desc[UR48][R64.64], !P4 ;  /* 0x0400000040107fae */ /* 0x0003e2000e121870 */
[----:B---3--:R-:W-:-:S03]  /*7770*/  IMAD.WIDE R66, R4, 0x4, R90 ;  /* 0x0000000404427825 */ /* 0x008fc600078e025a */
[----:B------:R3:W-:Y:S04]  /*7780*/  STL.64 [R1+0x178], R62 ;  /* 0x0001783e01007387 */ /* 0x0007e80000100a00 */
[----:B------:R3:W-:Y:S04]  /*7790*/  LDGSTS.E [R16+0x8000], desc[UR48][R62.64], !P4 ;  /* 0x080000003e107fae */ /* 0x0007e8000e121870 */
[----:B------:R4:W-:Y:S01]  /*77a0*/  STL.64 [R1+0x180], R60 ;  /* 0x0001803c01007387 */ /* 0x0009e20000100a00 */
[----:B-1----:R-:W-:-:S03]  /*77b0*/  IMAD.WIDE R64, R4, 0x4, R24 ;  /* 0x0000000404407825 */ /* 0x002fc600078e0218 */
[----:B------:R4:W-:Y:S01]  /*77c0*/  LDGSTS.E [R16+0xc000], desc[UR48][R60.64], !P4 ;  /* 0x0c0000003c107fae */ /* 0x0009e2000e121870 */
[----:B------:R-:W-:Y:S01]  /*77d0*/  ISETP.GE.U32.AND P4, PT, R3, 0x7fffff89, PT ;  /* 0x7fffff890300780c */ /* 0x000fe20003f86070 */
[----:B------:R-:W-:Y:S02]  /*77e0*/  IMAD R3, R2, 0x16, RZ ;  /* 0x0000001602037824 */ /* 0x000fe400078e02ff */
[C---:B---3--:R-:W-:Y:S01]  /*77f0*/  IMAD.WIDE R62, R4.reuse, 0x4, R20 ;  /* 0x00000004043e7825 */ /* 0x048fe200078e0214 */
[----:B------:R1:W-:Y:S04]  /*7800*/  STL.64 [R1+0x188], R66 ;  /* 0x0001884201007387 */ /* 0x0003e80000100a00 */
[----:B------:R1:W-:Y:S01]  /*7810*/  LDGSTS.E [R16+0x4], desc[UR48][R66.64], !P5 ;  /* 0x0000400042107fae */ /* 0x0003e2000e921870 */
[----:B----4-:R-:W-:-:S03]  /*7820*/  IMAD.WIDE R60, R4, 0x4, R22 ;  /* 0x00000004043c7825 */ /* 0x010fc600078e0216 */
[----:B------:R3:W-:Y:S01]  /*7830*/  STL.64 [R1+0x190], R64 ;  /* 0x0001904001007387 */ /* 0x0007e20000100a00 */
[----:B------:R-:W-:-:S03]  /*7840*/  VIADD R4, R5, 0xffffffe7 ;  /* 0xffffffe705047836 */ /* 0x000fc60000000000 */
[----:B------:R3:W-:Y:S01]  /*7850*/  LDGSTS.E [R16+0x4004], desc[UR48][R64.64], !P5 ;  /* 0x0400400040107fae */ /* 0x0007e2000e921870 */
[----:B------:R-:W4:Y:S03]  /*7860*/  LDC R5, c[0x0][0x230] ;  /* 0x00008c00ff057b82 */ /* 0x000f260000000800 */
[----:B------:R2:W-:Y:S01]  /*7870*/  STL.64 [R1+0x198], R62 ;  /* 0x0001983e01007387 */ /* 0x0005e20000100a00 */
[----:B-1----:R-:W-:-:S03]  /*7880*/  IMAD.WIDE R66, R3, 0x4, R90 ;  /* 0x0000000403427825 */ /* 0x002fc600078e025a */
[----:B------:R2:W-:Y:S04]  /*7890*/  LDGSTS.E [R16+0x8004], desc[UR48][R62.64], !P5 ;  /* 0x080040003e107fae */ /* 0x0005e8000e921870 */
[----:B------:R1:W-:Y:S01]  /*78a0*/  STL.64 [R1+0x1a0], R60 ;  /* 0x0001a03c01007387 */ /* 0x0003e20000100a00 */
[----:B---3--:R-:W-:-:S03]  /*78b0*/  IMAD.WIDE R64, R3, 0x4, R24 ;  /* 0x0000000403407825 */ /* 0x008fc600078e0218 */
[----:B------:R1:W-:Y:S01]  /*78c0*/  LDGSTS.E [R16+0xc004], desc[UR48][R60.64], !P5 ;  /* 0x0c0040003c107fae */ /* 0x0003e2000e921870 */
[----:B------:R-:W-:Y:S01]  /*78d0*/  ISETP.GE.U32.AND P5, PT, R4, 0x7fffffa8, PT ;  /* 0x7fffffa80400780c */ /* 0x000fe20003fa6070 */
[----:B------:R-:W-:Y:S02]  /*78e0*/  IMAD R4, R2, 0x17, RZ ;  /* 0x0000001702047824 */ /* 0x000fe400078e02ff */
[C---:B--2---:R-:W-:Y:S01]  /*78f0*/  IMAD.WIDE R62, R3.reuse, 0x4, R20 ;  /* 0x00000004033e7825 */ /* 0x044fe200078e0214 */
[----:B------:R2:W-:Y:S04]  /*7900*/  STL.64 [R1+0x1a8], R66 ;  /* 0x0001a84201007387 */ /* 0x0005e80000100a00 */
[----:B------:R2:W-:Y:S01]  /*7910*/  LDGSTS.E [R16+0x8], desc[UR48][R66.64], !P1 ;  /* 0x0000800042107fae */ /* 0x0005e2000c921870 */
[----:B-1----:R-:W-:-:S03]  /*7920*/  IMAD.WIDE R60, R3, 0x4, R22 ;  /* 0x00000004033c7825 */ /* 0x002fc600078e0216 */
[----:B------:R1:W-:Y:S01]  /*7930*/  STL.64 [R1+0x1b0], R64 ;  /* 0x0001b04001007387 */ /* 0x0003e20000100a00 */
[----:B------:R-:W-:-:S03]  /*7940*/  VIADD R3, R11, 0xffffffe6 ;  /* 0xffffffe60b037836 */ /* 0x000fc60000000000 */
[----:B------:R1:W-:Y:S01]  /*7950*/  LDGSTS.E [R16+0x4008], desc[UR48][R64.64], !P1 ;  /* 0x0400800040107fae */ /* 0x0003e2000c921870 */
[----:B------:R-:W3:Y:S01]  /*7960*/  LDC R11, c[0x0][0x230] ;  /* 0x00008c00ff0b7b82 */ /* 0x000ee20000000800 */
[C---:B--2---:R-:W-:Y:S02]  /*7970*/  IMAD.WIDE R66, R4.reuse, 0x4, R90 ;  /* 0x0000000404427825 */ /* 0x044fe400078e025a */
[----:B------:R2:W-:Y:S04]  /*7980*/  STL.64 [R1+0x1b8], R62 ;  /* 0x0001b83e01007387 */ /* 0x0005e80000100a00 */
[----:B------:R2:W-:Y:S01]  /*7990*/  LDGSTS.E [R16+0x8008], desc[UR48][R62.64], !P1 ;  /* 0x080080003e107fae */ /* 0x0005e2000c921870 */
[----:B-1----:R-:W-:-:S03]  /*79a0*/  IMAD.WIDE R64, R4, 0x4, R24 ;  /* 0x0000000404407825 */ /* 0x002fc600078e0218 */
[----:B------:R1:W-:Y:S04]  /*79b0*/  STL.64 [R1+0x1c0], R60 ;  /* 0x0001c03c01007387 */ /* 0x0003e80000100a00 */
[----:B------:R1:W-:Y:S01]  /*79c0*/  LDGSTS.E [R16+0xc008], desc[UR48][R60.64], !P1 ;  /* 0x0c0080003c107fae */ /* 0x0003e2000c921870 */
[----:B------:R-:W-:Y:S01]  /*79d0*/  ISETP.GE.U32.AND P1, PT, R3, 0x7fffffa7, PT ;  /* 0x7fffffa70300780c */ /* 0x000fe20003f26070 */
[----:B------:R-:W-:Y:S02]  /*79e0*/  IMAD R3, R2, 0x34, RZ ;  /* 0x0000003402037824 */ /* 0x000fe400078e02ff */
[C---:B--2---:R-:W-:Y:S01]  /*79f0*/  IMAD.WIDE R62, R4.reuse, 0x4, R20 ;  /* 0x00000004043e7825 */ /* 0x044fe200078e0214 */
[----:B------:R2:W-:Y:S04]  /*7a00*/  STL.64 [R1+0x1c8], R66 ;  /* 0x0001c84201007387 */ /* 0x0005e80000100a00 */
[----:B------:R2:W-:Y:S01]  /*7a10*/  LDGSTS.E [R16+0xc], desc[UR48][R66.64], !P3 ;  /* 0x0000c00042107fae */ /* 0x0005e2000d921870 */
[----:B-1----:R-:W-:Y:S01]  /*7a20*/  IMAD.WIDE R60, R4, 0x4, R22 ;  /* 0x00000004043c7825 */ /* 0x002fe200078e0216 */
[----:B------:R-:W-:-:S02]  /*7a30*/  IADD3 R4, R13, -0x1b, RZ ;  /* 0xffffffe50d047810 */ /* 0x000fc40007ffe0ff */
[----:B------:R1:W-:Y:S01]  /*7a40*/  STL.64 [R1+0x1d0], R64 ;  /* 0x0001d04001007387 */ /* 0x0003e20000100a00 */
[----:B------:R-:W3:Y:S03]  /*7a50*/  LDC R13, c[0x0][0x230] ;  /* 0x00008c00ff0d7b82 */ /* 0x000ee60000000800 */
[----:B------:R1:W-:Y:S01]  /*7a60*/  LDGSTS.E [R16+0x400c], desc[UR48][R64.64], !P3 ;  /* 0x0400c00040107fae */ /* 0x0003e2000d921870 */
[----:B--2---:R-:W-:-:S03]  /*7a70*/  IMAD.WIDE R66, R3, 0x4, R90 ;  /* 0x0000000403427825 */ /* 0x004fc600078e025a */
[----:B------:R2:W-:Y:S04]  /*7a80*/  STL.64 [R1+0x1d8], R62 ;  /* 0x0001d83e01007387 */ /* 0x0005e80000100a00 */
[----:B------:R2:W-:Y:S04]  /*7a90*/  LDGSTS.E [R16+0x800c], desc[UR48][R62.64], !P3 ;  /* 0x0800c0003e107fae */ /* 0x0005e8000d921870 */
[----:B------:R4:W-:Y:S01]  /*7aa0*/  STL.64 [R1+0x1e0], R60 ;  /* 0x0001e03c01007387 */ /* 0x0009e20000100a00 */
[----:B-1----:R-:W-:-:S03]  /*7ab0*/  IMAD.WIDE R64, R3, 0x4, R24 ;  /* 0x0000000403407825 */ /* 0x002fc600078e0218 */
[----:B------:R4:W-:Y:S01]  /*7ac0*/  LDGSTS.E [R16+0xc00c], desc[UR48][R60.64], !P3 ;  /* 0x0c00c0003c107fae */ /* 0x0009e2000d921870 */
[----:B------:R-:W-:Y:S01]  /*7ad0*/  ISETP.GE.U32.AND P3, PT, R4, 0x7fffffa6, PT ;  /* 0x7fffffa60400780c */ /* 0x000fe20003f66070 */
[----:B------:R-:W-:Y:S02]  /*7ae0*/  IMAD R4, R2, 0x35, RZ ;  /* 0x0000003502047824 */ /* 0x000fe400078e02ff */
[C---:B--2---:R-:W-:Y:S01]  /*7af0*/  IMAD.WIDE R62, R3.reuse, 0x4, R20 ;  /* 0x00000004033e7825 */ /* 0x044fe200078e0214 */
[----:B------:R1:W-:Y:S04]  /*7b00*/  STL.64 [R1+0x1e8], R66 ;  /* 0x0001e84201007387 */ /* 0x0003e80000100a00 */
[----:B------:R1:W-:Y:S01]  /*7b10*/  LDGSTS.E [R16+0x10000], desc[UR48][R66.64], !P0 ;  /* 0x1000000042107fae */ /* 0x0003e2000c121870 */
[----:B----4-:R-:W-:-:S03]  /*7b20*/  IMAD.WIDE R60, R3, 0x4, R22 ;  /* 0x00000004033c7825 */ /* 0x010fc600078e0216 */
[----:B------:R2:W-:Y:S01]  /*7b30*/  STL.64 [R1+0x1f0], R64 ;  /* 0x0001f04001007387 */ /* 0x0005e20000100a00 */
[----:B------:R-:W-:-:S03]  /*7b40*/  VIADD R3, R5, 0xffffffe4 ;  /* 0xffffffe405037836 */ /* 0x000fc60000000000 */
[----:B------:R2:W-:Y:S01]  /*7b50*/  LDGSTS.E [R16+0x14000], desc[UR48][R64.64], !P0 ;  /* 0x1400000040107fae */ /* 0x0005e2000c121870 */
[----:B------:R-:W4:Y:S01]  /*7b60*/  LDC R5, c[0x0][0x230] ;  /* 0x00008c00ff057b82 */ /* 0x000f220000000800 */
[C---:B-1----:R-:W-:Y:S02]  /*7b70*/  IMAD.WIDE R66, R4.reuse, 0x4, R90 ;  /* 0x0000000404427825 */ /* 0x042fe400078e025a */
[----:B------:R1:W-:Y:S04]  /*7b80*/  STL.64 [R1+0x1f8], R62 ;  /* 0x0001f83e01007387 */ /* 0x0003e80000100a00 */
[----:B------:R1:W-:Y:S01]  /*7b90*/  LDGSTS.E [R16+0x18000], desc[UR48][R62.64], !P0 ;  /* 0x180000003e107fae */ /* 0x0003e2000c121870 */
[----:B--2---:R-:W-:-:S03]  /*7ba0*/  IMAD.WIDE R64, R4, 0x4, R24 ;  /* 0x0000000404407825 */ /* 0x004fc600078e0218 */
[----:B------:R2:W-:Y:S04]  /*7bb0*/  STL.64 [R1+0x208], R60 ;  /* 0x0002083c01007387 */ /* 0x0005e80000100a00 */
[----:B------:R2:W-:Y:S01]  /*7bc0*/  LDGSTS.E [R16+0x1c000], desc[UR48][R60.64], !P0 ;  /* 0x1c0000003c107fae */ /* 0x0005e2000c121870 */
[----:B------:R-:W-:Y:S01]  /*7bd0*/  ISETP.GE.U32.AND P0, PT, R3, 0x7fffffa5, PT ;  /* 0x7fffffa50300780c */ /* 0x000fe20003f06070 */
[----:B------:R-:W-:Y:S02]  /*7be0*/  IMAD R3, R2, 0x36, RZ ;  /* 0x0000003602037824 */ /* 0x000fe400078e02ff */
[C---:B-1----:R-:W-:Y:S01]  /*7bf0*/  IMAD.WIDE R62, R4.reuse, 0x4, R20 ;  /* 0x00000004043e7825 */ /* 0x042fe200078e0214 */
[----:B------:R1:W-:Y:S04]  /*7c00*/  LDGSTS.E [R16+0x10004], desc[UR48][R66.64], !P2 ;  /* 0x1000400042107fae */ /* 0x0003e8000d121870 */
[----:B------:R1:W-:Y:S01]  /*7c10*/  LDGSTS.E [R16+0x14004], desc[UR48][R64.64], !P2 ;  /* 0x1400400040107fae */ /* 0x0003e2000d121870 */
[----:B--2---:R-:W-:-:S03]  /*7c20*/  IMAD.WIDE R60, R4, 0x4, R22 ;  /* 0x00000004043c7825 */ /* 0x004fc600078e0216 */
[----:B------:R1:W-:Y:S01]  /*7c30*/  STL.64 [R1+0x230], R66 ;  /* 0x0002304201007387 */ /* 0x0003e20000100a00 */
[----:B---3--:R-:W-:-:S03]  /*7c40*/  VIADD R4, R11, 0xffffffc7 ;  /* 0xffffffc70b047836 */ /* 0x008fc60000000000 */
[----:B------:R2:W-:Y:S01]  /*7c50*/  LDGSTS.E [R16+0x18004], desc[UR48][R62.64], !P2 ;  /* 0x180040003e107fae */ /* 0x0005e2000d121870 */
[----:B------:R-:W3:Y:S03]  /*7c60*/  LDC R11, c[0x0][0x230] ;  /* 0x00008c00ff0b7b82 */ /* 0x000ee60000000800 */
[----:B------:R4:W-:Y:S04]  /*7c70*/  STL.64 [R1+0x248], R64 ;  /* 0x0002484001007387 */ /* 0x0009e80000100a00 */
[----:B------:R2:W-:Y:S01]  /*7c80*/  LDGSTS.E [R16+0x1c004], desc[UR48][R60.64], !P2 ;  /* 0x1c0040003c107fae */ /* 0x0005e2000d121870 */
[----:B-1----:R-:W-:Y:S01]  /*7c90*/  IMAD.WIDE R66, R3, 0x4, R90 ;  /* 0x0000000403427825 */ /* 0x002fe200078e025a */
[----:B------:R-:W-:-:S02]  /*7ca0*/  ISETP.GE.U32.AND P2, PT, R4, 0x7fffff88, PT ;  /* 0x7fffff880400780c */ /* 0x000fc40003f46070 */
[----:B------:R2:W-:Y:S01]  /*7cb0*/  STL.64 [R1+0x260], R62 ;  /* 0x0002603e01007387 */ /* 0x0005e20000100a00 */
[----:B------:R-:W-:Y:S02]  /*7cc0*/  IMAD R4, R2, 0x37, RZ ;  /* 0x0000003702047824 */ /* 0x000fe400078e02ff */
[C---:B----4-:R-:W-:Y:S01]  /*7cd0*/  IMAD.WIDE R64, R3.reuse, 0x4, R24 ;  /* 0x0000000403407825 */ /* 0x050fe200078e0218 */
[----:B------:R1:W-:Y:S04]  /*7ce0*/  STL.64 [R1+0x278], R60 ;  /* 0x0002783c01007387 */ /* 0x0003e80000100a00 */
[----:B------:R4:W-:Y:S01]  /*7cf0*/  STL.64 [R1+0x2a0], R66 ;  /* 0x0002a04201007387 */ /* 0x0009e20000100a00 */
[----:B--2---:R-:W-:-:S03]  /*7d00*/  IMAD.WIDE R62, R3, 0x4, R20 ;  /* 0x00000004033e7825 */ /* 0x004fc600078e0214 */
[----:B------:R4:W-:Y:S01]  /*7d10*/  LDGSTS.E [R16+0x10008], desc[UR48][R66.64], !P6 ;  /* 0x1000800042107fae */ /* 0x0009e2000f121870 */
[----:B-1----:R-:W-:Y:S01]  /*7d20*/  IMAD.WIDE R60, R3, 0x4, R22 ;  /* 0x00000004033c7825 */ /* 0x002fe200078e0216 */
[----:B------:R-:W-:Y:S02]  /*7d30*/  IADD3 R3, R13, -0x3a, RZ ;  /* 0xffffffc60d037810 */ /* 0x000fe40007ffe0ff */
[----:B------:R1:W-:Y:S01]  /*7d40*/  STL.64 [R1+0x2b8], R64 ;  /* 0x0002b84001007387 */ /* 0x0003e20000100a00 */
[----:B------:R-:W2:Y:S03]  /*7d50*/  LDC R13, c[0x0][0x230] ;  /* 0x00008c00ff0d7b82 */ /* 0x000ea60000000800 */
[----:B------:R1:W-:Y:S01]  /*7d60*/  LDGSTS.E [R16+0x14008], desc[UR48][R64.64], !P6 ;  /* 0x1400800040107fae */ /* 0x0003e2000f121870 */
[----:B----4-:R-:W-:-:S03]  /*7d70*/  IMAD.WIDE R66, R4, 0x4, R90 ;  /* 0x0000000404427825 */ /* 0x010fc600078e025a */
[----:B------:R4:W-:Y:S04]  /*7d80*/  STL.64 [R1+0x2d0], R62 ;  /* 0x0002d03e01007387 */ /* 0x0009e80000100a00 */
[----:B------:R4:W-:Y:S01]  /*7d90*/  LDGSTS.E [R16+0x18008], desc[UR48][R62.64], !P6 ;  /* 0x180080003e107fae */ /* 0x0009e2000f121870 */
[----:B-1----:R-:W-:-:S03]  /*7da0*/  IMAD.WIDE R64, R4, 0x4, R24 ;  /* 0x0000000404407825 */ /* 0x002fc600078e0218 */
[----:B------:R1:W-:Y:S04]  /*7db0*/  STL.64 [R1+0x2e8], R60 ;  /* 0x0002e83c01007387 */ /* 0x0003e80000100a00 */
[----:B------:R1:W-:Y:S01]  /*7dc0*/  LDGSTS.E [R16+0x1c008], desc[UR48][R60.64], !P6 ;  /* 0x1c0080003c107fae */ /* 0x0003e2000f121870 */
[----:B------:R-:W-:Y:S01]  /*7dd0*/  ISETP.GE.U32.AND P6, PT, R3, 0x7fffff87, PT ;  /* 0x7fffff870300780c */ /* 0x000fe20003fc6070 */
[----:B------:R-:W-:Y:S02]  /*7de0*/  VIADD R3, R5, 0xffffffc5 ;  /* 0xffffffc505037836 */ /* 0x000fe40000000000 */
[C---:B----4-:R-:W-:Y:S01]  /*7df0*/  IMAD.WIDE R62, R4.reuse, 0x4, R20 ;  /* 0x00000004043e7825 */ /* 0x050fe200078e0214 */
[----:B------:R4:W-:Y:S01]  /*7e00*/  LDGSTS.E [R16+0x1000c], desc[UR48][R66.64], !P4 ;  /* 0x1000c00042107fae */ /* 0x0009e2000e121870 */
[----:B------:R-:W2:Y:S03]  /*7e10*/  LDC R5, c[0x0][0x230] ;  /* 0x00008c00ff057b82 */ /* 0x000ea60000000800 */
[----:B------:R3:W-:Y:S01]  /*7e20*/  LDGSTS.E [R16+0x1400c], desc[UR48][R64.64], !P4 ;  /* 0x1400c00040107fae */ /* 0x0007e2000e121870 */
[----:B-1----:R-:W-:-:S03]  /*7e30*/  IMAD.WIDE R60, R4, 0x4, R22 ;  /* 0x00000004043c7825 */ /* 0x002fc600078e0216 */
[----:B------:R1:W-:Y:S01]  /*7e40*/  LDGSTS.E [R16+0x1800c], desc[UR48][R62.64], !P4 ;  /* 0x1800c0003e107fae */ /* 0x0003e2000e121870 */
[----:B------:R-:W-:-:S03]  /*7e50*/  IMAD R4, R2, 0x19, RZ ;  /* 0x0000001902047824 */ /* 0x000fc600078e02ff */
[----:B------:R1:W-:Y:S01]  /*7e60*/  LDGSTS.E [R16+0x1c00c], desc[UR48][R60.64], !P4 ;  /* 0x1c00c0003c107fae */ /* 0x0003e2000e121870 */
[----:B------:R-:W-:Y:S01]  /*7e70*/  ISETP.GE.U32.AND P4, PT, R3, 0x7fffff86, PT ;  /* 0x7fffff860300780c */ /* 0x000fe20003f86070 */
[----:B------:R-:W-:Y:S02]  /*7e80*/  IMAD R3, R2, 0x18, RZ ;  /* 0x0000001802037824 */ /* 0x000fe400078e02ff */
[----:B------:R4:W-:Y:S04]  /*7e90*/  STL.64 [R1+0x310], R66 ;  /* 0x0003104201007387 */ /* 0x0009e80000100a00 */
[----:B------:R3:W-:Y:S04]  /*7ea0*/  STL.64 [R1+0x328], R64 ;  /* 0x0003284001007387 */ /* 0x0007e80000100a00 */
[----:B------:R1:W-:Y:S01]  /*7eb0*/  STL.64 [R1+0x340], R62 ;  /* 0x0003403e01007387 */ /* 0x0003e20000100a00 */
[----:B----4-:R-:W-:-:S03]  /*7ec0*/  IMAD.WIDE R66, R3, 0x4, R90 ;  /* 0x0000000403427825 */ /* 0x010fc600078e025a */
[----:B------:R4:W-:Y:S01]  /*7ed0*/  STL.64 [R1+0x358], R60 ;  /* 0x0003583c01007387 */ /* 0x0009e20000100a00 */
[----:B---3--:R-:W-:-:S03]  /*7ee0*/  IMAD.WIDE R64, R3, 0x4, R24 ;  /* 0x0000000403407825 */ /* 0x008fc600078e0218 */
[----:B------:R3:W-:Y:S01]  /*7ef0*/  STL.64 [R1+0x380], R66 ;  /* 0x0003804201007387 */ /* 0x0007e20000100a00 */
[----:B-1----:R-:W-:-:S03]  /*7f00*/  IMAD.WIDE R62, R3, 0x4, R20 ;  /* 0x00000004033e7825 */ /* 0x002fc600078e0214 */
[----:B------:R3:W-:Y:S01]  /*7f10*/  LDGSTS.E [R14], desc[UR48][R66.64], !P5 ;  /* 0x00000000420e7fae */ /* 0x0007e2000e921870 */
[----:B----4-:R-:W-:Y:S01]  /*7f20*/  IMAD.WIDE R60, R3, 0x4, R22 ;  /* 0x00000004033c7825 */ /* 0x010fe200078e0216 */
[----:B------:R-:W-:Y:S02]  /*7f30*/  IADD3 R3, R11, -0x3c, RZ ;  /* 0xffffffc40b037810 */ /* 0x000fe40007ffe0ff */
[----:B------:R1:W-:Y:S01]  /*7f40*/  STL.64 [R1+0x398], R64 ;  /* 0x0003984001007387 */ /* 0x0003e20000100a00 */
[----:B------:R-:W4:Y:S03]  /*7f50*/  LDC R11, c[0x0][0x230] ;  /* 0x00008c00ff0b7b82 */ /* 0x000f260000000800 */
        /* <DEDUP_REMOVED lines=10> */
[----:B------:R3:W-:Y:S04]  /*8000*/  STL.64 [R1+0x3f0], R66 ;  /* 0x0003f04201007387 */ /* 0x0007e80000100a00 */
[----:B------:R3:W-:Y:S01]  /*8010*/  LDGSTS.E [R14+0x4], desc[UR48][R66.64], !P1 ;  /* 0x00004000420e7fae */ /* 0x0007e2000c921870 */
[----:B-1----:R-:W-:-:S03]  /*8020*/  IMAD.WIDE R60, R4, 0x4, R22 ;  /* 0x00000004043c7825 */ /* 0x002fc600078e0216 */
[----:B------:R1:W-:Y:S01]  /*8030*/  STL.64 [R1+0x410], R64 ;  /* 0x0004104001007387 */ /* 0x0003e20000100a00 */
[----:B--2---:R-:W-:-:S03]  /*8040*/  VIADD R4, R13, 0xffffffe3 ;  /* 0xffffffe30d047836 */ /* 0x004fc60000000000 */
[----:B------:R1:W-:Y:S01]  /*8050*/  LDGSTS.E [R14+0x4004], desc[UR48][R64.64], !P1 ;  /* 0x04004000400e7fae */ /* 0x0003e2000c921870 */
[----:B------:R-:W2:Y:S03]  /*8060*/  LDC R13, c[0x0][0x230] ;  /* 0x00008c00ff0d7b82 */ /* 0x000ea60000000800 */
[----:B------:R4:W-:Y:S01]  /*8070*/  STL.64 [R1+0x428], R62 ;  /* 0x0004283e01007387 */ /* 0x0009e20000100a00 */
[----:B---3--:R-:W-:-:S03]  /*8080*/  IMAD.WIDE R66, R3, 0x4, R90 ;  /* 0x0000000403427825 */ /* 0x008fc600078e025a */
[----:B------:R4:W-:Y:S04]  /*8090*/  LDGSTS.E [R14+0x8004], desc[UR48][R62.64], !P1 ;  /* 0x080040003e0e7fae */ /* 0x0009e8000c921870 */
[----:B------:R3:W-:Y:S01]  /*80a0*/  STL.64 [R1+0x440], R60 ;  /* 0x0004403c01007387 */ /* 0x0007e20000100a00 */
[----:B-1----:R-:W-:-:S03]  /*80b0*/  IMAD.WIDE R64, R3, 0x4, R24 ;  /* 0x0000000403407825 */ /* 0x002fc600078e0218 */
[----:B------:R3:W-:Y:S01]  /*80c0*/  LDGSTS.E [R14+0xc004], desc[UR48][R60.64], !P1 ;  /* 0x0c0040003c0e7fae */ /* 0x0007e2000c921870 */
[----:B------:R-:W-:Y:S01]  /*80d0*/  ISETP.GE.U32.AND P1, PT, R4, 0x7fffffa4, PT ;  /* 0x7fffffa40400780c */ /* 0x000fe20003f26070 */
[----:B------:R-:W-:Y:S02]  /*80e0*/  IMAD R4, R2, 0x1b, RZ ;  /* 0x0000001b02047824 */ /* 0x000fe400078e02ff */
[C---:B----4-:R-:W-:Y:S01]  /*80f0*/  IMAD.WIDE R62, R3.reuse, 0x4, R20 ;  /* 0x00000004033e7825 */ /* 0x050fe200078e0214 */
[----:B------:R1:W-:Y:S04]  /*8100*/  STL.64 [R1+0x458], R66 ;  /* 0x0004584201007387 */ /* 0x0003e80000100a00 */
[----:B------:R1:W-:Y:S01]  /*8110*/  LDGSTS.E [R14+0x8], desc[UR48][R66.64], !P3 ;  /* 0x00008000420e7fae */ /* 0x0003e2000d921870 */
[----:B---3--:R-:W-:-:S03]  /*8120*/  IMAD.WIDE R60, R3, 0x4, R22 ;  /* 0x00000004033c7825 */ /* 0x008fc600078e0216 */
[----:B------:R3:W-:Y:S01]  /*8130*/  STL.64 [R1+0x480], R64 ;  /* 0x0004804001007387 */ /* 0x0007e20000100a00 */
[----:B------:R-:W-:-:S03]  /*8140*/  VIADD R3, R5, 0xffffffe2 ;  /* 0xffffffe205037836 */ /* 0x000fc60000000000 */
[----:B------:R3:W-:Y:S01]  /*8150*/  LDGSTS.E [R14+0x4008], desc[UR48][R64.64], !P3 ;  /* 0x04008000400e7fae */ /* 0x0007e2000d921870 */
[----:B------:R-:W4:Y:S01]  /*8160*/  LDC R5, c[0x0][0x230] ;  /* 0x00008c00ff057b82 */ /* 0x000f220000000800 */
[C---:B-1----:R-:W-:Y:S02]  /*8170*/  IMAD.WIDE R66, R4.reuse, 0x4, R90 ;  /* 0x0000000404427825 */ /* 0x042fe400078e025a */
[----:B------:R1:W-:Y:S04]  /*8180*/  STL.64 [R1+0x498], R62 ;  /* 0x0004983e01007387 */ /* 0x0003e80000100a00 */
[----:B------:R1:W-:Y:S01]  /*8190*/  LDGSTS.E [R14+0x8008], desc[UR48][R62.64], !P3 ;  /* 0x080080003e0e7fae */ /* 0x0003e2000d921870 */
[----:B---3--:R-:W-:-:S03]  /*81a0*/  IMAD.WIDE R64, R4, 0x4, R24 ;  /* 0x0000000404407825 */ /* 0x008fc600078e0218 */
[----:B------:R3:W-:Y:S04]  /*81b0*/  STL.64 [R1+0x4b0], R60 ;  /* 0x0004b03c01007387 */ /* 0x0007e80000100a00 */
[----:B------:R3:W-:Y:S01]  /*81c0*/  LDGSTS.E [R14+0xc008], desc[UR48][R60.64], !P3 ;  /* 0x0c0080003c0e7fae */ /* 0x0007e2000d921870 */
[----:B------:R-:W-:Y:S01]  /*81d0*/  ISETP.GE.U32.AND P3, PT, R3, 0x7fffffa3, PT ;  /* 0x7fffffa30300780c */ /* 0x000fe20003f66070 */
[----:B------:R-:W-:Y:S02]  /*81e0*/  IMAD R3, R2, 0x38, RZ ;  /* 0x0000003802037824 */ /* 0x000fe400078e02ff */
[C---:B-1----:R-:W-:Y:S01]  /*81f0*/  IMAD.WIDE R62, R4.reuse, 0x4, R20 ;  /* 0x00000004043e7825 */ /* 0x042fe200078e0214 */
[----:B------:R1:W-:Y:S04]  /*8200*/  LDGSTS.E [R14+0xc], desc[UR48][R66.64], !P0 ;  /* 0x0000c000420e7fae */ /* 0x0003e8000c121870 */
[----:B------:R2:W-:Y:S01]  /*8210*/  LDGSTS.E [R14+0x400c], desc[UR48][R64.64], !P0 ;  /* 0x0400c000400e7fae */ /* 0x0005e2000c121870 */
[----:B---3--:R-:W-:Y:S01]  /*8220*/  IMAD.WIDE R60, R4, 0x4, R22 ;  /* 0x00000004043c7825 */ /* 0x008fe200078e0216 */
[----:B------:R-:W-:-:S02]  /*8230*/  IADD3 R4, R11, -0x1f, RZ ;  /* 0xffffffe10b047810 */ /* 0x000fc40007ffe0ff */
[----:B------:R1:W-:Y:S01]  /*8240*/  STL.64 [R1+0x4c8], R66 ;  /* 0x0004c84201007387 */ /* 0x0003e20000100a00 */
[----:B------:R-:W3:Y:S03]  /*8250*/  LDC R11, c[0x0][0x230] ;  /* 0x00008c00ff0b7b82 */ /* 0x000ee60000000800 */
[----:B------:R4:W-:Y:S04]  /*8260*/  LDGSTS.E [R14+0x800c], desc[UR48][R62.64], !P0 ;  /* 0x0800c0003e0e7fae */ /* 0x0009e8000c121870 */
[----:B------:R2:W-:Y:S04]  /*8270*/  STL.64 [R1+0x4d0], R64 ;  /* 0x0004d04001007387 */ /* 0x0005e80000100a00 */
[----:B------:R4:W-:Y:S01]  /*8280*/  LDGSTS.E [R14+0xc00c], desc[UR48][R60.64], !P0 ;  /* 0x0c00c0003c0e7fae */ /* 0x0009e2000c121870 */
[----:B-1----:R-:W-:Y:S01]  /*8290*/  IMAD.WIDE R66, R3, 0x4, R90 ;  /* 0x0000000403427825 */ /* 0x002fe200078e025a */
[----:B------:R-:W-:-:S02]  /*82a0*/  ISETP.GE.U32.AND P0, PT, R4, 0x7fffffa2, PT ;  /* 0x7fffffa20400780c */ /* 0x000fc40003f06070 */
[----:B------:R4:W-:Y:S01]  /*82b0*/  STL.64 [R1+0x4d8], R62 ;  /* 0x0004d83e01007387 */ /* 0x0009e20000100a00 */
[----:B------:R-:W-:Y:S02]  /*82c0*/  IMAD R4, R2, 0x39, RZ ;  /* 0x0000003902047824 */ /* 0x000fe400078e02ff */
[C---:B--2---:R-:W-:Y:S01]  /*82d0*/  IMAD.WIDE R64, R3.reuse, 0x4, R24 ;  /* 0x0000000403407825 */ /* 0x044fe200078e0218 */
[----:B------:R1:W-:Y:S04]  /*82e0*/  STL.64 [R1+0x4e0], R60 ;  /* 0x0004e03c01007387 */ /* 0x0003e80000100a00 */
[----:B------:R2:W-:Y:S01]  /*82f0*/  STL.64 [R1+0x4e8], R66 ;  /* 0x0004e84201007387 */ /* 0x0005e20000100a00 */
[----:B----4-:R-:W-:-:S03]  /*8300*/  IMAD.WIDE R62, R3, 0x4, R20 ;  /* 0x00000004033e7825 */ /* 0x010fc600078e0214 */
[----:B------:R2:W-:Y:S01]  /*8310*/  LDGSTS.E [R14+0x10000], desc[UR48][R66.64], !P2 ;  /* 0x10000000420e7fae */ /* 0x0005e2000d121870 */
[----:B-1----:R-:W-:-:S03]  /*8320*/  IMAD.WIDE R60, R3, 0x4, R22 ;  /* 0x00000004033c7825 */ /* 0x002fc600078e0216 */
[----:B------:R1:W-:Y:S01]  /*8330*/  STL.64 [R1+0x4f0], R64 ;  /* 0x0004f04001007387 */ /* 0x0003e20000100a00 */
[----:B------:R-:W-:-:S03]  /*8340*/  VIADD R3, R13, 0xffffffe0 ;  /* 0xffffffe00d037836 */ /* 0x000fc60000000000 */
[----:B------:R1:W-:Y:S01]  /*8350*/  LDGSTS.E [R14+0x14000], desc[UR48][R64.64], !P2 ;  /* 0x14000000400e7fae */ /* 0x0003e2000d121870 */
[----:B------:R-:W4:Y:S01]  /*8360*/  LDC R13, c[0x0][0x230] ;  /* 0x00008c00ff0d7b82 */ /* 0x000f220000000800 */
[C---:B--2---:R-:W-:Y:S02]  /*8370*/  IMAD.WIDE R66, R4.reuse, 0x4, R90 ;  /* 0x0000000404427825 */ /* 0x044fe400078e025a */
[----:B------:R2:W-:Y:S04]  /*8380*/  STL.64 [R1+0x4f8], R62 ;  /* 0x0004f83e01007387 */ /* 0x0005e80000100a00 */
[----:B------:R2:W-:Y:S01]  /*8390*/  LDGSTS.E [R14+0x18000], desc[UR48][R62.64], !P2 ;  /* 0x180000003e0e7fae */ /* 0x0005e2000d121870 */
[----:B-1----:R-:W-:-:S03]  /*83a0*/  IMAD.WIDE R64, R4, 0x4, R24 ;  /* 0x0000000404407825 */ /* 0x002fc600078e0218 */
[----:B------:R1:W-:Y:S04]  /*83b0*/  STL.64 [R1+0x500], R60 ;  /* 0x0005003c01007387 */ /* 0x0003e80000100a00 */
[----:B------:R1:W-:Y:S01]  /*83c0*/  LDGSTS.E [R14+0x1c000], desc[UR48][R60.64], !P2 ;  /* 0x1c0000003c0e7fae */ /* 0x0003e2000d121870 */
[----:B------:R-:W-:Y:S01]  /*83d0*/  ISETP.GE.U32.AND P2, PT, R3, 0x7fffffa1, PT ;  /* 0x7fffffa10300780c */ /* 0x000fe20003f46070 */
[----:B------:R-:W-:Y:S02]  /*83e0*/  VIADD R3, R5, 0xffffffc3 ;  /* 0xffffffc305037836 */ /* 0x000fe40000000000 */
[C---:B--2---:R-:W-:Y:S01]  /*83f0*/  IMAD.WIDE R62, R4.reuse, 0x4, R20 ;  /* 0x00000004043e7825 */ /* 0x044fe200078e0214 */
[----:B------:R2:W-:Y:S01]  /*8400*/  LDGSTS.E [R14+0x10004], desc[UR48][R66.64], !P6 ;  /* 0x10004000420e7fae */ /* 0x0005e2000f121870 */
[----:B------:R-:W4:Y:S03]  /*8410*/  LDC R5, c[0x0][0x230] ;  /* 0x00008c00ff057b82 */ /* 0x000f260000000800 */
        /* <DEDUP_REMOVED lines=10> */
[----:B--2---:R-:W-:-:S03]  /*84c0*/  IMAD.WIDE R66, R3, 0x4, R90 ;  /* 0x0000000403427825 */ /* 0x004fc600078e025a */
[----:B------:R2:W-:Y:S01]  /*84d0*/  STL.64 [R1+0x528], R60 ;  /* 0x0005283c01007387 */ /* 0x0005e20000100a00 */
[----:B---3--:R-:W-:-:S03]  /*84e0*/  IMAD.WIDE R64, R3, 0x4, R24 ;  /* 0x0000000403407825 */ /* 0x008fc600078e0218 */
        /* <DEDUP_REMOVED lines=15> */
[----:B----4-:R-:W-:Y:S01]  /*85e0*/  VIADD R3, R13, 0xffffffc1 ;  /* 0xffffffc10d037836 */ /* 0x010fe20000000000 */
[----:B------:R-:W-:Y:S01]  /*85f0*/  LOP3.LUT R13, R0, 0x70, RZ, 0x3c, !PT ;  /* 0x00000070000d7812 */ /* 0x000fe200078e3cff */
[----:B---3--:R-:W-:Y:S01]  /*8600*/  IMAD.WIDE R62, R4, 0x4, R20 ;  /* 0x00000004043e7825 */ /* 0x008fe200078e0214 */
[----:B------:R3:W-:Y:S03]  /*8610*/  LDGSTS.E [R14+0x1000c], desc[UR48][R66.64], !P5 ;  /* 0x1000c000420e7fae */ /* 0x0007e6000e921870 */
[----:B------:R-:W-:Y:S01]  /*8620*/  IMAD R0, R2, 0x1d, RZ ;  /* 0x0000001d02007824 */ /* 0x000fe200078e02ff */
[----:B------:R4:W-:Y:S01]  /*8630*/  LDGSTS.E [R14+0x1400c], desc[UR48][R64.64], !P5 ;  /* 0x1400c000400e7fae */ /* 0x0009e2000e921870 */
[----:B------:R-:W-:-:S02]  /*8640*/  VIADD R13, R13, UR10 ;  /* 0x0000000a0d0d7c36 */ /* 0x000fc40008000000 */
[----:B-1----:R-:W-:Y:S01]  /*8650*/  IMAD.WIDE R60, R4, 0x4, R22 ;  /* 0x00000004043c7825 */ /* 0x002fe200078e0216 */
[----:B------:R1:W-:Y:S03]  /*8660*/  LDGSTS.E [R14+0x1800c], desc[UR48][R62.64], !P5 ;  /* 0x1800c0003e0e7fae */ /* 0x0003e6000e921870 */
[----:B------:R-:W-:Y:S01]  /*8670*/  IMAD.WIDE R80, R0, 0x4, R90 ;  /* 0x0000000400507825 */ /* 0x000fe200078e025a */
[----:B------:R2:W-:Y:S01]  /*8680*/  LDGSTS.E [R14+0x1c00c], desc[UR48][R60.64], !P5 ;  /* 0x1c00c0003c0e7fae */ /* 0x0005e2000e921870 */
[----:B------:R-:W-:Y:S02]  /*8690*/  ISETP.GE.U32.AND P5, PT, R3, 0x7fffff82, PT ;  /* 0x7fffff820300780c */ /* 0x000fe40003fa6070 */
[----:B------:R-:W-:Y:S01]  /*86a0*/  IMAD R3, R2, 0x1c, RZ ;  /* 0x0000001c02037824 */ /* 0x000fe200078e02ff */
[----:B------:R3:W-:Y:S01]  /*86b0*/  STL.64 [R1+0x578], R66 ;  /* 0x0005784201007387 */ /* 0x0007e20000100a00 */
[----:B------:R-:W-:-:S03]  /*86c0*/  IMAD.WIDE R78, R0, 0x4, R24 ;  /* 0x00000004004e7825 */ /* 0x000fc600078e0218 */
[----:B------:R4:W-:Y:S01]  /*86d0*/  STL.64 [R1+0x588], R64 ;  /* 0x0005884001007387 */ /* 0x0009e20000100a00 */
[----:B------:R-:W-:-:S03]  /*86e0*/  IMAD.WIDE R68, R3, 0x4, R90 ;  /* 0x0000000403447825 */ /* 0x000fc600078e025a */
[----:B------:R1:W-:Y:S01]  /*86f0*/  STL.64 [R1+0x598], R62 ;  /* 0x0005983e01007387 */ /* 0x0003e20000100a00 */
[----:B------:R-:W-:-:S03]  /*8700*/  IMAD.WIDE R84, R3, 0x4, R20 ;  /* 0x0000000403547825 */ /* 0x000fc600078e0214 */
[----:B------:R-:W-:Y:S01]  /*8710*/  LDGSTS.E [R13], desc[UR48][R68.64], !P1 ;  /* 0x00000000440d7fae */ /* 0x000fe2000c921870 */
[----:B---3--:R-:W-:-:S03]  /*8720*/  IMAD.WIDE R66, R3, 0x4, R24 ;  /* 0x0000000403427825 */ /* 0x008fc600078e0218 */
[----:B------:R2:W-:Y:S01]  /*8730*/  STL.64 [R1+0x5a8], R60 ;  /* 0x0005a83c01007387 */ /* 0x0005e20000100a00 */
[----:B------:R-:W-:-:S03]  /*8740*/  IMAD.WIDE R82, R3, 0x4, R22 ;  /* 0x0000000403527825 */ /* 0x000fc600078e0216 */
[----:B------:R-:W-:Y:S01]  /*8750*/  LDGSTS.E [R13+0x4000], desc[UR48][R66.64], !P1 ;  /* 0x04000000420d7fae */ /* 0x000fe2000c921870 */
[----:B----4-:R-:W-:-:S03]  /*8760*/  IMAD.WIDE R64, R0, 0x4, R20 ;  /* 0x0000000400407825 */ /* 0x010fc600078e0214 */
[----:B------:R-:W-:Y:S01]  /*8770*/  LDGSTS.E [R13+0x8000], desc[UR48][R84.64], !P1 ;  /* 0x08000000540d7fae */ /* 0x000fe2000c921870 */
[----:B------:R-:W-:Y:S02]  /*8780*/  VIADD R4, R5, 0xffffffc0 ;  /* 0xffffffc005047836 */ /* 0x000fe40000000000 */
[----:B-1----:R-:W-:Y:S01]  /*8790*/  IMAD.WIDE R62, R0, 0x4, R22 ;  /* 0x00000004003e7825 */ /* 0x002fe200078e0216 */
[----:B------:R1:W-:Y:S01]  /*87a0*/  LDGSTS.E [R13+0xc000], desc[UR48][R82.64], !P1 ;  /* 0x0c000000520d7fae */ /* 0x0003e2000c921870 */
[----:B--2---:R-:W-:Y:S02]  /*87b0*/  IADD3 R60, R233, 0x3f, RZ ;  /* 0x0000003fe93c7810 */ /* 0x004fe40007ffe0ff */
[----:B------:R-:W-:Y:S01]  /*87c0*/  ISETP.GE.AND P1, PT, R252, R4, PT ;  /* 0x00000004fc00720c */ /* 0x000fe20003f26270 */
[----:B------:R-:W-:Y:S01]  /*87d0*/  LDGSTS.E [R13+0x4], desc[UR48][R80.64], !P3 ;  /* 0x00004000500d7fae */ /* 0x000fe2000d921870 */
[----:B------:R-:W2:Y:S03]  /*87e0*/  LDC R233, c[0x0][0x230] ;  /* 0x00008c00ffe97b82 */ /* 0x000ea60000000800 */
[----:B------:R3:W-:Y:S04]  /*87f0*/  LDGSTS.E [R13+0x4004], desc[UR48][R78.64], !P3 ;  /* 0x040040004e0d7fae */ /* 0x0007e8000d921870 */
[----:B------:R4:W-:Y:S04]  /*8800*/  LDGSTS.E [R13+0x8004], desc[UR48][R64.64], !P3 ;  /* 0x08004000400d7fae */ /* 0x0009e8000d921870 */
[----:B------:R4:W-:Y:S01]  /*8810*/  LDGSTS.E [R13+0xc004], desc[UR48][R62.64], !P3 ;  /* 0x0c0040003e0d7fae */ /* 0x0009e2000d921870 */
[----:B------:R-:W-:-:S02]  /*8820*/  ISETP.GT.AND P3, PT, R60, 0x3f, PT ;  /* 0x0000003f3c00780c */ /* 0x000fc40003f64270 */
[----:B------:R-:W-:Y:S01]  /*8830*/  SEL R3, RZ, 0x4, P1 ;  /* 0x00000004ff037807 */ /* 0x000fe20000800000 */
[----:B------:R1:W-:Y:S01]  /*8840*/  STL.64 [R1+0x5b0], R68 ;  /* 0x0005b04401007387 */ /* 0x0003e20000100a00 */
[----:B------:R-:W-:Y:S01]  /*8850*/  ISETP.GE.AND P1, PT, R252, UR4, PT ;  /* 0x00000004fc007c0c */ /* 0x000fe2000bf26270 */
[----:B------:R-:W-:Y:S01]  /*8860*/  IMAD R5, R2, 0x1e, RZ ;  /* 0x0000001e02057824 */ /* 0x000fe200078e02ff */
[----:B------:R-:W-:Y:S01]  /*8870*/  SEL R0, RZ, 0x4, !P3 ;  /* 0x00000004ff007807 */ /* 0x000fe20005800000 */
[----:B------:R-:W-:Y:S01]  /*8880*/  STL.64 [R1+0x5c0], R80 ;  /* 0x0005c05001007387 */ /* 0x000fe20000100a00 */
[----:B------:R-:W-:Y:S01]  /*8890*/  ISETP.GE.U32.AND P3, PT, R4, 0x7fffff81, PT ;  /* 0x7fffff810400780c */ /* 0x000fe20003f66070 */
[----:B------:R-:W-:Y:S01]  /*88a0*/  ULDC.64 UR4, c[0x0][0x238] ;  /* 0x00008e0000047ab9 */ /* 0x000fe20000000a00 */
[----:B------:R-:W2:Y:S01]  /*88b0*/  LDC R252, c[0x0][0x230] ;  /* 0x00008c00fffc7b82 */ /* 0x000ea20000000800 */
[----:B------:R3:W-:Y:S01]  /*88c0*/  STL.64 [R1+0x5d0], R66 ;  /* 0x0005d04201007387 */ /* 0x0007e20000100a00 */
[----:B------:R-:W-:-:S03]  /*88d0*/  SEL R4, R0, RZ, !P1 ;  /* 0x000000ff00047207 */ /* 0x000fc60004800000 */
[----:B------:R-:W-:Y:S01]  /*88e0*/  STL.64 [R1+0x5e0], R84 ;  /* 0x0005e05401007387 */ /* 0x000fe20000100a00 */
[----:B------:R-:W-:-:S03]  /*88f0*/  ISETP.GT.AND P1, PT, R60, 0x7f, PT ;  /* 0x0000007f3c00780c */ /* 0x000fc60003f24270 */
[----:B------:R4:W-:Y:S04]  /*8900*/  STL.64 [R1+0x5f0], R82 ;  /* 0x0005f05201007387 */ /* 0x0009e80000100a00 */
[----:B-1----:R-:W2:Y:S04]  /*8910*/  LDL.LU.64 R68, [R1+0x1128] ;  /* 0x0011280001447983 */ /* 0x002ea80000300a00 */
[----:B------:R1:W-:Y:S04]  /*8920*/  STL.64 [R1+0x600], R78 ;  /* 0x0006004e01007387 */ /* 0x0003e80000100a00 */
[----:B---3--:R-:W3:Y:S01]  /*8930*/  LDL.LU.64 R66, [R1+0x1120] ;  /* 0x0011200001427983 */ /* 0x008ee20000300a00 */
[----:B------:R-:W-:Y:S01]  /*8940*/  IMAD.WIDE R60, R5, 0x4, R22 ;  /* 0x00000004053c7825 */ /* 0x000fe200078e0216 */
[----:B------:R-:W-:Y:S01]  /*8950*/  SEL R0, R3, RZ, P1 ;  /* 0x000000ff03007207 */ /* 0x000fe20000800000 */
[----:B------:R-:W-:Y:S01]  /*8960*/  USHF.L.U32 UR7, UR4, 0x6, URZ ;  /* 0x0000000604077899 */ /* 0x000fe2000800063f */
[----:B------:R1:W-:Y:S01]  /*8970*/  STL.64 [R1+0x610], R64 ;  /* 0x0006104001007387 */ /* 0x0003e20000100a00 */
[----:B------:R-:W-:Y:S01]  /*8980*/  IMAD R3, R2, 0x1f, RZ ;  /* 0x0000001f02037824 */ /* 0x000fe200078e02ff */
[----:B------:R-:W-:Y:S01]  /*8990*/  ISETP.NE.U32.AND P1, PT, R4, RZ, PT ;  /* 0x000000ff0400720c */ /* 0x000fe20003f25070 */
[----:B----4-:R-:W-:Y:S01]  /*89a0*/  IMAD.MOV.U32 R82, RZ, RZ, R32 ;  /* 0x000000ffff527224 */ /* 0x010fe200078e0020 */
[----:B------:R4:W-:Y:S01]  /*89b0*/  STL.64 [R1+0x620], R62 ;  /* 0x0006203e01007387 */ /* 0x0009e20000100a00 */
[----:B-1----:R-:W-:Y:S01]  /*89c0*/  IMAD.WIDE R78, R5, 0x4, R90 ;  /* 0x00000004054e7825 */ /* 0x002fe200078e025a */
[----:B------:R-:W1:Y:S01]  /*89d0*/  LDC R4, c[0x0][0x230] ;  /* 0x00008c00ff047b82 */ /* 0x000e620000000800 */
[----:B------:R-:W-:-:S02]  /*89e0*/  MOV R83, R33 ;  /* 0x0000002100537202 */ /* 0x000fc40000000f00 */
[----:B------:R-:W-:Y:S01]  /*89f0*/  IMAD.MOV.U32 R84, RZ, RZ, R30 ;  /* 0x000000ffff547224 */ /* 0x000fe200078e001e */
[----:B------:R4:W-:Y:S01]  /*8a00*/  LDGSTS.E [R13+0x8], desc[UR48][R78.64], !P0 ;  /* 0x000080004e0d7fae */ /* 0x0009e2000c121870 */
[----:B------:R-:W-:Y:S01]  /*8a10*/  IMAD.MOV.U32 R85, RZ, RZ, R31 ;  /* 0x000000ffff557224 */ /* 0x000fe200078e001f */
[----:B------:R-:W-:Y:S01]  /*8a20*/  MOV R81, R35 ;  /* 0x0000002300517202 */ /* 0x000fe20000000f00 */
[C---:B------:R-:W-:Y:S01]  /*8a30*/  IMAD.WIDE R64, R5.reuse, 0x4, R24 ;  /* 0x0000000405407825 */ /* 0x040fe200078e0218 */
[----:B------:R4:W-:Y:S03]  /*8a40*/  STL.64 [R1+0x630], R78 ;  /* 0x0006304e01007387 */ /* 0x0009e60000100a00 */
[----:B----4-:R-:W-:Y:S01]  /*8a50*/  IMAD.WIDE R62, R5, 0x4, R20 ;  /* 0x00000004053e7825 */ /* 0x010fe200078e0214 */
[----:B------:R4:W-:Y:S01]  /*8a60*/  LDGSTS.E [R13+0x4008], desc[UR48][R64.64], !P0 ;  /* 0x04008000400d7fae */ /* 0x0009e2000c121870 */
[----:B------:R-:W1:Y:S02]  /*8a70*/  LDC R5, c[0x0][0x230] ;  /* 0x00008c00ff057b82 */ /* 0x000e640000000800 */
[----:B------:R-:W-:Y:S01]  /*8a80*/  IMAD.MOV.U32 R80, RZ, RZ, R34 ;  /* 0x000000ffff507224 */ /* 0x000fe200078e0022 */
[----:B------:R4:W-:Y:S01]  /*8a90*/  LDGSTS.E [R13+0x8008], desc[UR48][R62.64], !P0 ;  /* 0x080080003e0d7fae */ /* 0x0009e2000c121870 */
[----:B------:R-:W-:-:S02]  /*8aa0*/  IMAD.MOV.U32 R34, RZ, RZ, R26 ;  /* 0x000000ffff227224 */ /* 0x000fc400078e001a */
[----:B------:R-:W-:Y:S01]  /*8ab0*/  IMAD.MOV.U32 R35, RZ, RZ, R27 ;  /* 0x000000ffff237224 */ /* 0x000fe200078e001b */
[----:B------:R4:W-:Y:S01]  /*8ac0*/  STL.64 [R1+0x640], R64 ;  /* 0x0006404001007387 */ /* 0x0009e20000100a00 */
[----:B------:R-:W-:-:S03]  /*8ad0*/  IMAD.WIDE R78, R3, 0x4, R90 ;  /* 0x00000004034e7825 */ /* 0x000fc600078e025a */
[----:B------:R4:W-:Y:S01]  /*8ae0*/  LDGSTS.E [R13+0xc008], desc[UR48][R60.64], !P0 ;  /* 0x0c0080003c0d7fae */ /* 0x0009e2000c121870 */
[----:B------:R-:W-:Y:S01]  /*8af0*/  ISETP.NE.U32.AND P0, PT, R0, RZ, PT ;  /* 0x000000ff0000720c */ /* 0x000fe20003f05070 */
[----:B------:R-:W-:Y:S02]  /*8b00*/  IMAD R0, R2, 0x3c, RZ ;  /* 0x0000003c02007824 */ /* 0x000fe400078e02ff */
[----:B------:R4:W-:Y:S02]  /*8b10*/  STL.64 [R1+0x650], R62 ;  /* 0x0006503e01007387 */ /* 0x0009e40000100a00 */
[C---:B----4-:R-:W-:Y:S02]  /*8b20*/  IMAD.WIDE R64, R3.reuse, 0x4, R24 ;  /* 0x0000000403407825 */ /* 0x050fe400078e0218 */
[----:B------:R4:W-:Y:S04]  /*8b30*/  STL.64 [R1+0x660], R60 ;  /* 0x0006603c01007387 */ /* 0x0009e80000100a00 */
[----:B------:R4:W-:Y:S01]  /*8b40*/  STL.64 [R1+0x670], R78 ;  /* 0x0006704e01007387 */ /* 0x0009e20000100a00 */
[----:B------:R-:W-:-:S03]  /*8b50*/  IMAD.WIDE R62, R3, 0x4, R20 ;  /* 0x00000004033e7825 */ /* 0x000fc600078e0214 */
[----:B------:R1:W-:Y:S01]  /*8b60*/  LDGSTS.E [R13+0xc], desc[UR48][R78.64], !P2 ;  /* 0x0000c0004e0d7fae */ /* 0x0003e2000d121870 */
[----:B----4-:R-:W-:-:S03]  /*8b70*/  IMAD.WIDE R60, R3, 0x4, R22 ;  /* 0x00000004033c7825 */ /* 0x010fc600078e0216 */
[----:B------:R4:W-:Y:S01]  /*8b80*/  STL.64 [R1+0x680], R64 ;  /* 0x0006804001007387 */ /* 0x0009e20000100a00 */
[----:B------:R-:W-:-:S03]  /*8b90*/  VIADD R3, R11, 0xffffffbf ;  /* 0xffffffbf0b037836 */ /* 0x000fc60000000000 */
[----:B------:R4:W-:Y:S01]  /*8ba0*/  LDGSTS.E [R13+0x400c], desc[UR48][R64.64], !P2 ;  /* 0x0400c000400d7fae */ /* 0x0009e2000d121870 */
[----:B------:R-:W2:Y:S01]  /*8bb0*/  LDC R11, c[0x0][0x230] ;  /* 0x00008c00ff0b7b82 */ /* 0x000ea20000000800 */
[C---:B-1----:R-:W-:Y:S02]  /*8bc0*/  IMAD.WIDE R78, R0.reuse, 0x4, R90 ;  /* 0x00000004004e7825 */ /* 0x042fe400078e025a */
[----:B------:R1:W-:Y:S04]  /*8bd0*/  STL.64 [R1+0x690], R62 ;  /* 0x0006903e01007387 */ /* 0x0003e80000100a00 */
[----:B------:R1:W-:Y:S01]  /*8be0*/  LDGSTS.E [R13+0x800c], desc[UR48][R62.64], !P2 ;  /* 0x0800c0003e0d7fae */ /* 0x0003e2000d121870 */
[----:B----4-:R-:W-:-:S03]  /*8bf0*/  IMAD.WIDE R64, R0, 0x4, R24 ;  /* 0x0000000400407825 */ /* 0x010fc600078e0218 */
[----:B------:R4:W-:Y:S04]  /*8c00*/  STL.64 [R1+0x6a0], R60 ;  /* 0x0006a03c01007387 */ /* 0x0009e80000100a00 */
[----:B------:R4:W-:Y:S01]  /*8c10*/  LDGSTS.E [R13+0xc00c], desc[UR48][R60.64], !P2 ;  /* 0x0c00c0003c0d7fae */ /* 0x0009e2000d121870 */
[----:B------:R-:W-:Y:S01]  /*8c20*/  ISETP.GE.U32.AND P2, PT, R3, 0x7fffff80, PT ;  /* 0x7fffff800300780c */ /* 0x000fe20003f46070 */
[----:B------:R-:W-:Y:S02]  /*8c30*/  IMAD R3, R2, 0x3d, RZ ;  /* 0x0000003d02037824 */ /* 0x000fe400078e02ff */
[C---:B-1----:R-:W-:Y:S01]  /*8c40*/  IMAD.WIDE R62, R0.reuse, 0x4, R20 ;  /* 0x00000004003e7825 */ /* 0x042fe200078e0214 */
[----:B------:R1:W-:Y:S04]  /*8c50*/  LDGSTS.E [R13+0x10000], desc[UR48][R78.64], !P6 ;  /* 0x100000004e0d7fae */ /* 0x0003e8000f121870 */
[----:B------:R1:W-:Y:S01]  /*8c60*/  LDGSTS.E [R13+0x14000], desc[UR48][R64.64], !P6 ;  /* 0x14000000400d7fae */ /* 0x0003e2000f121870 */
[----:B----4-:R-:W-:Y:S01]  /*8c70*/  IMAD.WIDE R60, R0, 0x4, R22 ;  /* 0x00000004003c7825 */ /* 0x010fe200078e0216 */
[----:B--2---:R-:W-:-:S02]  /*8c80*/  IADD3 R0, R233, -0x42, RZ ;  /* 0xffffffbee9007810 */ /* 0x004fc40007ffe0ff */
[----:B------:R1:W-:Y:S01]  /*8c90*/  STL.64 [R1+0x6b0], R78 ;  /* 0x0006b04e01007387 */ /* 0x0003e20000100a00 */
[----:B------:R-:W2:Y:S03]  /*8ca0*/  LDC R233, c[0x0][0x230] ;  /* 0x00008c00ffe97b82 */ /* 0x000ea60000000800 */
[----:B------:R4:W-:Y:S04]  /*8cb0*/  LDGSTS.E [R13+0x18000], desc[UR48][R62.64], !P6 ;  /* 0x180000003e0d7fae */ /* 0x0009e8000f121870 */
[----:B------:R4:W-:Y:S04]  /*8cc0*/  STL.64 [R1+0x6c0], R64 ;  /* 0x0006c04001007387 */ /* 0x0009e80000100a00 */
[----:B------:R4:W-:Y:S01]  /*8cd0*/  LDGSTS.E [R13+0x1c000], desc[UR48][R60.64], !P6 ;  /* 0x1c0000003c0d7fae */ /* 0x0009e2000f121870 */
[----:B-1----:R-:W-:Y:S01]  /*8ce0*/  IMAD.WIDE R78, R3, 0x4, R90 ;  /* 0x00000004034e7825 */ /* 0x002fe200078e025a */
[----:B------:R-:W-:-:S02]  /*8cf0*/  ISETP.GE.U32.AND P6, PT, R0, 0x7fffff7f, PT ;  /* 0x7fffff7f0000780c */ /* 0x000fc40003fc6070 */
[----:B------:R1:W-:Y:S01]  /*8d00*/  STL.64 [R1+0x6d0], R62 ;  /* 0x0006d03e01007387 */ /* 0x0003e20000100a00 */
[C---:B------:R-:W-:Y:S02]  /*8d10*/  IMAD R0, R2.reuse, 0x3e, RZ ;  /* 0x0000003e02007824 */ /* 0x040fe400078e02ff */
[----:B------:R-:W-:Y:S01]  /*8d20*/  IMAD R2, R2, 0x3f, RZ ;  /* 0x0000003f02027824 */ /* 0x000fe200078e02ff */
[----:B------:R1:W-:Y:S01]  /*8d30*/  STL.64 [R1+0x6e0], R60 ;  /* 0x0006e03c01007387 */ /* 0x0003e20000100a00 */
[----:B----4-:R-:W-:-:S03]  /*8d40*/  IMAD.WIDE R64, R3, 0x4, R24 ;  /* 0x0000000403407825 */ /* 0x010fc600078e0218 */
[----:B------:R4:W-:Y:S01]  /*8d50*/  STL.64 [R1+0x6f0], R78 ;  /* 0x0006f04e01007387 */ /* 0x0009e20000100a00 */
[----:B-1----:R-:W-:-:S03]  /*8d60*/  IMAD.WIDE R62, R3, 0x4, R20 ;  /* 0x00000004033e7825 */ /* 0x002fc600078e0214 */
[----:B------:R4:W-:Y:S01]  /*8d70*/  LDGSTS.E [R13+0x10004], desc[UR48][R78.64], !P4 ;  /* 0x100040004e0d7fae */ /* 0x0009e2000e121870 */
[----:B------:R-:W-:-:S03]  /*8d80*/  IMAD.WIDE R60, R3, 0x4, R22 ;  /* 0x00000004033c7825 */ /* 0x000fc600078e0216 */
[----:B------:R1:W-:Y:S01]  /*8d90*/  STL.64 [R1+0x700], R64 ;  /* 0x0007004001007387 */ /* 0x0003e20000100a00 */
[----:B------:R-:W-:-:S03]  /*8da0*/  VIADD R3, R4, 0xffffffbd ;  /* 0xffffffbd04037836 */ /* 0x000fc60000000000 */
[----:B------:R1:W-:Y:S01]  /*8db0*/  LDGSTS.E [R13+0x14004], desc[UR48][R64.64], !P4 ;  /* 0x14004000400d7fae */ /* 0x0003e2000e121870 */
[----:B----4-:R-:W-:-:S03]  /*8dc0*/  IMAD.WIDE R78, R0, 0x4, R90 ;  /* 0x00000004004e7825 */ /* 0x010fc600078e025a */
[----:B------:R4:W-:Y:S04]  /*8dd0*/  STL.64 [R1+0x710], R62 ;  /* 0x0007103e01007387 */ /* 0x0009e80000100a00 */
[----:B------:R4:W-:Y:S01]  /*8de0*/  LDGSTS.E [R13+0x18004], desc[UR48][R62.64], !P4 ;  /* 0x180040003e0d7fae */ /* 0x0009e2000e121870 */
[----:B-1----:R-:W-:-:S03]  /*8df0*/  IMAD.WIDE R64, R0, 0x4, R24 ;  /* 0x0000000400407825 */ /* 0x002fc600078e0218 */
[----:B------:R1:W-:Y:S04]  /*8e00*/  STL.64 [R1+0x728], R60 ;  /* 0x0007283c01007387 */ /* 0x0003e80000100a00 */
[----:B------:R1:W-:Y:S01]  /*8e10*/  LDGSTS.E [R13+0x1c004], desc[UR48][R60.64], !P4 ;  /* 0x1c0040003c0d7fae */ /* 0x0003e2000e121870 */
[----:B------:R-:W-:Y:S02]  /*8e20*/  ISETP.GE.U32.AND P4, PT, R3, 0x7fffff7e, PT ;  /* 0x7fffff7e0300780c */ /* 0x000fe40003f86070 */
[----:B------:R-:W1:Y:S01]  /*8e30*/  LDC R3, c[0x0][0x230] ;  /* 0x00008c00ff037b82 */ /* 0x000e620000000800 */
[C---:B----4-:R-:W-:Y:S01]  /*8e40*/  IMAD.WIDE R62, R0.reuse, 0x4, R20 ;  /* 0x00000004003e7825 */ /* 0x050fe200078e0214 */
[----:B------:R4:W-:Y:S04]  /*8e50*/  STL.64 [R1+0x720], R78 ;  /* 0x0007204e01007387 */ /* 0x0009e80000100a00 */
[----:B------:R4:W-:Y:S01]  /*8e60*/  LDGSTS.E [R13+0x10008], desc[UR48][R78.64], !P5 ;  /* 0x100080004e0d7fae */ /* 0x0009e2000e921870 */
[----:B-1----:R-:W-:-:S03]  /*8e70*/  IMAD.WIDE R60, R0, 0x4, R22 ;  /* 0x00000004003c7825 */ /* 0x002fc600078e0216 */
[----:B------:R1:W-:Y:S01]  /*8e80*/  STL.64 [R1+0x738], R64 ;  /* 0x0007384001007387 */ /* 0x0003e20000100a00 */
[----:B------:R-:W-:-:S03]  /*8e90*/  VIADD R0, R5, 0xffffffbc ;  /* 0xffffffbc05007836 */ /* 0x000fc60000000000 */
[----:B------:R1:W-:Y:S01]  /*8ea0*/  LDGSTS.E [R13+0x14008], desc[UR48][R64.64], !P5 ;  /* 0x14008000400d7fae */ /* 0x0003e2000e921870 */
[----:B------:R-:W-:-:S03]  /*8eb0*/  IMAD.WIDE R4, R2, 0x4, R22 ;  /* 0x0000000402047825 */ /* 0x000fc600078e0216 */
[----:B------:R1:W-:Y:S01]  /*8ec0*/  STL.64 [R1+0x750], R62 ;  /* 0x0007503e01007387 */ /* 0x0003e20000100a00 */
[----:B----4-:R-:W-:Y:S01]  /*8ed0*/  MOV R78, R36 ;  /* 0x00000024004e7202 */ /* 0x010fe20000000f00 */
[----:B------:R-:W-:Y:S01]  /*8ee0*/  IMAD.MOV.U32 R79, RZ, RZ, R37 ;  /* 0x000000ffff4f7224 */ /* 0x000fe200078e0025 */
[----:B------:R-:W-:Y:S01]  /*8ef0*/  MOV R37, R29 ;  /* 0x0000001d00257202 */ /* 0x000fe20000000f00 */
[----:B------:R4:W-:Y:S01]  /*8f00*/  LDGSTS.E [R13+0x18008], desc[UR48][R62.64], !P5 ;  /* 0x180080003e0d7fae */ /* 0x0009e2000e921870 */
[----:B------:R-:W-:Y:S01]  /*8f10*/  IMAD.MOV.U32 R36, RZ, RZ, R28 ;  /* 0x000000ffff247224 */ /* 0x000fe200078e001c */
[----:B------:R-:W-:Y:S01]  /*8f20*/  IADD3 R3, R3, -0x62, RZ ;  /* 0xffffff9e03037810 */ /* 0x000fe20007ffe0ff */
[----:B-1----:R-:W-:Y:S01]  /*8f30*/  IMAD.WIDE R64, R2, 0x4, R90 ;  /* 0x0000000402407825 */ /* 0x002fe200078e025a */
[----:B------:R1:W-:Y:S04]  /*8f40*/  STL.64 [R1+0x748], R60 ;  /* 0x0007483c01007387 */ /* 0x0003e80000100a00 */
[----:B------:R1:W-:Y:S01]  /*8f50*/  LDGSTS.E [R13+0x1c008], desc[UR48][R60.64], !P5 ;  /* 0x1c0080003c0d7fae */ /* 0x0003e2000e921870 */
[----:B------:R-:W-:Y:S01]  /*8f60*/  ISETP.GE.U32.AND P5, PT, R0, 0x7fffff7d, PT ;  /* 0x7fffff7d0000780c */ /* 0x000fe20003fa6070 */
[----:B----4-:R-:W-:-:S02]  /*8f70*/  IMAD.WIDE R62, R2, 0x4, R24 ;  /* 0x00000004023e7825 */ /* 0x010fc400078e0218 */
[----:B------:R4:W-:Y:S01]  /*8f80*/  STL.64 [R1+0x760], R64 ;  /* 0x0007604001007387 */ /* 0x0009e20000100a00 */
[----:B------:R-:W-:Y:S01]  /*8f90*/  IADD3 R0, R11, -0x61, RZ ;  /* 0xffffff9f0b007810 */ /* 0x000fe20007ffe0ff */
[----:B------:R-:W-:Y:S02]  /*8fa0*/  IMAD.U32 R11, RZ, RZ, UR10 ;  /* 0x0000000aff0b7e24 */ /* 0x000fe4000f8e00ff */
[----:B------:R4:W-:Y:S01]  /*8fb0*/  STL.64 [R1+0x770], R62 ;  /* 0x0007703e01007387 */ /* 0x0009e20000100a00 */
[----:B-1----:R-:W-:-:S03]  /*8fc0*/  IMAD.WIDE R60, R2, 0x4, R20 ;  /* 0x00000004023c7825 */ /* 0x002fc600078e0214 */
[----:B------:R4:W-:Y:S01]  /*8fd0*/  LDGSTS.E [R13+0x1000c], desc[UR48][R64.64], !P3 ;  /* 0x1000c000400d7fae */ /* 0x0009e2000d921870 */
[----:B------:R-:W-:-:S03]  /*8fe0*/  IMAD.U32 R2, RZ, RZ, UR7 ;  /* 0x00000007ff027e24 */ /* 0x000fc6000f8e00ff */
[----:B------:R1:W-:Y:S04]  /*8ff0*/  STL.64 [R1+0x788], R60 ;  /* 0x0007883c01007387 */ /* 0x0003e80000100a00 */
[----:B------:R1:W-:Y:S04]  /*9000*/  LDGSTS.E [R13+0x1400c], desc[UR48][R62.64], !P3 ;  /* 0x1400c0003e0d7fae */ /* 0x0003e8000d921870 */
[----:B------:R1:W-:Y:S01]  /*9010*/  STL.64 [R1+0x780], R4 ;  /* 0x0007800401007387 */ /* 0x0003e20000100a00 */
[----:B----4-:R-:W-:Y:S01]  /*9020*/  MOV R64, R50 ;  /* 0x0000003200407202 */ /* 0x010fe20000000f00 */
[----:B------:R-:W-:-:S02]  /*9030*/  IMAD.MOV.U32 R65, RZ, RZ, R51 ;  /* 0x000000ffff417224 */ /* 0x000fc400078e0033 */
[----:B------:R4:W-:Y:S04]  /*9040*/  LDGSTS.E [R13+0x1800c], desc[UR48][R60.64], !P3 ;  /* 0x1800c0003c0d7fae */ /* 0x0009e8000d921870 */
[----:B------:R4:W-:Y:S01]  /*9050*/  LDGSTS.E [R13+0x1c00c], desc[UR48][R4.64], !P3 ;  /* 0x1c00c000040d7fae */ /* 0x0009e2000d921870 */
[----:B-1----:R-:W-:Y:S01]  /*9060*/  IMAD.MOV.U32 R62, RZ, RZ, R52 ;  /* 0x000000ffff3e7224 */ /* 0x002fe200078e0034 */
[----:B------:R-:W-:Y:S01]  /*9070*/  ISETP.GE.U32.AND P3, PT, R0, 0x7fffff60, PT ;  /* 0x7fffff600000780c */ /* 0x000fe20003f66070 */
[----:B------:R-:W-:Y:S01]  /*9080*/  IMAD.MOV.U32 R63, RZ, RZ, R53 ;  /* 0x000000ffff3f7224 */ /* 0x000fe200078e0035 */
[----:B------:R-:W2:Y:S01]  /*9090*/  LDL.64 R50, [R1+0x2f0] ;  /* 0x0002f00001327983 */ /* 0x000ea20000100a00 */
[C---:B------:R-:W-:Y:S01]  /*90a0*/  LOP3.LUT R0, R12.reuse, 0x60, RZ, 0x3c, !PT ;  /* 0x000000600c007812 */ /* 0x040fe200078e3cff */
[----:B------:R-:W-:Y:S01]  /*90b0*/  IMAD.MOV.U32 R53, RZ, RZ, R39 ;  /* 0x000000ffff357224 */ /* 0x000fe200078e0027 */
[----:B------:R-:W-:Y:S01]  /*90c0*/  MOV R52, R38 ;  /* 0x0000002600347202 */ /* 0x000fe20000000f00 */
[----:B------:R-:W3:Y:S01]  /*90d0*/  LDL.64 R32, [R1+0x318] ;  /* 0x0003180001207983 */ /* 0x000ee20000100a00 */
[C---:B------:R-:W-:Y:S01]  /*90e0*/  IADD3 R0, R11.reuse, 0x100000, R0 ;  /* 0x001000000b007810 */ /* 0x040fe20007ffe000 */
[----:B----4-:R-:W-:Y:S01]  /*90f0*/  IMAD.MOV.U32 R60, RZ, RZ, R54 ;  /* 0x000000ffff3c7224 */ /* 0x010fe200078e0036 */
[----:B------:R-:W-:Y:S01]  /*9100*/  MOV R54, R46 ;  /* 0x0000002e00367202 */ /* 0x000fe20000000f00 */
[----:B------:R-:W4:Y:S01]  /*9110*/  LDL.64 R30, [R1+0x348] ;  /* 0x00034800011e7983 */ /* 0x000f220000100a00 */
[C---:B------:R-:W-:Y:S01]  /*9120*/  LOP3.LUT R5, R12.reuse, 0x20, RZ, 0x3c, !PT ;  /* 0x000000200c057812 */ /* 0x040fe200078e3cff */
[----:B------:R-:W-:Y:S01]  /*9130*/  IMAD.MOV.U32 R61, RZ, RZ, R55 ;  /* 0x000000ffff3d7224 */ /* 0x000fe200078e0037 */
[----:B------:R-:W-:Y:S01]  /*9140*/  LOP3.LUT R4, R12, 0x40, RZ, 0x3c, !PT ;  /* 0x000000400c047812 */ /* 0x000fe200078e3cff */
[----:B------:R-:W4:Y:S01]  /*9150*/  LDL.64 R38, [R1+0x370] ;  /* 0x0003700001267983 */ /* 0x000f220000100a00 */
[C---:B------:R-:W-:Y:S01]  /*9160*/  IADD3 R5, R11.reuse, 0x100000, R5 ;  /* 0x001000000b057810 */ /* 0x040fe20007ffe005 */
[----:B------:R-:W-:Y:S01]  /*9170*/  IMAD.MOV.U32 R55, RZ, RZ, R47 ;  /* 0x000000ffff377224 */ /* 0x000fe200078e002f */
[C---:B------:R-:W-:Y:S01]  /*9180*/  IADD3 R4, R11.reuse, 0x100000, R4 ;  /* 0x001000000b047810 */ /* 0x040fe20007ffe004 */
[----:B------:R-:W0:Y:S01]  /*9190*/  LDGDEPBAR ;  /* 0x00000000000079af */ /* 0x000e220000000000 */
[----:B------:R-:W-:-:S03]  /*91a0*/  IADD3 R11, R11, 0x100000, R12 ;  /* 0x001000000b0b7810 */ /* 0x000fc60007ffe00c */
[----:B------:R-:W4:Y:S04]  /*91b0*/  LDL.64 R46, [R1+0x3d0] ;  /* 0x0003d000012e7983 */ /* 0x000f280000100a00 */
[----:B------:R-:W-:Y:S04]  /*91c0*/  LDGSTS.E [R11+-0x20000], desc[UR48][R48.64], P1 ;  /* 0xe0000000300b7fae */ /* 0x000fe80008921870 */
        /* <DEDUP_REMOVED lines=10> */
[----:B------:R-:W4:Y:S04]  /*9270*/  LDL.64 R48, [R1+0x3a0] ;  /* 0x0003a00001307983 */ /* 0x000f280000100a00 */
[----:B------:R-:W-:Y:S04]  /*9280*/  LDGSTS.E [R11+-0x1d400], desc[UR48][R70.64], P1 ;  /* 0xe2c00000460b7fae */ /* 0x000fe80008921870 */
[----:B------:R-:W-:Y:S04]  /*9290*/  LDGSTS.E [R11+-0x1d000], desc[UR48][R44.64], P1 ;  /* 0xe30000002c0b7fae */ /* 0x000fe80008921870 */
[----:B------:R-:W4:Y:S04]  /*92a0*/  LDL.64 R28, [R1+0x3f8] ;  /* 0x0003f800011c7983 */ /* 0x000f280000100a00 */
[----:B------:R-:W-:Y:S04]  /*92b0*/  LDGSTS.E [R11+-0x1cc00], desc[UR48][R42.64], P1 ;  /* 0xe34000002a0b7fae */ /* 0x000fe80008921870 */
[----:B------:R-:W4:Y:S04]  /*92c0*/  LDL.64 R26, [R1+0x420] ;  /* 0x00042000011a7983 */ /* 0x000f280000100a00 */
[----:B------:R-:W-:Y:S04]  /*92d0*/  LDGSTS.E [R11+-0x1c800], desc[UR48][R56.64], P1 ;  /* 0xe3800000380b7fae */ /* 0x000fe80008921870 */
[----:B------:R-:W4:Y:S04]  /*92e0*/  LDL.64 R40, [R1+0x450] ;  /* 0x0004500001287983 */ /* 0x000f280000100a00 */
[----:B------:R-:W-:Y:S04]  /*92f0*/  LDGSTS.E [R11+-0x1c400], desc[UR48][R6.64], P1 ;  /* 0xe3c00000060b7fae */ /* 0x000fe80008921870 */
[----:B------:R-:W-:Y:S04]  /*9300*/  LDGSTS.E [R5+-0x1ff00], desc[UR48][R8.64], P1 ;  /* 0xe010000008057fae */ /* 0x000fe80008921870 */
[----:B------:R-:W-:Y:S04]  /*9310*/  LDGSTS.E [R5+-0x1fb00], desc[UR48][R54.64], P1 ;  /* 0xe050000036057fae */ /* 0x000fe80008921870 */
[----:B------:R-:W4:Y:S04]  /*9320*/  LDL.64 R6, [R1+0x478] ;  /* 0x0004780001067983 */ /* 0x000f280000100a00 */
[----:B------:R-:W4:Y:S04]  /*9330*/  LDL.64 R8, [R1+0x4a8] ;  /* 0x0004a80001087983 */ /* 0x000f280000100a00 */
[----:B------:R-:W-:Y:S04]  /*9340*/  LDGSTS.E [R5+-0x1f700], desc[UR48][R36.64], P1 ;  /* 0xe090000024057fae */ /* 0x000fe80008921870 */
[----:B------:R-:W-:Y:S04]  /*9350*/  LDGSTS.E [R5+-0x1f300], desc[UR48][R34.64], P1 ;  /* 0xe0d0000022057fae */ /* 0x000fe80008921870 */
[----:B------:R-:W-:Y:S04]  /*9360*/  LDGSTS.E [R5+-0x1ef00], desc[UR48][R52.64], P1 ;  /* 0xe110000034057fae */ /* 0x000fe80008921870 */
[----:B------:R-:W4:Y:S04]  /*9370*/  LDL.64 R84, [R1+0x240] ;  /* 0x0002400001547983 */ /* 0x000f280000100a00 */
        /* <DEDUP_REMOVED lines=16> */
[----:B--2---:R-:W-:Y:S04]  /*9480*/  LDGSTS.E [R5+-0x1eb00], desc[UR48][R50.64], P1 ;  /* 0xe150000032057fae */ /* 0x004fe80008921870 */
[----:B---3--:R-:W-:Y:S04]  /*9490*/  LDGSTS.E [R5+-0x1e700], desc[UR48][R32.64], P1 ;  /* 0xe190000020057fae */ /* 0x008fe80008921870 */
[----:B----4-:R-:W-:Y:S04]  /*94a0*/  LDGSTS.E [R5+-0x1e300], desc[UR48][R30.64], P1 ;  /* 0xe1d000001e057fae */ /* 0x010fe80008921870 */
[----:B------:R-:W-:Y:S04]  /*94b0*/  LDGSTS.E [R5+-0x1df00], desc[UR48][R38.64], P1 ;  /* 0xe210000026057fae */ /* 0x000fe80008921870 */
[----:B------:R-:W2:Y:S04]  /*94c0*/  LDL.64 R50, [R1+0x280] ;  /* 0x0002800001327983 */ /* 0x000ea80000100a00 */
[----:B------:R-:W3:Y:S04]  /*94d0*/  LDL.64 R32, [R1+0x2a8] ;  /* 0x0002a80001207983 */ /* 0x000ee80000100a00 */
[----:B------:R-:W4:Y:S04]  /*94e0*/  LDL.64 R38, [R1+0x218] ;  /* 0x0002180001267983 */ /* 0x000f280000100a00 */
[----:B------:R-:W3:Y:S04]  /*94f0*/  LDL.64 R30, [R1+0x330] ;  /* 0x00033000011e7983 */ /* 0x000ee80000100a00 */
[----:B------:R-:W-:Y:S04]  /*9500*/  LDGSTS.E [R5+-0x1db00], desc[UR48][R48.64], P1 ;  /* 0xe250000030057fae */ /* 0x000fe80008921870 */
[----:B------:R-:W-:Y:S04]  /*9510*/  LDGSTS.E [R5+-0x1d700], desc[UR48][R46.64], P1 ;  /* 0xe29000002e057fae */ /* 0x000fe80008921870 */
[----:B------:R-:W-:Y:S04]  /*9520*/  LDGSTS.E [R5+-0x1d300], desc[UR48][R28.64], P1 ;  /* 0xe2d000001c057fae */ /* 0x000fe80008921870 */
[----:B------:R-:W3:Y:S04]  /*9530*/  LDL.64 R48, [R1+0x360] ;  /* 0x0003600001307983 */ /* 0x000ee80000100a00 */
[----:B------:R-:W-:Y:S04]  /*9540*/  LDGSTS.E [R5+-0x1cf00], desc[UR48][R26.64], P1 ;  /* 0xe31000001a057fae */ /* 0x000fe80008921870 */
[----:B------:R-:W3:Y:S04]  /*9550*/  LDL.64 R46, [R1+0x3b8] ;  /* 0x0003b800012e7983 */ /* 0x000ee80000100a00 */
[----:B------:R-:W-:Y:S04]  /*9560*/  LDGSTS.E [R5+-0x1cb00], desc[UR48][R40.64], P1 ;  /* 0xe350000028057fae */ /* 0x000fe80008921870 */
[----:B------:R-:W3:Y:S04]  /*9570*/  LDL.64 R28, [R1+0x3e0] ;  /* 0x0003e000011c7983 */ /* 0x000ee80000100a00 */
[----:B------:R-:W3:Y:S04]  /*9580*/  LDL.64 R26, [R1+0x408] ;  /* 0x00040800011a7983 */ /* 0x000ee80000100a00 */
[----:B------:R-:W3:Y:S04]  /*9590*/  LDL.64 R40, [R1+0x438] ;  /* 0x0004380001287983 */ /* 0x000ee80000100a00 */
[----:B------:R-:W-:Y:S04]  /*95a0*/  LDGSTS.E [R5+-0x1c700], desc[UR48][R6.64], P1 ;  /* 0xe390000006057fae */ /* 0x000fe80008921870 */
[----:B------:R-:W-:Y:S04]  /*95b0*/  LDGSTS.E [R5+-0x1c300], desc[UR48][R8.64], P1 ;  /* 0xe3d0000008057fae */ /* 0x000fe80008921870 */
[----:B------:R-:W3:Y:S04]  /*95c0*/  LDL.64 R6, [R1+0x2d8] ;  /* 0x0002d80001067983 */ /* 0x000ee80000100a00 */
[----:B------:R-:W3:Y:S04]  /*95d0*/  LDL.64 R8, [R1+0x300] ;  /* 0x0003000001087983 */ /* 0x000ee80000100a00 */
[----:B----4-:R-:W-:Y:S04]  /*95e0*/  LDGSTS.E [R4+-0x1fe00], desc[UR48][R38.64], P1 ;  /* 0xe020000026047fae */ /* 0x010fe80008921870 */
[----:B------:R-:W-:Y:S04]  /*95f0*/  LDGSTS.E [R4+-0x1fa00], desc[UR48][R84.64], P1 ;  /* 0xe060000054047fae */ /* 0x000fe80008921870 */
[----:B------:R-:W-:Y:S04]  /*9600*/  LDGSTS.E [R4+-0x1f600], desc[UR48][R82.64], P1 ;  /* 0xe0a0000052047fae */ /* 0x000fe80008921870 */
[----:B------:R-:W4:Y:S04]  /*9610*/  LDL.64 R38, [R1+0x468] ;  /* 0x0004680001267983 */ /* 0x000f280000100a00 */
[----:B------:R-:W4:Y:S04]  /*9620*/  LDL.LU.64 R84, [R1+0x1118] ;  /* 0x0011180001547983 */ /* 0x000f280000300a00 */
[----:B------:R-:W4:Y:S04]  /*9630*/  LDL.LU.64 R82, [R1+0x1110] ;  /* 0x0011100001527983 */ /* 0x000f280000300a00 */
[----:B------:R-:W-:Y:S04]  /*9640*/  LDGSTS.E [R4+-0x1f200], desc[UR48][R64.64], P1 ;  /* 0xe0e0000040047fae */ /* 0x000fe80008921870 */
[----:B------:R-:W-:Y:S04]  /*9650*/  LDGSTS.E [R4+-0x1ee00], desc[UR48][R62.64], P1 ;  /* 0xe12000003e047fae */ /* 0x000fe80008921870 */
[----:B------:R-:W-:Y:S04]  /*9660*/  LDGSTS.E [R4+-0x1ea00], desc[UR48][R80.64], P1 ;  /* 0xe160000050047fae */ /* 0x000fe80008921870 */
[----:B------:R-:W4:Y:S04]  /*9670*/  LDL.LU.64 R64, [R1+0x1108] ;  /* 0x0011080001407983 */ /* 0x000f280000300a00 */
        /* <DEDUP_REMOVED lines=24> */
[----:B------:R1:W-:Y:S04]  /*9800*/  STL.64 [R1+0x1008], R4 ;  /* 0x0010080401007387 */ /* 0x0003e80000100a00 */
[----:B--2---:R-:W-:Y:S04]  /*9810*/  LDGSTS.E [R0+-0x1f500], desc[UR48][R50.64], P1 ;  /* 0xe0b0000032007fae */ /* 0x004fe80008921870 */
[----:B---3--:R-:W-:Y:S04]  /*9820*/  LDGSTS.E [R0+-0x1f100], desc[UR48][R32.64], P1 ;  /* 0xe0f0000020007fae */ /* 0x008fe80008921870 */
[----:B-1----:R-:W2:Y:S04]  /*9830*/  LDL.LU.64 R4, [R1+0x388] ;  /* 0x0003880001047983 */ /* 0x002ea80000300a00 */
[----:B------:R-:W3:Y:S04]  /*9840*/  LDL.LU.64 R34, [R1+0x10a0] ;  /* 0x0010a00001227983 */ /* 0x000ee80000300a00 */
[----:B------:R-:W3:Y:S04]  /*9850*/  LDL.LU.64 R52, [R1+0x1098] ;  /* 0x0010980001347983 */ /* 0x000ee80000300a00 */
[----:B------:R-:W3:Y:S04]  /*9860*/  LDL.LU.64 R50, [R1+0x1090] ;  /* 0x0010900001327983 */ /* 0x000ee80000300a00 */
[----:B------:R-:W3:Y:S04]  /*9870*/  LDL.LU.64 R32, [R1+0x1088] ;  /* 0x0010880001207983 */ /* 0x000ee80000300a00 */
[----:B------:R-:W-:Y:S04]  /*9880*/  LDGSTS.E [R0+-0x1ed00], desc[UR48][R6.64], P1 ;  /* 0xe130000006007fae */ /* 0x000fe80008921870 */
[----:B------:R-:W-:Y:S04]  /*9890*/  LDGSTS.E [R0+-0x1e900], desc[UR48][R8.64], P1 ;  /* 0xe170000008007fae */ /* 0x000fe80008921870 */
[----:B------:R-:W-:Y:S04]  /*98a0*/  LDGSTS.E [R0+-0x1e500], desc[UR48][R30.64], P1 ;  /* 0xe1b000001e007fae */ /* 0x000fe80008921870 */
[----:B------:R-:W3:Y:S04]  /*98b0*/  LDL.LU.64 R6, [R1+0x1080] ;  /* 0x0010800001067983 */ /* 0x000ee80000300a00 */
[----:B------:R-:W3:Y:S04]  /*98c0*/  LDL.LU.64 R8, [R1+0x1078] ;  /* 0x0010780001087983 */ /* 0x000ee80000300a00 */
[----:B------:R-:W-:Y:S04]  /*98d0*/  LDGSTS.E [R0+-0x1e100], desc[UR48][R48.64], P1 ;  /* 0xe1f0000030007fae */ /* 0x000fe80008921870 */
[----:B------:R-:W3:Y:S01]  /*98e0*/  LDL.LU.64 R30, [R1+0x108] ;  /* 0x00010800011e7983 */ /* 0x000ee20000300a00 */
[----:B------:R-:W-:-:S03]  /*98f0*/  IMAD.WIDE R90, R2, 0x4, R90 ;  /* 0x00000004025a7825 */ /* 0x000fc600078e025a */
[----:B------:R-:W3:Y:S04]  /*9900*/  LDL.LU.64 R48, [R1+0x100] ;  /* 0x0001000001307983 */ /* 0x000ee80000300a00 */
[----:B--2---:R-:W-:Y:S04]  /*9910*/  LDGSTS.E [R0+-0x1dd00], desc[UR48][R4.64], P1 ;  /* 0xe230000004007fae */ /* 0x004fe80008921870 */
[----:B------:R-:W-:Y:S04]  /*9920*/  LDGSTS.E [R0+-0x1d900], desc[UR48][R46.64], P1 ;  /* 0xe27000002e007fae */ /* 0x000fe80008921870 */
[----:B------:R-:W-:Y:S04]  /*9930*/  LDGSTS.E [R0+-0x1d500], desc[UR48][R28.64], P1 ;  /* 0xe2b000001c007fae */ /* 0x000fe80008921870 */
[----:B------:R-:W-:Y:S04]  /*9940*/  LDGSTS.E [R0+-0x1d100], desc[UR48][R26.64], P1 ;  /* 0xe2f000001a007fae */ /* 0x000fe80008921870 */
[----:B------:R-:W2:Y:S04]  /*9950*/  LDL.LU.64 R46, [R1+0xf8] ;  /* 0x0000f800012e7983 */ /* 0x000ea80000300a00 */
[----:B------:R-:W2:Y:S04]  /*9960*/  LDL.LU.64 R28, [R1+0xf0] ;  /* 0x0000f000011c7983 */ /* 0x000ea80000300a00 */
[----:B------:R-:W-:Y:S04]  /*9970*/  LDGSTS.E [R0+-0x1cd00], desc[UR48][R40.64], P1 ;  /* 0xe330000028007fae */ /* 0x000fe80008921870 */
[----:B------:R-:W2:Y:S04]  /*9980*/  LDL.LU.64 R26, [R1+0xe8] ;  /* 0x0000e800011a7983 */ /* 0x000ea80000300a00 */
[----:B----4-:R-:W-:Y:S04]  /*9990*/  LDGSTS.E [R0+-0x1c900], desc[UR48][R38.64], P1 ;  /* 0xe370000026007fae */ /* 0x010fe80008921870 */
[----:B------:R-:W4:Y:S04]  /*99a0*/  LDL.LU.64 R40, [R1+0xe0] ;  /* 0x0000e00001287983 */ /* 0x000f280000300a00 */
[----:B---3--:R-:W-:Y:S04]  /*99b0*/  LDGSTS.E [R0+-0x1c500], desc[UR48][R8.64], P1 ;  /* 0xe3b0000008007fae */ /* 0x008fe80008921870 */
[----:B------:R1:W-:Y:S04]  /*99c0*/  LDGSTS.E [R0+-0x1c100], desc[UR48][R6.64], P1 ;  /* 0xe3f0000006007fae */ /* 0x0003e80008921870 */
[----:B------:R-:W3:Y:S04]  /*99d0*/  LDL.LU.64 R38, [R1+0xd8] ;  /* 0x0000d80001267983 */ /* 0x000ee80000300a00 */
[----:B------:R2:W-:Y:S01]  /*99e0*/  STL.64 [R1+0xaf0], R90 ;  /* 0x000af05a01007387 */ /* 0x0005e20000100a00 */
[----:B-1----:R-:W-:-:S03]  /*99f0*/  IMAD.WIDE R6, R2, 0x4, R22 ;  /* 0x0000000402067825 */ /* 0x002fc600078e0216 */
[----:B------:R-:W0:Y:S04]  /*9a00*/  LDGDEPBAR ;  /* 0x00000000000079af */ /* 0x000e280000000000 */
[----:B------:R-:W3:Y:S01]  /*9a10*/  LDL.LU.64 R22, [R1+0xd0] ;  /* 0x0000d00001167983 */ /* 0x000ee20000300a00 */
[----:B------:R-:W-:Y:S01]  /*9a20*/  BAR.SYNC.DEFER_BLOCKING 0x0 ;  /* 0x0000000000007b1d */ /* 0x000fe20000010000 */
[----:B------:R-:W-:-:S04]  /*9a30*/  IMAD.WIDE R24, R2, 0x4, R24 ;  /* 0x0000000402187825 */ /* 0x000fc800078e0218 */
[----:B------:R-:W-:-:S04]  /*9a40*/  IMAD.WIDE R8, R2, 0x4, R20 ;  /* 0x0000000402087825 */ /* 0x000fc800078e0214 */
[C---:B------:R-:W-:Y:S01]  /*9a50*/  IMAD.WIDE R30, R2.reuse, 0x4, R30 ;  /* 0x00000004021e7825 */ /* 0x040fe200078e021e */
[----:B------:R1:W-:Y:S03]  /*9a60*/  STL.64 [R1+0xae8], R24 ;  /* 0x000ae81801007387 */ /* 0x0003e60000100a00 */
[----:B------:R-:W-:-:S04]  /*9a70*/  IMAD.WIDE R48, R2, 0x4, R48 ;  /* 0x0000000402307825 */ /* 0x000fc800078e0230 */
[C---:B--2---:R-:W-:Y:S01]  /*9a80*/  IMAD.WIDE R46, R2.reuse, 0x4, R46 ;  /* 0x00000004022e7825 */ /* 0x044fe200078e022e */
[----:B------:R-:W-:Y:S01]  /*9a90*/  @!PT LDS RZ, [RZ] ;  /* 0x00000000fffff984 */ /* 0x000fe20000000800 */
[----:B------:R-:W-:Y:S01]  /*9aa0*/  @!PT LDS RZ, [RZ] ;  /* 0x00000000fffff984 */ /* 0x000fe20000000800 */
[----:B------:R-:W-:Y:S01]  /*9ab0*/  @!PT LDS RZ, [RZ] ;  /* 0x00000000fffff984 */ /* 0x000fe20000000800 */
[----:B------:R2:W-:Y:S03]  /*9ac0*/  LDGSTS.E [R18+0x20000], desc[UR48][R90.64], !P2 ;  /* 0x200000005a127fae */ /* 0x0005e6000d121870 */
[C---:B------:R-:W-:Y:S01]  /*9ad0*/  IMAD.WIDE R28, R2.reuse, 0x4, R28 ;  /* 0x00000004021c7825 */ /* 0x040fe200078e021c */
[----:B------:R2:W-:Y:S03]  /*9ae0*/  LDGSTS.E [R18+0x24000], desc[UR48][R24.64], !P2 ;  /* 0x2400000018127fae */ /* 0x0005e6000d121870 */
[C---:B------:R-:W-:Y:S01]  /*9af0*/  IMAD.WIDE R26, R2.reuse, 0x4, R26 ;  /* 0x00000004021a7825 */ /* 0x040fe200078e021a */
[----:B------:R-:W2:Y:S03]  /*9b00*/  LDL.LU.64 R90, [R1+0xc8] ;  /* 0x0000c800015a7983 */ /* 0x000ea60000300a00 */
[C---:B----4-:R-:W-:Y:S01]  /*9b10*/  IMAD.WIDE R40, R2.reuse, 0x4, R40 ;  /* 0x0000000402287825 */ /* 0x050fe200078e0228 */
[----:B-1----:R-:W4:Y:S01]  /*9b20*/  LDL.LU.64 R24, [R1+0xc0] ;  /* 0x0000c00001187983 */ /* 0x002f220000300a00 */
[----:B------:R-:W-:Y:S01]  /*9b30*/  ISETP.GE.U32.AND P1, PT, R3, 0x7fffff5f, PT ;  /* 0x7fffff5f0300780c */ /* 0x000fe20003f26070 */
[----:B------:R-:W1:Y:S02]  /*9b40*/  LDC R21, c[0x0][0x230] ;  /* 0x00008c00ff157b82 */ /* 0x000e640000000800 */
[----:B------:R-:W-:Y:S04]  /*9b50*/  LDGSTS.E [R18+0x28000], desc[UR48][R8.64], !P2 ;  /* 0x2800000008127fae */ /* 0x000fe8000d121870 */
[----:B------:R3:W-:Y:S02]  /*9b60*/  STL.64 [R1+0xfc8], R8 ;  /* 0x000fc80801007387 */ /* 0x0007e40000100a00 */
[----:B------:R-:W1:Y:S02]  /*9b70*/  LDC R20, c[0x0][0x230] ;  /* 0x00008c00ff147b82 */ /* 0x000e640000000800 */
[----:B------:R-:W-:Y:S04]  /*9b80*/  LDGSTS.E [R18+0x2c000], desc[UR48][R6.64], !P2 ;  /* 0x2c00000006127fae */ /* 0x000fe8000d121870 */
[----:B------:R-:W-:Y:S04]  /*9b90*/  LDGSTS.E [R18+0x20004], desc[UR48][R30.64], !P6 ;  /* 0x200040001e127fae */ /* 0x000fe8000f121870 */
[----:B---3--:R-:W3:Y:S04]  /*9ba0*/  LDL.LU.64 R8, [R1+0xb8] ;  /* 0x0000b80001087983 */ /* 0x008ee80000300a00 */
[----:B------:R1:W-:Y:S01]  /*9bb0*/  STL.64 [R1+0xfd0], R6 ;  /* 0x000fd00601007387 */ /* 0x0003e20000100a00 */
[----:B------:R-:W-:-:S03]  /*9bc0*/  IMAD.WIDE R38, R2, 0x4, R38 ;  /* 0x0000000402267825 */ /* 0x000fc600078e0226 */
[----:B------:R-:W-:Y:S01]  /*9bd0*/  LDGSTS.E [R18+0x24004], desc[UR48][R48.64], !P6 ;  /* 0x2400400030127fae */ /* 0x000fe2000f121870 */
[----:B------:R-:W-:-:S03]  /*9be0*/  IMAD.WIDE R22, R2, 0x4, R22 ;  /* 0x0000000402167825 */ /* 0x000fc600078e0216 */
[----:B------:R-:W-:Y:S04]  /*9bf0*/  LDGSTS.E [R18+0x28004], desc[UR48][R46.64], !P6 ;  /* 0x280040002e127fae */ /* 0x000fe8000f121870 */
[----:B-1----:R-:W3:Y:S04]  /*9c00*/  LDL.LU.64 R6, [R1+0xb0] ;  /* 0x0000b00001067983 */ /* 0x002ee80000300a00 */
[----:B------:R1:W-:Y:S04]  /*9c10*/  STL.64 [R1+0xad0], R30 ;  /* 0x000ad01e01007387 */ /* 0x0003e80000100a00 */
[----:B------:R1:W-:Y:S04]  /*9c20*/  STL.64 [R1+0xac8], R48 ;  /* 0x000ac83001007387 */ /* 0x0003e80000100a00 */
[----:B------:R-:W-:Y:S04]  /*9c30*/  LDGSTS.E [R18+0x2c004], desc[UR48][R28.64], !P6 ;  /* 0x2c0040001c127fae */ /* 0x000fe8000f121870 */
[----:B-1----:R-:W3:Y:S04]  /*9c40*/  LDL.LU.64 R30, [R1+0x1070] ;  /* 0x00107000011e7983 */ /* 0x002ee80000300a00 */
[----:B------:R1:W-:Y:S04]  /*9c50*/  STL.64 [R1+0xac0], R46 ;  /* 0x000ac02e01007387 */ /* 0x0003e80000100a00 */
[----:B------:R-:W3:Y:S04]  /*9c60*/  LDL.LU.64 R48, [R1+0x1068] ;  /* 0x0010680001307983 */ /* 0x000ee80000300a00 */
[----:B------:R1:W-:Y:S04]  /*9c70*/  STL.64 [R1+0xab8], R28 ;  /* 0x000ab81c01007387 */ /* 0x0003e80000100a00 */
[----:B-1----:R-:W3:Y:S04]  /*9c80*/  LDL.LU.64 R46, [R1+0x1060] ;  /* 0x00106000012e7983 */ /* 0x002ee80000300a00 */
[----:B------:R-:W-:Y:S04]  /*9c90*/  LDGSTS.E [R18+0x20008], desc[UR48][R26.64], !P4 ;  /* 0x200080001a127fae */ /* 0x000fe8000e121870 */
[----:B------:R-:W3:Y:S04]  /*9ca0*/  LDL.LU.64 R28, [R1+0x1058] ;  /* 0x00105800011c7983 */ /* 0x000ee80000300a00 */
[----:B------:R1:W-:Y:S04]  /*9cb0*/  STL.64 [R1+0xab0], R26 ;  /* 0x000ab01a01007387 */ /* 0x0003e80000100a00 */
[----:B------:R1:W-:Y:S04]  /*9cc0*/  STL.64 [R1+0xaa8], R40 ;  /* 0x000aa82801007387 */ /* 0x0003e80000100a00 */
[----:B------:R-:W-:Y:S04]  /*9cd0*/  LDGSTS.E [R18+0x24008], desc[UR48][R40.64], !P4 ;  /* 0x2400800028127fae */ /* 0x000fe8000e121870 */
[----:B-1----:R-:W3:Y:S04]  /*9ce0*/  LDL.LU.64 R26, [R1+0x1050] ;  /* 0x00105000011a7983 */ /* 0x002ee80000300a00 */
[----:B------:R1:W-:Y:S04]  /*9cf0*/  STL.64 [R1+0xaa0], R38 ;  /* 0x000aa02601007387 */ /* 0x0003e80000100a00 */
[----:B------:R-:W3:Y:S04]  /*9d00*/  LDL.LU.64 R40, [R1+0x1048] ;  /* 0x0010480001287983 */ /* 0x000ee80000300a00 */
[----:B------:R4:W-:Y:S04]  /*9d10*/  STL.64 [R1+0xa98], R22 ;  /* 0x000a981601007387 */ /* 0x0009e80000100a00 */
[----:B------:R-:W-:Y:S04]  /*9d20*/  LDGSTS.E [R18+0x28008], desc[UR48][R38.64], !P4 ;  /* 0x2800800026127fae */ /* 0x000fe8000e121870 */
[----:B------:R4:W-:Y:S04]  /*9d30*/  LDGSTS.E [R18+0x2c008], desc[UR48][R22.64], !P4 ;  /* 0x2c00800016127fae */ /* 0x0009e8000e121870 */
[----:B-1----:R-:W3:Y:S01]  /*9d40*/  LDL.LU.64 R38, [R1+0x1040] ;  /* 0x0010400001267983 */ /* 0x002ee20000300a00 */
[----:B--2---:R-:W-:-:S04]  /*9d50*/  IMAD.WIDE R90, R2, 0x4, R90 ;  /* 0x00000004025a7825 */ /* 0x004fc800078e025a */
[C---:B----4-:R-:W-:Y:S01]  /*9d60*/  IMAD.WIDE R24, R2.reuse, 0x4, R24 ;  /* 0x0000000402187825 */ /* 0x050fe200078e0218 */
[----:B------:R-:W-:Y:S01]  /*9d70*/  STL.64 [R1+0xa90], R90 ;  /* 0x000a905a01007387 */ /* 0x000fe20000100a00 */
[----:B------:R-:W-:Y:S01]  /*9d80*/  IADD3 R3, R233, -0x63, RZ ;  /* 0xffffff9de9037810 */ /* 0x000fe20007ffe0ff */
[----:B------:R-:W1:Y:S02]  /*9d90*/  LDC R23, c[0x0][0x230] ;  /* 0x00008c00ff177b82 */ /* 0x000e640000000800 */
[----:B------:R-:W-:Y:S04]  /*9da0*/  LDGSTS.E [R18+0x2000c], desc[UR48][R90.64], !P5 ;  /* 0x2000c0005a127fae */ /* 0x000fe8000e921870 */
[----:B------:R-:W-:Y:S02]  /*9db0*/  STL.64 [R1+0xa88], R24 ;  /* 0x000a881801007387 */ /* 0x000fe40000100a00 */
[----:B------:R-:W2:Y:S02]  /*9dc0*/  LDC R233, c[0x0][0x230] ;  /* 0x00008c00ffe97b82 */ /* 0x000ea40000000800 */
[----:B------:R-:W-:Y:S06]  /*9dd0*/  LDGSTS.E [R18+0x2400c], desc[UR48][R24.64], !P5 ;  /* 0x2400c00018127fae */ /* 0x000fec000e921870 */
[----:B------:R-:W4:Y:S01]  /*9de0*/  LDC R22, c[0x0][0x230] ;  /* 0x00008c00ff167b82 */ /* 0x000f220000000800 */
[----:B---3--:R-:W-:-:S05]  /*9df0*/  IMAD.WIDE R8, R2, 0x4, R8 ;  /* 0x0000000402087825 */ /* 0x008fca00078e0208 */
[----:B------:R-:W-:Y:S04]  /*9e00*/  STL.64 [R1+0xa80], R8 ;  /* 0x000a800801007387 */ /* 0x000fe80000100a00 */
[----:B------:R-:W-:Y:S01]  /*9e10*/  LDGSTS.E [R18+0x2800c], desc[UR48][R8.64], !P5 ;  /* 0x2800c00008127fae */ /* 0x000fe2000e921870 */
[----:B------:R-:W-:-:S05]  /*9e20*/  IMAD.WIDE R6, R2, 0x4, R6 ;  /* 0x0000000402067825 */ /* 0x000fca00078e0206 */
[----:B------:R3:W-:Y:S04]  /*9e30*/  STL.64 [R1+0xa78], R6 ;  /* 0x000a780601007387 */ /* 0x0007e80000100a00 */
[----:B------:R3:W-:Y:S02]  /*9e40*/  LDGSTS.E [R18+0x2c00c], desc[UR48][R6.64], !P5 ;  /* 0x2c00c00006127fae */ /* 0x0007e4000e921870 */
[----:B---3--:R-:W-:-:S04]  /*9e50*/  IMAD.WIDE R6, R2, 0x4, R28 ;  /* 0x0000000402067825 */ /* 0x008fc800078e021c */
[----:B------:R-:W-:-:S04]  /*9e60*/  IMAD.WIDE R8, R2, 0x4, R26 ;  /* 0x0000000402087825 */ /* 0x000fc800078e021a */
[----:B------:R-:W-:-:S04]  /*9e70*/  IMAD.WIDE R24, R2, 0x4, R40 ;  /* 0x0000000402187825 */ /* 0x000fc800078e0228 */
[----:B------:R-:W-:-:S04]  /*9e80*/  IMAD.WIDE R26, R2, 0x4, R46 ;  /* 0x00000004021a7825 */ /* 0x000fc800078e022e */
[----:B------:R-:W-:-:S05]  /*9e90*/  IMAD.WIDE R38, R2, 0x4, R38 ;  /* 0x0000000402267825 */ /* 0x000fca00078e0226 */
[----:B------:R-:W-:Y:S04]  /*9ea0*/  STL.64 [R1+0xa68], R38 ;  /* 0x000a682601007387 */ /* 0x000fe80000100a00 */
[----:B------:R-:W-:Y:S04]  /*9eb0*/  LDGSTS.E [R18+0x30000], desc[UR48][R38.64], !P3 ;  /* 0x3000000026127fae */ /* 0x000fe8000d921870 */
[----:B------:R3:W-:Y:S04]  /*9ec0*/  STL.64 [R1+0xa60], R24 ;  /* 0x000a601801007387 */ /* 0x0007e80000100a00 */
[----:B------:R3:W-:Y:S04]  /*9ed0*/  LDGSTS.E [R18+0x34000], desc[UR48][R24.64], !P3 ;  /* 0x3400000018127fae */ /* 0x0007e8000d921870 */
[----:B------:R1:W-:Y:S04]  /*9ee0*/  STL.64 [R1+0xa58], R8 ;  /* 0x000a580801007387 */ /* 0x0003e80000100a00 */
[----:B------:R1:W-:Y:S01]  /*9ef0*/  LDGSTS.E [R18+0x38000], desc[UR48][R8.64], !P3 ;  /* 0x3800000008127fae */ /* 0x0003e2000d921870 */
[----:B---3--:R-:W-:-:S03]  /*9f00*/  IMAD.WIDE R24, R2, 0x4, R48 ;  /* 0x0000000402187825 */ /* 0x008fc600078e0230 */
[----:B------:R3:W-:Y:S04]  /*9f10*/  STL.64 [R1+0xa50], R6 ;  /* 0x000a500601007387 */ /* 0x0007e80000100a00 */
[----:B------:R3:W-:Y:S01]  /*9f20*/  LDGSTS.E [R18+0x3c000], desc[UR48][R6.64], !P3 ;  /* 0x3c00000006127fae */ /* 0x0007e2000d921870 */
[----:B-1----:R-:W-:-:S03]  /*9f30*/  IMAD.WIDE R8, R2, 0x4, R30 ;  /* 0x0000000402087825 */ /* 0x002fc600078e021e */
[----:B------:R-:W-:Y:S04]  /*9f40*/  STL.64 [R1+0xa48], R26 ;  /* 0x000a481a01007387 */ /* 0x000fe80000100a00 */
[----:B------:R1:W-:Y:S01]  /*9f50*/  LDGSTS.E [R18+0x30004], desc[UR48][R26.64], !P1 ;  /* 0x300040001a127fae */ /* 0x0003e2000c921870 */
[----:B---3--:R-:W-:-:S03]  /*9f60*/  IMAD.WIDE R6, R2, 0x4, R32 ;  /* 0x0000000402067825 */ /* 0x008fc600078e0220 */
[----:B------:R-:W-:Y:S04]  /*9f70*/  STL.64 [R1+0xa40], R24 ;  /* 0x000a401801007387 */ /* 0x000fe80000100a00 */
[----:B------:R-:W-:Y:S04]  /*9f80*/  LDGSTS.E [R18+0x34004], desc[UR48][R24.64], !P1 ;  /* 0x3400400018127fae */ /* 0x000fe8000c921870 */
[----:B------:R-:W-:Y:S04]  /*9f90*/  STL.64 [R1+0xa38], R8 ;  /* 0x000a380801007387 */ /* 0x000fe80000100a00 */
[----:B------:R-:W-:Y:S04]  /*9fa0*/  LDGSTS.E [R18+0x38004], desc[UR48][R8.64], !P1 ;  /* 0x3800400008127fae */ /* 0x000fe8000c921870 */
[----:B------:R3:W-:Y:S04]  /*9fb0*/  STL.64 [R1+0xa30], R6 ;  /* 0x000a300601007387 */ /* 0x0007e80000100a00 */
[----:B------:R-:W-:Y:S04]  /*9fc0*/  LDGSTS.E [R18+0x3c004], desc[UR48][R6.64], !P1 ;  /* 0x3c00400006127fae */ /* 0x000fe8000c921870 */
[----:B---3--:R-:W3:Y:S04]  /*9fd0*/  LDL.LU.64 R6, [R1+0xa8] ;  /* 0x0000a80001067983 */ /* 0x008ee80000300a00 */
[----:B------:R-:W4:Y:S04]  /*9fe0*/  LDL.LU.64 R8, [R1+0xa0] ;  /* 0x0000a00001087983 */ /* 0x000f280000300a00 */
[----:B------:R-:W4:Y:S04]  /*9ff0*/  LDL.LU.64 R24, [R1+0x98] ;  /* 0x0000980001187983 */ /* 0x000f280000300a00 */
[----:B------:R-:W4:Y:S01]  /*a000*/  LDL.LU.64 R90, [R1+0x90] ;  /* 0x00009000015a7983 */ /* 0x000f220000300a00 */
[----:B------:R-:W-:Y:S01]  /*a010*/  ISETP.GE.U32.AND P2, PT, R3, 0x7fffff5e, PT ;  /* 0x7fffff5e0300780c */ /* 0x000fe20003f46070 */
[----:B------:R-:W-:-:S02]  /*a020*/  VIADD R3, R252, 0xffffff9c ;  /* 0xffffff9cfc037836 */ /* 0x000fc40000000000 */
[C---:B------:R-:W-:Y:S01]  /*a030*/  IMAD.WIDE R32, R2.reuse, 0x4, R50 ;  /* 0x0000000402207825 */ /* 0x040fe200078e0232 */
[----:B------:R-:W-:Y:S01]  /*a040*/  USHF.L.U32 UR8, UR5, 0x6, URZ ;  /* 0x0000000605087899 */ /* 0x000fe2000800063f */
[----:B------:R-:W4:Y:S01]  /*a050*/  LDC R252, c[0x0][0x230] ;  /* 0x00008c00fffc7b82 */ /* 0x000f220000000800 */
[----:B------:R-:W-:Y:S01]  /*a060*/  ISETP.GE.U32.AND P6, PT, R3, 0x7fffff5d, PT ;  /* 0x7fffff5d0300780c */ /* 0x000fe20003fc6070 */
[C---:B------:R-:W-:Y:S01]  /*a070*/  IMAD.WIDE R30, R2.reuse, 0x4, R52 ;  /* 0x00000004021e7825 */ /* 0x040fe200078e0234 */
[----:B------:R2:W-:Y:S03]  /*a080*/  STL.64 [R1+0xa28], R32 ;  /* 0x000a282001007387 */ /* 0x0005e60000100a00 */
[C---:B------:R-:W-:Y:S01]  /*a090*/  IMAD.WIDE R28, R2.reuse, 0x4, R34 ;  /* 0x00000004021c7825 */ /* 0x040fe200078e0222 */
[----:B------:R2:W-:Y:S03]  /*a0a0*/  STL.64 [R1+0xa20], R30 ;  /* 0x000a201e01007387 */ /* 0x0005e60000100a00 */
[C---:B-1----:R-:W-:Y:S01]  /*a0b0*/  IMAD.WIDE R26, R2.reuse, 0x4, R36 ;  /* 0x00000004021a7825 */ /* 0x042fe200078e0224 */
[----:B--2---:R-:W-:Y:S01]  /*a0c0*/  IADD3 R3, R233, -0x45, RZ ;  /* 0xffffffbbe9037810 */ /* 0x004fe20007ffe0ff */
[----:B------:R-:W-:Y:S02]  /*a0d0*/  LDGSTS.E [R18+0x30008], desc[UR48][R32.64], !P2 ;  /* 0x3000800020127fae */ /* 0x000fe4000d121870 */
[----:B------:R-:W-:-:S02]  /*a0e0*/  IMAD.WIDE R36, R2, 0x4, R54 ;  /* 0x0000000402247825 */ /* 0x000fc400078e0236 */
[----:B------:R1:W-:Y:S02]  /*a0f0*/  STL.64 [R1+0xa18], R28 ;  /* 0x000a181c01007387 */ /* 0x0003e40000100a00 */
[----:B------:R-:W-:Y:S02]  /*a100*/  IMAD.WIDE R34, R2, 0x4, R56 ;  /* 0x0000000402227825 */ /* 0x000fe400078e0238 */
[----:B------:R-:W-:Y:S01]  /*a110*/  LDGSTS.E [R18+0x34008], desc[UR48][R30.64], !P2 ;  /* 0x340080001e127fae */ /* 0x000fe2000d121870 */
[----:B------:R-:W-:-:S03]  /*a120*/  ISETP.GE.U32.AND P4, PT, R3, 0x7fffff7c, PT ;  /* 0x7fffff7c0300780c */ /* 0x000fc60003f86070 */
[----:B------:R2:W-:Y:S04]  /*a130*/  STL.64 [R1+0xa10], R26 ;  /* 0x000a101a01007387 */ /* 0x0005e80000100a00 */
[----:B------:R1:W-:Y:S04]  /*a140*/  LDGSTS.E [R18+0x38008], desc[UR48][R28.64], !P2 ;  /* 0x380080001c127fae */ /* 0x0003e8000d121870 */
[----:B------:R-:W4:Y:S04]  /*a150*/  LDL.LU.64 R32, [R1+0x88] ;  /* 0x0000880001207983 */ /* 0x000f280000300a00 */
[----:B------:R2:W-:Y:S04]  /*a160*/  LDGSTS.E [R18+0x3c008], desc[UR48][R26.64], !P2 ;  /* 0x3c0080001a127fae */ /* 0x0005e8000d121870 */
[----:B------:R-:W4:Y:S01]  /*a170*/  LDL.LU.64 R30, [R1+0x80] ;  /* 0x00008000011e7983 */ /* 0x000f220000300a00 */
[----:B-1----:R-:W-:-:S03]  /*a180*/  IMAD.WIDE R28, R2, 0x4, R42 ;  /* 0x00000004021c7825 */ /* 0x002fc600078e022a */
[----:B------:R-:W4:Y:S01]  /*a190*/  LDL.LU.64 R48, [R1+0x78] ;  /* 0x0000780001307983 */ /* 0x000f220000300a00 */
[----:B--2---:R-:W-:-:S03]  /*a1a0*/  IMAD.WIDE R26, R2, 0x4, R44 ;  /* 0x00000004021a7825 */ /* 0x004fc600078e022c */
[----:B------:R-:W2:Y:S01]  /*a1b0*/  LDL.LU.64 R46, [R1+0x70] ;  /* 0x00007000012e7983 */ /* 0x000ea20000300a00 */
[----:B------:R-:W1:Y:S03]  /*a1c0*/  LDC R45, c[0x0][0x230] ;  /* 0x00008c00ff2d7b82 */ /* 0x000e660000000800 */
[----:B------:R4:W-:Y:S04]  /*a1d0*/  STL.64 [R1+0xa08], R36 ;  /* 0x000a082401007387 */ /* 0x0009e80000100a00 */
[----:B------:R4:W-:Y:S01]  /*a1e0*/  STL.64 [R1+0xa00], R34 ;  /* 0x000a002201007387 */ /* 0x0009e20000100a00 */
[----:B---3--:R-:W-:-:S03]  /*a1f0*/  IMAD.WIDE R6, R2, 0x4, R6 ;  /* 0x0000000402067825 */ /* 0x008fc600078e0206 */
[----:B------:R3:W-:Y:S01]  /*a200*/  LDGSTS.E [R18+0x3000c], desc[UR48][R36.64], !P6 ;  /* 0x3000c00024127fae */ /* 0x0007e2000f121870 */
[----:B------:R-:W1:Y:S03]  /*a210*/  LDC R44, c[0x0][0x230] ;  /* 0x00008c00ff2c7b82 */ /* 0x000e660000000800 */
[----:B------:R3:W-:Y:S01]  /*a220*/  STL.64 [R1+0x9f8], R28 ;  /* 0x0009f81c01007387 */ /* 0x0007e20000100a00 */
[----:B----4-:R-:W-:-:S03]  /*a230*/  IMAD.WIDE R42, R2, 0x4, R8 ;  /* 0x00000004022a7825 */ /* 0x010fc600078e0208 */
[----:B------:R4:W-:Y:S04]  /*a240*/  LDGSTS.E [R18+0x3400c], desc[UR48][R34.64], !P6 ;  /* 0x3400c00022127fae */ /* 0x0009e8000f121870 */
[----:B------:R4:W-:Y:S01]  /*a250*/  STL.64 [R1+0x9f0], R26 ;  /* 0x0009f01a01007387 */ /* 0x0009e20000100a00 */
[----:B---3--:R-:W-:-:S03]  /*a260*/  IMAD.WIDE R36, R2, 0x4, R24 ;  /* 0x0000000402247825 */ /* 0x008fc600078e0218 */
[----:B------:R-:W-:Y:S04]  /*a270*/  LDGSTS.E [R18+0x3800c], desc[UR48][R28.64], !P6 ;  /* 0x3800c0001c127fae */ /* 0x000fe8000f121870 */
[----:B------:R-:W-:Y:S01]  /*a280*/  LDGSTS.E [R18+0x3c00c], desc[UR48][R26.64], !P6 ;  /* 0x3c00c0001a127fae */ /* 0x000fe2000f121870 */
[----:B----4-:R-:W-:-:S03]  /*a290*/  IMAD.WIDE R34, R2, 0x4, R90 ;  /* 0x0000000402227825 */ /* 0x010fc600078e025a */
[----:B------:R-:W-:Y:S04]  /*a2a0*/  LDGSTS.E [R232+0x20000], desc[UR48][R6.64], !P4 ;  /* 0x2000000006e87fae */ /* 0x000fe8000e121870 */
[----:B------:R-:W3:Y:S04]  /*a2b0*/  LDL.LU.64 R28, [R1+0x68] ;  /* 0x00006800011c7983 */ /* 0x000ee80000300a00 */
[----:B------:R-:W4:Y:S04]  /*a2c0*/  LDL.LU.64 R26, [R1+0x60] ;  /* 0x00006000011a7983 */ /* 0x000f280000300a00 */
[----:B------:R-:W4:Y:S04]  /*a2d0*/  LDL.LU.64 R40, [R1+0x58] ;  /* 0x0000580001287983 */ /* 0x000f280000300a00 */
[----:B------:R-:W4:Y:S04]  /*a2e0*/  LDL.LU.64 R38, [R1+0x50] ;  /* 0x0000500001267983 */ /* 0x000f280000300a00 */
[----:B------:R1:W-:Y:S04]  /*a2f0*/  STL.64 [R1+0xa70], R6 ;  /* 0x000a700601007387 */ /* 0x0003e80000100a00 */
[----:B------:R-:W-:Y:S04]  /*a300*/  STL.64 [R1+0x9e8], R42 ;  /* 0x0009e82a01007387 */ /* 0x000fe80000100a00 */
[----:B------:R2:W-:Y:S04]  /*a310*/  STL.64 [R1+0x9e0], R36 ;  /* 0x0009e02401007387 */ /* 0x0005e80000100a00 */
[----:B-1----:R-:W4:Y:S04]  /*a320*/  LDL.LU.64 R6, [R1+0x48] ;  /* 0x0000480001067983 */ /* 0x002f280000300a00 */
[----:B------:R1:W-:Y:S04]  /*a330*/  STL.64 [R1+0x9d8], R34 ;  /* 0x0009d82201007387 */ /* 0x0003e80000100a00 */
[----:B------:R-:W4:Y:S04]  /*a340*/  LDL.LU.64 R24, [R1+0x40] ;  /* 0x0000400001187983 */ /* 0x000f280000300a00 */
[----:B------:R-:W4:Y:S04]  /*a350*/  LDL.LU.64 R8, [R1+0x38] ;  /* 0x0000380001087983 */ /* 0x000f280000300a00 */
[----:B------:R-:W4:Y:S01]  /*a360*/  LDL.LU.64 R90, [R1+0x30] ;  /* 0x00003000015a7983 */ /* 0x000f220000300a00 */
[----:B------:R-:W-:-:S02]  /*a370*/  VIADD R3, R21, 0xffffffba ;  /* 0xffffffba15037836 */ /* 0x000fc40000000000 */
[----:B------:R-:W1:Y:S01]  /*a380*/  LDC R21, c[0x0][0x230] ;  /* 0x00008c00ff157b82 */ /* 0x000e620000000800 */
[----:B------:R-:W-:Y:S02]  /*a390*/  LDGSTS.E [R232+0x24000], desc[UR48][R42.64], !P4 ;  /* 0x240000002ae87fae */ /* 0x000fe4000e121870 */
[----:B------:R-:W-:Y:S02]  /*a3a0*/  ISETP.GE.U32.AND P5, PT, R3, 0x7fffff7b, PT ;  /* 0x7fffff7b0300780c */ /* 0x000fe40003fa6070 */
[----:B------:R-:W-:Y:S01]  /*a3b0*/  IADD3 R3, R20, -0x47, RZ ;  /* 0xffffffb914037810 */ /* 0x000fe20007ffe0ff */
[----:B------:R2:W-:Y:S02]  /*a3c0*/  LDGSTS.E [R232+0x28000], desc[UR48][R36.64], !P4 ;  /* 0x2800000024e87fae */ /* 0x0005e4000e121870 */
[----:B------:R-:W4:Y:S01]  /*a3d0*/  LDC R20, c[0x0][0x230] ;  /* 0x00008c00ff147b82 */ /* 0x000f220000000800 */
[----:B------:R-:W-:Y:S01]  /*a3e0*/  ISETP.GE.U32.AND P3, PT, R3, 0x7fffff7a, PT ;  /* 0x7fffff7a0300780c */ /* 0x000fe20003f66070 */
[----:B------:R1:W-:Y:S01]  /*a3f0*/  LDGSTS.E [R232+0x2c000], desc[UR48][R34.64], !P4 ;  /* 0x2c00000022e87fae */ /* 0x0003e2000e121870 */
[----:B------:R-:W-:-:S02]  /*a400*/  VIADD R3, R23, 0xffffffb8 ;  /* 0xffffffb817037836 */ /* 0x000fc40000000000 */
[----:B--2---:R-:W-:-:S03]  /*a410*/  IMAD.WIDE R36, R2, 0x4, R32 ;  /* 0x0000000402247825 */ /* 0x004fc600078e0220 */
[----:B------:R-:W2:Y:S01]  /*a420*/  LDC R23, c[0x0][0x230] ;  /* 0x00008c00ff177b82 */ /* 0x000ea20000000800 */
[C---:B-1----:R-:W-:Y:S01]  /*a430*/  IMAD.WIDE R34, R2.reuse, 0x4, R30 ;  /* 0x0000000402227825 */ /* 0x042fe200078e021e */
[----:B------:R-:W-:Y:S03]  /*a440*/  STL.64 [R1+0x9d0], R36 ;  /* 0x0009d02401007387 */ /* 0x000fe60000100a00 */
[C---:B------:R-:W-:Y:S01]  /*a450*/  IMAD.WIDE R32, R2.reuse, 0x4, R48 ;  /* 0x0000000402207825 */ /* 0x040fe200078e0230 */
[----:B------:R-:W-:Y:S03]  /*a460*/  LDGSTS.E [R232+0x20004], desc[UR48][R36.64], !P5 ;  /* 0x2000400024e87fae */ /* 0x000fe6000e921870 */
[----:B------:R-:W-:Y:S01]  /*a470*/  IMAD.WIDE R30, R2, 0x4, R46 ;  /* 0x00000004021e7825 */ /* 0x000fe200078e022e */
[----:B------:R-:W-:Y:S01]  /*a480*/  STL.64 [R1+0x9c8], R34 ;  /* 0x0009c82201007387 */ /* 0x000fe20000100a00 */
[----:B------:R-:W-:-:S03]  /*a490*/  ISETP.GE.U32.AND P1, PT, R3, 0x7fffff79, PT ;  /* 0x7fffff790300780c */ /* 0x000fc60003f26070 */
[----:B------:R-:W-:Y:S04]  /*a4a0*/  LDGSTS.E [R232+0x24004], desc[UR48][R34.64], !P5 ;  /* 0x2400400022e87fae */ /* 0x000fe8000e921870 */
[----:B------:R3:W-:Y:S04]  /*a4b0*/  STL.64 [R1+0x9c0], R32 ;  /* 0x0009c02001007387 */ /* 0x0007e80000100a00 */
[----:B------:R3:W-:Y:S01]  /*a4c0*/  LDGSTS.E [R232+0x28004], desc[UR48][R32.64], !P5 ;  /* 0x2800400020e87fae */ /* 0x0007e2000e921870 */
[----:B------:R-:W-:Y:S02]  /*a4d0*/  IADD3 R3, R22, -0x65, RZ ;  /* 0xffffff9b16037810 */ /* 0x000fe40007ffe0ff */
[----:B------:R-:W1:Y:S01]  /*a4e0*/  LDC R22, c[0x0][0x230] ;  /* 0x00008c00ff167b82 */ /* 0x000e620000000800 */
[----:B------:R4:W-:Y:S04]  /*a4f0*/  STL.64 [R1+0x9b8], R30 ;  /* 0x0009b81e01007387 */ /* 0x0009e80000100a00 */
[----:B------:R4:W-:Y:S01]  /*a500*/  LDGSTS.E [R232+0x2c004], desc[UR48][R30.64], !P5 ;  /* 0x2c0040001ee87fae */ /* 0x0009e2000e921870 */
[----:B------:R-:W-:Y:S01]  /*a510*/  ISETP.GE.U32.AND P2, PT, R3, 0x7fffff5c, PT ;  /* 0x7fffff5c0300780c */ /* 0x000fe20003f46070 */
[----:B------:R-:W-:-:S02]  /*a520*/  VIADD R3, R21, 0xffffff9a ;  /* 0xffffff9a15037836 */ /* 0x000fc40000000000 */
[----:B------:R-:W2:Y:S03]  /*a530*/  LDC R21, c[0x0][0x230] ;  /* 0x00008c00ff157b82 */ /* 0x000ea60000000800 */
[----:B------:R-:W-:Y:S01]  /*a540*/  ISETP.GE.U32.AND P6, PT, R3, 0x7fffff5b, PT ;  /* 0x7fffff5b0300780c */ /* 0x000fe20003fc6070 */
[----:B---3--:R-:W-:-:S04]  /*a550*/  IMAD.WIDE R32, R2, 0x4, R28 ;  /* 0x0000000402207825 */ /* 0x008fc800078e021c */
[C---:B----4-:R-:W-:Y:S01]  /*a560*/  IMAD.WIDE R30, R2.reuse, 0x4, R26 ;  /* 0x00000004021e7825 */ /* 0x050fe200078e021a */
[----:B------:R-:W-:Y:S03]  /*a570*/  STL.64 [R1+0x9b0], R32 ;  /* 0x0009b02001007387 */ /* 0x000fe60000100a00 */
[C---:B------:R-:W-:Y:S01]  /*a580*/  IMAD.WIDE R28, R2.reuse, 0x4, R40 ;  /* 0x00000004021c7825 */ /* 0x040fe200078e0228 */
[----:B------:R-:W-:Y:S03]  /*a590*/  LDGSTS.E [R232+0x20008], desc[UR48][R32.64], !P3 ;  /* 0x2000800020e87fae */ /* 0x000fe6000d921870 */
[C---:B------:R-:W-:Y:S01]  /*a5a0*/  IMAD.WIDE R26, R2.reuse, 0x4, R38 ;  /* 0x00000004021a7825 */ /* 0x040fe200078e0226 */
[----:B------:R-:W-:Y:S04]  /*a5b0*/  STL.64 [R1+0x9a8], R30 ;  /* 0x0009a81e01007387 */ /* 0x000fe80000100a00 */
[----:B------:R-:W-:Y:S04]  /*a5c0*/  LDGSTS.E [R232+0x24008], desc[UR48][R30.64], !P3 ;  /* 0x240080001ee87fae */ /* 0x000fe8000d921870 */
[----:B------:R-:W-:Y:S04]  /*a5d0*/  STL.64 [R1+0x9a0], R28 ;  /* 0x0009a01c01007387 */ /* 0x000fe80000100a00 */
[----:B------:R-:W-:Y:S04]  /*a5e0*/  LDGSTS.E [R232+0x28008], desc[UR48][R28.64], !P3 ;  /* 0x280080001ce87fae */ /* 0x000fe8000d921870 */
[----:B------:R3:W-:Y:S04]  /*a5f0*/  STL.64 [R1+0x998], R26 ;  /* 0x0009981a01007387 */ /* 0x0007e80000100a00 */
[----:B------:R3:W-:Y:S01]  /*a600*/  LDGSTS.E [R232+0x2c008], desc[UR48][R26.64], !P3 ;  /* 0x2c0080001ae87fae */ /* 0x0007e2000d921870 */
[----:B------:R-:W-:-:S04]  /*a610*/  IMAD.WIDE R24, R2, 0x4, R24 ;  /* 0x0000000402187825 */ /* 0x000fc800078e0218 */
[----:B------:R-:W-:-:S04]  /*a620*/  IMAD.WIDE R8, R2, 0x4, R8 ;  /* 0x0000000402087825 */ /* 0x000fc800078e0208 */
[----:B---3--:R-:W-:-:S04]  /*a630*/  IMAD.WIDE R26, R2, 0x4, R6 ;  /* 0x00000004021a7825 */ /* 0x008fc800078e0206 */
[C---:B------:R-:W-:Y:S01]  /*a640*/  IMAD.WIDE R6, R2.reuse, 0x4, R90 ;  /* 0x0000000402067825 */ /* 0x040fe200078e025a */
[----:B------:R3:W-:Y:S04]  /*a650*/  STL.64 [R1+0x990], R26 ;  /* 0x0009901a01007387 */ /* 0x0007e80000100a00 */
[----:B------:R3:W-:Y:S04]  /*a660*/  LDGSTS.E [R232+0x2000c], desc[UR48][R26.64], !P1 ;  /* 0x2000c0001ae87fae */ /* 0x0007e8000c921870 */
[----:B------:R4:W-:Y:S04]  /*a670*/  STL.64 [R1+0x988], R24 ;  /* 0x0009881801007387 */ /* 0x0009e80000100a00 */
[----:B------:R4:W-:Y:S01]  /*a680*/  LDGSTS.E [R232+0x2400c], desc[UR48][R24.64], !P1 ;  /* 0x2400c00018e87fae */ /* 0x0009e2000c921870 */
[----:B---3--:R-:W-:-:S03]  /*a690*/  IMAD.WIDE R26, R2, 0x4, R70 ;  /* 0x00000004021a7825 */ /* 0x008fc600078e0246 */
[----:B------:R3:W-:Y:S04]  /*a6a0*/  STL.64 [R1+0x980], R8 ;  /* 0x0009800801007387 */ /* 0x0007e80000100a00 */
[----:B------:R3:W-:Y:S01]  /*a6b0*/  LDGSTS.E [R232+0x2800c], desc[UR48][R8.64], !P1 ;  /* 0x2800c00008e87fae */ /* 0x0007e2000c921870 */
[----:B----4-:R-:W-:-:S03]  /*a6c0*/  IMAD.WIDE R24, R2, 0x4, R72 ;  /* 0x0000000402187825 */ /* 0x010fc600078e0248 */
[----:B------:R4:W-:Y:S04]  /*a6d0*/  STL.64 [R1+0x978], R6 ;  /* 0x0009780601007387 */ /* 0x0009e80000100a00 */
[----:B------:R4:W-:Y:S01]  /*a6e0*/  LDGSTS.E [R232+0x2c00c], desc[UR48][R6.64], !P1 ;  /* 0x2c00c00006e87fae */ /* 0x0009e2000c921870 */
[----:B---3--:R-:W-:-:S03]  /*a6f0*/  IMAD.WIDE R8, R2, 0x4, R58 ;  /* 0x0000000402087825 */ /* 0x008fc600078e023a */
[----:B------:R3:W-:Y:S04]  /*a700*/  STL.64 [R1+0x968], R26 ;  /* 0x0009681a01007387 */ /* 0x0007e80000100a00 */
[----:B------:R3:W-:Y:S01]  /*a710*/  LDGSTS.E [R232+0x30000], desc[UR48][R26.64], !P2 ;  /* 0x300000001ae87fae */ /* 0x0007e2000d121870 */
[----:B----4-:R-:W-:-:S03]  /*a720*/  IMAD.WIDE R6, R2, 0x4, R60 ;  /* 0x0000000402067825 */ /* 0x010fc600078e023c */
[----:B------:R4:W-:Y:S04]  /*a730*/  STL.64 [R1+0x960], R24 ;  /* 0x0009601801007387 */ /* 0x0009e80000100a00 */
[----:B------:R4:W-:Y:S04]  /*a740*/  LDGSTS.E [R232+0x34000], desc[UR48][R24.64], !P2 ;  /* 0x3400000018e87fae */ /* 0x0009e8000d121870 */
[----:B------:R1:W-:Y:S01]  /*a750*/  STL.64 [R1+0x958], R8 ;  /* 0x0009580801007387 */ /* 0x0003e20000100a00 */
[----:B---3--:R-:W-:-:S03]  /*a760*/  IMAD.WIDE R26, R2, 0x4, R78 ;  /* 0x00000004021a7825 */ /* 0x008fc600078e024e */
[----:B------:R1:W-:Y:S04]  /*a770*/  LDGSTS.E [R232+0x38000], desc[UR48][R8.64], !P2 ;  /* 0x3800000008e87fae */ /* 0x0003e8000d121870 */
[----:B------:R3:W-:Y:S01]  /*a780*/  STL.64 [R1+0x950], R6 ;  /* 0x0009500601007387 */ /* 0x0007e20000100a00 */
[----:B----4-:R-:W-:Y:S01]  /*a790*/  IMAD.WIDE R24, R2, 0x4, R64 ;  /* 0x0000000402187825 */ /* 0x010fe200078e0240 */
[----:B------:R-:W-:Y:S01]  /*a7a0*/  IADD3 R3, R20, -0x67, RZ ;  /* 0xffffff9914037810 */ /* 0x000fe20007ffe0ff */
[----:B------:R-:W4:Y:S01]  /*a7b0*/  LDC R64, c[0x0][0x230] ;  /* 0x00008c00ff407b82 */ /* 0x000f220000000800 */
[----:B------:R3:W-:Y:S01]  /*a7c0*/  LDGSTS.E [R232+0x3c000], desc[UR48][R6.64], !P2 ;  /* 0x3c00000006e87fae */ /* 0x0007e2000d121870 */
[----:B-1----:R-:W-:-:S03]  /*a7d0*/  IMAD.WIDE R8, R2, 0x4, R80 ;  /* 0x0000000402087825 */ /* 0x002fc600078e0250 */
[----:B------:R-:W-:Y:S03]  /*a7e0*/  STL.64 [R1+0x948], R26 ;  /* 0x0009481a01007387 */ /* 0x000fe60000100a00 */
[----:B------:R-:W1:Y:S01]  /*a7f0*/  LDC R20, c[0x0][0x230] ;  /* 0x00008c00ff147b82 */ /* 0x000e620000000800 */
[----:B---3--:R-:W-:Y:S01]  /*a800*/  IMAD.WIDE R6, R2, 0x4, R62 ;  /* 0x0000000402067825 */ /* 0x008fe200078e023e */
[----:B------:R3:W-:Y:S04]  /*a810*/  STL.64 [R1+0x940], R8 ;  /* 0x0009400801007387 */ /* 0x0007e80000100a00 */
[----:B------:R2:W-:Y:S04]  /*a820*/  STL.64 [R1+0x938], R6 ;  /* 0x0009380601007387 */ /* 0x0005e80000100a00 */
[----:B------:R2:W-:Y:S04]  /*a830*/  STL.64 [R1+0x930], R24 ;  /* 0x0009301801007387 */ /* 0x0005e80000100a00 */
[----:B------:R-:W4:Y:S04]  /*a840*/  LDL.LU.64 R40, [R1+0x28] ;  /* 0x0000280001287983 */ /* 0x000f280000300a00 */
[----:B------:R-:W4:Y:S04]  /*a850*/  LDL.LU.64 R38, [R1+0x20] ;  /* 0x0000200001267983 */ /* 0x000f280000300a00 */
[----:B------:R1:W-:Y:S04]  /*a860*/  LDGSTS.E [R232+0x30004], desc[UR48][R26.64], !P6 ;  /* 0x300040001ae87fae */ /* 0x0003e8000f121870 */
[----:B------:R-:W-:Y:S04]  /*a870*/  LDGSTS.E [R232+0x34004], desc[UR48][R8.64], !P6 ;  /* 0x3400400008e87fae */ /* 0x000fe8000f121870 */
[----:B------:R-:W-:Y:S04]  /*a880*/  LDGSTS.E [R232+0x38004], desc[UR48][R6.64], !P6 ;  /* 0x3800400006e87fae */ /* 0x000fe8000f121870 */
[----:B------:R-:W-:Y:S04]  /*a890*/  LDGSTS.E [R232+0x3c004], desc[UR48][R24.64], !P6 ;  /* 0x3c00400018e87fae */ /* 0x000fe8000f121870 */
[----:B---3--:R-:W3:Y:S04]  /*a8a0*/  LDL.LU.64 R8, [R1+0x18] ;  /* 0x0000180001087983 */ /* 0x008ee80000300a00 */
[----:B--2---:R-:W2:Y:S04]  /*a8b0*/  LDL.LU.64 R6, [R1+0x10] ;  /* 0x0000100001067983 */ /* 0x004ea80000300a00 */
[----:B------:R-:W2:Y:S04]  /*a8c0*/  LDL.LU.64 R24, [R1+0x8] ;  /* 0x0000080001187983 */ /* 0x000ea80000300a00 */
[----:B------:R-:W2:Y:S01]  /*a8d0*/  LDL.LU.64 R90, [R1] ;  /* 0x00000000015a7983 */ /* 0x000ea20000300a00 */
[----:B------:R-:W-:Y:S01]  /*a8e0*/  ISETP.GE.U32.AND P4, PT, R3, 0x7fffff5a, PT ;  /* 0x7fffff5a0300780c */ /* 0x000fe20003f86070 */
[----:B------:R-:W-:-:S02]  /*a8f0*/  VIADD R3, R22, 0xffffff98 ;  /* 0xffffff9816037836 */ /* 0x000fc40000000000 */
[----:B------:R-:W1:Y:S03]  /*a900*/  LDC R22, c[0x0][0x230] ;  /* 0x00008c00ff167b82 */ /* 0x000e660000000800 */
[----:B------:R-:W-:Y:S02]  /*a910*/  ISETP.GE.U32.AND P5, PT, R3, 0x7fffff59, PT ;  /* 0x7fffff590300780c */ /* 0x000fe40003fa6070 */
[----:B------:R-:W-:-:S03]  /*a920*/  IADD3 R3, R23, -0x49, RZ ;  /* 0xffffffb717037810 */ /* 0x000fc60007ffe0ff */
[----:B------:R-:W1:Y:S01]  /*a930*/  LDC R23, c[0x0][0x230] ;  /* 0x00008c00ff177b82 */ /* 0x000e620000000800 */
[----:B------:R-:W-:Y:S01]  /*a940*/  ISETP.GE.U32.AND P3, PT, R3, 0x7fffff78, PT ;  /* 0x7fffff780300780c */ /* 0x000fe20003f66070 */
[----:B------:R-:W-:-:S05]  /*a950*/  VIADD R3, R21, 0xffffffb6 ;  /* 0xffffffb615037836 */ /* 0x000fca0000000000 */
[----:B------:R-:W-:Y:S01]  /*a960*/  ISETP.GE.U32.AND P1, PT, R3, 0x7fffff77, PT ;  /* 0x7fffff770300780c */ /* 0x000fe20003f26070 */
[----:B------:R-:W1:Y:S02]  /*a970*/  LDC R21, c[0x0][0x230] ;  /* 0x00008c00ff157b82 */ /* 0x000e640000000800 */
[----:B-1----:R-:W-:Y:S01]  /*a980*/  IADD3 R3, R20, -0x4b, RZ ;  /* 0xffffffb514037810 */ /* 0x002fe20007ffe0ff */
[----:B------:R-:W-:-:S03]  /*a990*/  IMAD.WIDE R32, R2, 0x4, R82 ;  /* 0x0000000402207825 */ /* 0x000fc600078e0252 */
[----:B------:R-:W-:Y:S01]  /*a9a0*/  ISETP.GE.U32.AND P2, PT, R3, 0x7fffff76, PT ;  /* 0x7fffff760300780c */ /* 0x000fe20003f46070 */
[C---:B------:R-:W-:Y:S01]  /*a9b0*/  IMAD.WIDE R30, R2.reuse, 0x4, R84 ;  /* 0x00000004021e7825 */ /* 0x040fe200078e0254 */
[----:B------:R-:W1:Y:S03]  /*a9c0*/  LDC R20, c[0x0][0x230] ;  /* 0x00008c00ff147b82 */ /* 0x000e660000000800 */
[C---:B------:R-:W-:Y:S01]  /*a9d0*/  IMAD.WIDE R28, R2.reuse, 0x4, R66 ;  /* 0x00000004021c7825 */ /* 0x040fe200078e0242 */
[----:B------:R1:W-:Y:S03]  /*a9e0*/  STL.64 [R1+0x928], R32 ;  /* 0x0009282001007387 */ /* 0x0003e60000100a00 */
[----:B------:R-:W-:Y:S01]  /*a9f0*/  IMAD.WIDE R26, R2, 0x4, R68 ;  /* 0x00000004021a7825 */ /* 0x000fe200078e0244 */
[----:B------:R1:W-:Y:S03]  /*aa00*/  LDGSTS.E [R232+0x30008], desc[UR48][R32.64], !P4 ;  /* 0x3000800020e87fae */ /* 0x0003e6000e121870 */
[----:B------:R-:W-:Y:S01]  /*aa10*/  VIADD R3, R23, 0xffffffb4 ;  /* 0xffffffb417037836 */ /* 0x000fe20000000000 */
[----:B------:R1:W-:Y:S01]  /*aa20*/  STL.64 [R1+0x920], R30 ;  /* 0x0009201e01007387 */ /* 0x0003e20000100a00 */
[----:B------:R-:W2:Y:S03]  /*aa30*/  LDC R23, c[0x0][0x230] ;  /* 0x00008c00ff177b82 */ /* 0x000ea60000000800 */
[----:B------:R-:W-:Y:S01]  /*aa40*/  ISETP.GE.U32.AND P6, PT, R3, 0x7fffff75, PT ;  /* 0x7fffff750300780c */ /* 0x000fe20003fc6070 */
[----:B------:R1:W-:Y:S01]  /*aa50*/  LDGSTS.E [R232+0x34008], desc[UR48][R30.64], !P4 ;  /* 0x340080001ee87fae */ /* 0x0003e2000e121870 */
[----:B------:R-:W-:Y:S01]  /*aa60*/  IADD3 R3, R22, -0x69, RZ ;  /* 0xffffff9716037810 */ /* 0x000fe20007ffe0ff */
[----:B-1----:R-:W-:-:S02]  /*aa70*/  IMAD.WIDE R32, R2, 0x4, R86 ;  /* 0x0000000402207825 */ /* 0x002fc400078e0256 */
[----:B------:R1:W-:Y:S01]  /*aa80*/  STL.64 [R1+0x918], R28 ;  /* 0x0009181c01007387 */ /* 0x0003e20000100a00 */
[----:B------:R-:W2:Y:S03]  /*aa90*/  LDC R22, c[0x0][0x230] ;  /* 0x00008c00ff167b82 */ /* 0x000ea60000000800 */
[----:B------:R1:W-:Y:S01]  /*aaa0*/  LDGSTS.E [R232+0x38008], desc[UR48][R28.64], !P4 ;  /* 0x380080001ce87fae */ /* 0x0003e2000e121870 */
[----:B------:R-:W-:-:S03]  /*aab0*/  IMAD.WIDE R30, R2, 0x4, R88 ;  /* 0x00000004021e7825 */ /* 0x000fc600078e0258 */
[----:B------:R1:W-:Y:S04]  /*aac0*/  STL.64 [R1+0x910], R26 ;  /* 0x0009101a01007387 */ /* 0x0003e80000100a00 */
[----:B------:R1:W-:Y:S02]  /*aad0*/  LDGSTS.E [R232+0x3c008], desc[UR48][R26.64], !P4 ;  /* 0x3c0080001ae87fae */ /* 0x0003e4000e121870 */
[C---:B-1----:R-:W-:Y:S02]  /*aae0*/  IMAD.WIDE R28, R2.reuse, 0x4, R74 ;  /* 0x00000004021c7825 */ /* 0x042fe400078e024a */
[----:B------:R1:W-:Y:S04]  /*aaf0*/  STL.64 [R1+0x908], R32 ;  /* 0x0009082001007387 */ /* 0x0003e80000100a00 */
[----:B------:R1:W-:Y:S01]  /*ab00*/  LDGSTS.E [R232+0x3000c], desc[UR48][R32.64], !P5 ;  /* 0x3000c00020e87fae */ /* 0x0003e2000e921870 */
[----:B------:R-:W-:-:S03]  /*ab10*/  IMAD.WIDE R26, R2, 0x4, R76 ;  /* 0x00000004021a7825 */ /* 0x000fc600078e024c */
[----:B------:R-:W-:Y:S01]  /*ab20*/  STL.64 [R1+0x900], R30 ;  /* 0x0009001e01007387 */ /* 0x000fe20000100a00 */
[----:B------:R-:W-:Y:S01]  /*ab30*/  ISETP.GE.U32.AND P4, PT, R3, 0x7fffff58, PT ;  /* 0x7fffff580300780c */ /* 0x000fe20003f86070 */
[----:B------:R-:W2:Y:S02]  /*ab40*/  LDC R77, c[0x0][0x230] ;  /* 0x00008c00ff4d7b82 */ /* 0x000ea40000000800 */
[----:B------:R-:W-:Y:S04]  /*ab50*/  LDGSTS.E [R232+0x3400c], desc[UR48][R30.64], !P5 ;  /* 0x3400c0001ee87fae */ /* 0x000fe8000e921870 */
[----:B------:R4:W-:Y:S01]  /*ab60*/  STL.64 [R1+0x8f8], R28 ;  /* 0x0008f81c01007387 */ /* 0x0009e20000100a00 */
[----:B------:R-:W-:Y:S01]  /*ab70*/  IMAD.WIDE R34, R2, 0x4, R222 ;  /* 0x0000000402227825 */ /* 0x000fe200078e02de */
[----:B-1----:R-:W1:Y:S02]  /*ab80*/  LDC R32, c[0x0][0x230] ;  /* 0x00008c00ff207b82 */ /* 0x002e640000000800 */
[----:B------:R4:W-:Y:S04]  /*ab90*/  LDGSTS.E [R232+0x3800c], desc[UR48][R28.64], !P5 ;  /* 0x3800c0001ce87fae */ /* 0x0009e8000e921870 */
[----:B------:R4:W-:Y:S02]  /*aba0*/  STL.64 [R1+0x8f0], R26 ;  /* 0x0008f01a01007387 */ /* 0x0009e40000100a00 */
[----:B------:R-:W1:Y:S02]  /*abb0*/  LDC R76, c[0x0][0x230] ;  /* 0x00008c00ff4c7b82 */ /* 0x000e640000000800 */
[----:B------:R4:W-:Y:S01]  /*abc0*/  LDGSTS.E [R232+0x3c00c], desc[UR48][R26.64], !P5 ;  /* 0x3c00c0001ae87fae */ /* 0x0009e2000e921870 */
[----:B------:R-:W-:-:S05]  /*abd0*/  VIADD R3, R21, 0xffffff96 ;  /* 0xffffff9615037836 */ /* 0x000fca0000000000 */
[----:B------:R-:W-:Y:S01]  /*abe0*/  ISETP.GE.U32.AND P5, PT, R3, 0x7fffff57, PT ;  /* 0x7fffff570300780c */ /* 0x000fe20003fa6070 */
[----:B------:R-:W1:Y:S01]  /*abf0*/  LDC R21, c[0x0][0x230] ;  /* 0x00008c00ff157b82 */ /* 0x000e620000000800 */
[----:B------:R-:W-:-:S07]  /*ac00*/  IADD3 R3, R20, -0x6b, RZ ;  /* 0xffffff9514037810 */ /* 0x000fce0007ffe0ff */
[----:B------:R-:W1:Y:S01]  /*ac10*/  LDC R20, c[0x0][0x230] ;  /* 0x00008c00ff147b82 */ /* 0x000e620000000800 */
[----:B----4-:R-:W-:-:S04]  /*ac20*/  IMAD.WIDE R28, R2, 0x4, R40 ;  /* 0x00000004021c7825 */ /* 0x010fc800078e0228 */
[C---:B------:R-:W-:Y:S01]  /*ac30*/  IMAD.WIDE R26, R2.reuse, 0x4, R38 ;  /* 0x00000004021a7825 */ /* 0x040fe200078e0226 */
[----:B------:R-:W-:Y:S04]  /*ac40*/  STL.64 [R1+0x970], R28 ;  /* 0x0009701c01007387 */ /* 0x000fe80000100a00 */
[----:B------:R-:W-:Y:S04]  /*ac50*/  LDGSTS.E [R19+0x20000], desc[UR48][R28.64], !P3 ;  /* 0x200000001c137fae */ /* 0x000fe8000d921870 */
[----:B------:R4:W-:Y:S04]  /*ac60*/  STL.64 [R1+0x8e8], R26 ;  /* 0x0008e81a01007387 */ /* 0x0009e80000100a00 */
[----:B------:R4:W-:Y:S01]  /*ac70*/  LDGSTS.E [R19+0x24000], desc[UR48][R26.64], !P3 ;  /* 0x240000001a137fae */ /* 0x0009e2000d921870 */
[----:B---3--:R-:W-:-:S04]  /*ac80*/  IMAD.WIDE R8, R2, 0x4, R8 ;  /* 0x0000000402087825 */ /* 0x008fc800078e0208 */
[C---:B--2---:R-:W-:Y:S01]  /*ac90*/  IMAD.WIDE R6, R2.reuse, 0x4, R6 ;  /* 0x0000000402067825 */ /* 0x044fe200078e0206 */
[----:B------:R2:W-:Y:S03]  /*aca0*/  STL.64 [R1+0x8e0], R8 ;  /* 0x0008e00801007387 */ /* 0x0005e60000100a00 */
[C---:B----4-:R-:W-:Y:S01]  /*acb0*/  IMAD.WIDE R26, R2.reuse, 0x4, R24 ;  /* 0x00000004021a7825 */ /* 0x050fe200078e0218 */
[----:B------:R2:W-:Y:S03]  /*acc0*/  LDGSTS.E [R19+0x28000], desc[UR48][R8.64], !P3 ;  /* 0x2800000008137fae */ /* 0x0005e6000d921870 */
[C---:B------:R-:W-:Y:S01]  /*acd0*/  IMAD.WIDE R24, R2.reuse, 0x4, R90 ;  /* 0x0000000402187825 */ /* 0x040fe200078e025a */
[----:B------:R3:W-:Y:S04]  /*ace0*/  STL.64 [R1+0x8d8], R6 ;  /* 0x0008d80601007387 */ /* 0x0007e80000100a00 */
[----:B------:R3:W-:Y:S01]  /*acf0*/  LDGSTS.E [R19+0x2c000], desc[UR48][R6.64], !P3 ;  /* 0x2c00000006137fae */ /* 0x0007e2000d921870 */
[----:B--2---:R-:W-:-:S03]  /*ad00*/  IMAD.WIDE R8, R2, 0x4, R250 ;  /* 0x0000000402087825 */ /* 0x004fc600078e02fa */
[----:B------:R2:W-:Y:S04]  /*ad10*/  STL.64 [R1+0x8d0], R26 ;  /* 0x0008d01a01007387 */ /* 0x0005e80000100a00 */
[----:B------:R2:W-:Y:S01]  /*ad20*/  LDGSTS.E [R19+0x20004], desc[UR48][R26.64], !P1 ;  /* 0x200040001a137fae */ /* 0x0005e2000c921870 */
[----:B---3--:R-:W-:-:S03]  /*ad30*/  IMAD.WIDE R6, R2, 0x4, R248 ;  /* 0x0000000402067825 */ /* 0x008fc600078e02f8 */
[----:B------:R3:W-:Y:S01]  /*ad40*/  STL.64 [R1+0x8c8], R24 ;  /* 0x0008c81801007387 */ /* 0x0007e20000100a00 */
[----:B------:R-:W-:-:S03]  /*ad50*/  ISETP.GE.U32.AND P3, PT, R3, 0x7fffff56, PT ;  /* 0x7fffff560300780c */ /* 0x000fc60003f66070 */
[----:B------:R3:W-:Y:S01]  /*ad60*/  LDGSTS.E [R19+0x24004], desc[UR48][R24.64], !P1 ;  /* 0x2400400018137fae */ /* 0x0007e2000c921870 */
[----:B--2---:R-:W-:-:S03]  /*ad70*/  IMAD.WIDE R26, R2, 0x4, R246 ;  /* 0x00000004021a7825 */ /* 0x004fc600078e02f6 */
[----:B------:R2:W-:Y:S04]  /*ad80*/  STL.64 [R1+0x8c0], R8 ;  /* 0x0008c00801007387 */ /* 0x0005e80000100a00 */
[----:B------:R2:W-:Y:S01]  /*ad90*/  LDGSTS.E [R19+0x28004], desc[UR48][R8.64], !P1 ;  /* 0x2800400008137fae */ /* 0x0005e2000c921870 */
[----:B---3--:R-:W-:-:S03]  /*ada0*/  IMAD.WIDE R24, R2, 0x4, R244 ;  /* 0x0000000402187825 */ /* 0x008fc600078e02f4 */
[----:B------:R3:W-:Y:S01]  /*adb0*/  STL.64 [R1+0x8b8], R6 ;  /* 0x0008b80601007387 */ /* 0x0007e20000100a00 */
[----:B------:R-:W-:-:S03]  /*adc0*/  VIADD R3, R22, 0xffffff94 ;  /* 0xffffff9416037836 */ /* 0x000fc60000000000 */
[----:B------:R3:W-:Y:S01]  /*add0*/  LDGSTS.E [R19+0x2c004], desc[UR48][R6.64], !P1 ;  /* 0x2c00400006137fae */ /* 0x0007e2000c921870 */
[----:B------:R-:W4:Y:S01]  /*ade0*/  LDC R22, c[0x0][0x230] ;  /* 0x00008c00ff167b82 */ /* 0x000f220000000800 */
[C---:B--2---:R-:W-:Y:S02]  /*adf0*/  IMAD.WIDE R8, R2.reuse, 0x4, R242 ;  /* 0x0000000402087825 */ /* 0x044fe400078e02f2 */
[----:B------:R2:W-:Y:S04]  /*ae00*/  STL.64 [R1+0x8b0], R26 ;  /* 0x0008b01a01007387 */ /* 0x0005e80000100a00 */
[----:B------:R2:W-:Y:S01]  /*ae10*/  LDGSTS.E [R19+0x20008], desc[UR48][R26.64], !P2 ;  /* 0x200080001a137fae */ /* 0x0005e2000d121870 */
[----:B---3--:R-:W-:-:S03]  /*ae20*/  IMAD.WIDE R6, R2, 0x4, R240 ;  /* 0x0000000402067825 */ /* 0x008fc600078e02f0 */
[----:B------:R3:W-:Y:S01]  /*ae30*/  STL.64 [R1+0x8a8], R24 ;  /* 0x0008a81801007387 */ /* 0x0007e20000100a00 */
[----:B------:R-:W-:-:S03]  /*ae40*/  ISETP.GE.U32.AND P1, PT, R3, 0x7fffff55, PT ;  /* 0x7fffff550300780c */ /* 0x000fc60003f26070 */
[----:B------:R3:W-:Y:S01]  /*ae50*/  LDGSTS.E [R19+0x24008], desc[UR48][R24.64], !P2 ;  /* 0x2400800018137fae */ /* 0x0007e2000d121870 */
[----:B--2---:R-:W-:-:S03]  /*ae60*/  IMAD.WIDE R26, R2, 0x4, R238 ;  /* 0x00000004021a7825 */ /* 0x004fc600078e02ee */
[----:B------:R2:W-:Y:S01]  /*ae70*/  STL.64 [R1+0x8a0], R8 ;  /* 0x0008a00801007387 */ /* 0x0005e20000100a00 */
[----:B------:R-:W-:Y:S02]  /*ae80*/  IADD3 R3, R23, -0x4d, RZ ;  /* 0xffffffb317037810 */ /* 0x000fe40007ffe0ff */
[----:B------:R-:W4:Y:S01]  /*ae90*/  LDC R23, c[0x0][0x230] ;  /* 0x00008c00ff177b82 */ /* 0x000f220000000800 */
[----:B------:R2:W-:Y:S01]  /*aea0*/  LDGSTS.E [R19+0x28008], desc[UR48][R8.64], !P2 ;  /* 0x2800800008137fae */ /* 0x0005e2000d121870 */
[----:B---3--:R-:W-:-:S03]  /*aeb0*/  IMAD.WIDE R24, R2, 0x4, R236 ;  /* 0x0000000402187825 */ /* 0x008fc600078e02ec */
[----:B------:R3:W-:Y:S04]  /*aec0*/  STL.64 [R1+0x898], R6 ;  /* 0x0008980601007387 */ /* 0x0007e80000100a00 */
[----:B------:R3:W-:Y:S01]  /*aed0*/  LDGSTS.E [R19+0x2c008], desc[UR48][R6.64], !P2 ;  /* 0x2c00800006137fae */ /* 0x0007e2000d121870 */
[----:B--2---:R-:W-:-:S03]  /*aee0*/  IMAD.WIDE R8, R2, 0x4, R234 ;  /* 0x0000000402087825 */ /* 0x004fc600078e02ea */
[----:B------:R2:W-:Y:S04]  /*aef0*/  STL.64 [R1+0x890], R26 ;  /* 0x0008901a01007387 */ /* 0x0005e80000100a00 */
        /* <DEDUP_REMOVED lines=8> */
[----:B------:R3:W-:Y:S01]  /*af80*/  STL.64 [R1+0x878], R6 ;  /* 0x0008780601007387 */ /* 0x0007e20000100a00 */
[----:B------:R-:W-:Y:S01]  /*af90*/  ISETP.GE.U32.AND P2, PT, R3, 0x7fffff74, PT ;  /* 0x7fffff740300780c */ /* 0x000fe20003f46070 */
[----:B------:R-:W4:Y:S02]  /*afa0*/  LDC R96, c[0x0][0x230] ;  /* 0x00008c00ff607b82 */ /* 0x000f240000000800 */
        /* <DEDUP_REMOVED lines=13> */
[----:B-1----:R-:W-:Y:S02]  /*b080*/  VIADD R3, R21, 0xffffffb2 ;  /* 0xffffffb215037836 */ /* 0x002fe40000000000 */
[----:B------:R-:W1:Y:S01]  /*b090*/  LDC R21, c[0x0][0x230] ;  /* 0x00008c00ff157b82 */ /* 0x000e620000000800 */
[C---:B--2---:R-:W-:Y:S01]  /*b0a0*/  IMAD.WIDE R8, R2.reuse, 0x4, R106 ;  /* 0x0000000402087825 */ /* 0x044fe200078e026a */
[----:B------:R2:W-:Y:S04]  /*b0b0*/  STL.64 [R1+0x850], R26 ;  /* 0x0008501a01007387 */ /* 0x0005e80000100a00 */
[----:B------:R2:W-:Y:S01]  /*b0c0*/  LDGSTS.E [R19+0x30004], desc[UR48][R26.64], !P5 ;  /* 0x300040001a137fae */ /* 0x0005e2000e921870 */
[----:B---3--:R-:W-:-:S03]  /*b0d0*/  IMAD.WIDE R6, R2, 0x4, R108 ;  /* 0x0000000402067825 */ /* 0x008fc600078e026c */
[----:B------:R3:W-:Y:S01]  /*b0e0*/  STL.64 [R1+0x848], R24 ;  /* 0x0008481801007387 */ /* 0x0007e20000100a00 */
[----:B------:R-:W-:Y:S01]  /*b0f0*/  ISETP.GE.U32.AND P6, PT, R3, 0x7fffff73, PT ;  /* 0x7fffff730300780c */ /* 0x000fe20003fc6070 */
[----:B------:R-:W1:Y:S02]  /*b100*/  LDC R108, c[0x0][0x230] ;  /* 0x00008c00ff6c7b82 */ /* 0x000e640000000800 */
[----:B------:R3:W-:Y:S01]  /*b110*/  LDGSTS.E [R19+0x34004], desc[UR48][R24.64], !P5 ;  /* 0x3400400018137fae */ /* 0x0007e2000e921870 */
[----:B--2---:R-:W-:-:S03]  /*b120*/  IMAD.WIDE R26, R2, 0x4, R110 ;  /* 0x00000004021a7825 */ /* 0x004fc600078e026e */
[----:B------:R2:W-:Y:S02]  /*b130*/  STL.64 [R1+0x840], R8 ;  /* 0x0008400801007387 */ /* 0x0005e40000100a00 */
[----:B------:R-:W1:Y:S02]  /*b140*/  LDC R109, c[0x0][0x230] ;  /* 0x00008c00ff6d7b82 */ /* 0x000e640000000800 */
[----:B------:R2:W-:Y:S01]  /*b150*/  LDGSTS.E [R19+0x38004], desc[UR48][R8.64], !P5 ;  /* 0x3800400008137fae */ /* 0x0005e2000e921870 */
[----:B---3--:R-:W-:-:S03]  /*b160*/  IMAD.WIDE R24, R2, 0x4, R112 ;  /* 0x0000000402187825 */ /* 0x008fc600078e0270 */
[----:B------:R3:W-:Y:S01]  /*b170*/  STL.64 [R1+0x838], R6 ;  /* 0x0008380601007387 */ /* 0x0007e20000100a00 */
[----:B------:R-:W-:Y:S02]  /*b180*/  IADD3 R3, R20, -0x4f, RZ ;  /* 0xffffffb114037810 */ /* 0x000fe40007ffe0ff */
[----:B------:R-:W1:Y:S01]  /*b190*/  LDC R20, c[0x0][0x230] ;  /* 0x00008c00ff147b82 */ /* 0x000e620000000800 */
        /* <DEDUP_REMOVED lines=8> */
[----:B------:R2:W-:Y:S01]  /*b220*/  STL.64 [R1+0x820], R8 ;  /* 0x0008200801007387 */ /* 0x0005e20000100a00 */
[----:B------:R-:W-:-:S03]  /*b230*/  ISETP.GE.U32.AND P4, PT, R3, 0x7fffff72, PT ;  /* 0x7fffff720300780c */ /* 0x000fc60003f86070 */
[----:B------:R2:W-:Y:S01]  /*b240*/  LDGSTS.E [R19+0x38008], desc[UR48][R8.64], !P3 ;  /* 0x3800800008137fae */ /* 0x0005e2000d921870 */
[----:B---3--:R-:W-:-:S03]  /*b250*/  IMAD.WIDE R24, R2, 0x4, R120 ;  /* 0x0000000402187825 */ /* 0x008fc600078e0278 */
[----:B------:R3:W-:Y:S01]  /*b260*/  STL.64 [R1+0x818], R6 ;  /* 0x0008180601007387 */ /* 0x0007e20000100a00 */
[----:B------:R-:W1:Y:S03]  /*b270*/  LDC R120, c[0x0][0x230] ;  /* 0x00008c00ff787b82 */ /* 0x000e660000000800 */
[----:B------:R3:W-:Y:S01]  /*b280*/  LDGSTS.E [R19+0x3c008], desc[UR48][R6.64], !P3 ;  /* 0x3c00800006137fae */ /* 0x0007e2000d921870 */
[----:B----4-:R-:W-:Y:S02]  /*b290*/  VIADD R3, R23, 0xffffffb0 ;  /* 0xffffffb017037836 */ /* 0x010fe40000000000 */
[C---:B--2---:R-:W-:Y:S01]  /*b2a0*/  IMAD.WIDE R8, R2.reuse, 0x4, R122 ;  /* 0x0000000402087825 */ /* 0x044fe200078e027a */
[----:B------:R2:W-:Y:S01]  /*b2b0*/  STL.64 [R1+0x810], R26 ;  /* 0x0008101a01007387 */ /* 0x0005e20000100a00 */
[----:B------:R-:W4:Y:S03]  /*b2c0*/  LDC R23, c[0x0][0x230] ;  /* 0x00008c00ff177b82 */ /* 0x000f260000000800 */
        /* <DEDUP_REMOVED lines=10> */
[----:B------:R-:W-:Y:S01]  /*b370*/  IADD3 R3, R22, -0x6d, RZ ;  /* 0xffffff9316037810 */ /* 0x000fe20007ffe0ff */
[----:B------:R-:W4:Y:S02]  /*b380*/  LDC R128, c[0x0][0x230] ;  /* 0x00008c00ff807b82 */ /* 0x000f240000000800 */
[----:B------:R3:W-:Y:S01]  /*b390*/  LDGSTS.E [R19+0x3c00c], desc[UR48][R6.64], !P1 ;  /* 0x3c00c00006137fae */ /* 0x0007e2000c921870 */
[----:B--2---:R-:W-:-:S03]  /*b3a0*/  IMAD.WIDE R8, R2, 0x4, R130 ;  /* 0x0000000402087825 */ /* 0x004fc600078e0282 */
[----:B------:R2:W-:Y:S02]  /*b3b0*/  STL.64 [R1+0xfd8], R18 ;  /* 0x000fd81201007387 */ /* 0x0005e40000100a00 */
[----:B------:R-:W4:Y:S02]  /*b3c0*/  LDC R22, c[0x0][0x230] ;  /* 0x00008c00ff167b82 */ /* 0x000f240000000800 */
[----:B------:R1:W-:Y:S01]  /*b3d0*/  STL.64 [R1+0x7f0], R26 ;  /* 0x0007f01a01007387 */ /* 0x0003e20000100a00 */
[----:B---3--:R-:W-:-:S03]  /*b3e0*/  IMAD.WIDE R6, R2, 0x4, R132 ;  /* 0x0000000402067825 */ /* 0x008fc600078e0284 */
[----:B------:R1:W-:Y:S04]  /*b3f0*/  LDGSTS.E [R15+0x20000], desc[UR48][R26.64], !P2 ;  /* 0x200000001a0f7fae */ /* 0x0003e8000d121870 */
[----:B------:R3:W-:Y:S01]  /*b400*/  STL.64 [R1+0x7e8], R24 ;  /* 0x0007e81801007387 */ /* 0x0007e20000100a00 */
[C---:B--2---:R-:W-:Y:S01]  /*b410*/  IMAD.WIDE R18, R2.reuse, 0x4, R136 ;  /* 0x0000000402127825 */ /* 0x044fe200078e0288 */
[----:B------:R-:W-:Y:S01]  /*b420*/  ISETP.GE.U32.AND P3, PT, R3, 0x7fffff54, PT ;  /* 0x7fffff540300780c */ /* 0x000fe20003f66070 */
[----:B------:R-:W2:Y:S01]  /*b430*/  LDC R136, c[0x0][0x230] ;  /* 0x00008c00ff887b82 */ /* 0x000ea20000000800 */
[----:B------:R3:W-:Y:S04]  /*b440*/  LDGSTS.E [R15+0x24000], desc[UR48][R24.64], !P2 ;  /* 0x24000000180f7fae */ /* 0x0007e8000d121870 */
[----:B------:R3:W-:Y:S01]  /*b450*/  STL.64 [R1+0x7e0], R8 ;  /* 0x0007e00801007387 */ /* 0x0007e20000100a00 */
[----:B------:R-:W-:-:S02]  /*b460*/  IMAD.WIDE R28, R2, 0x4, R214 ;  /* 0x00000004021c7825 */ /* 0x000fc400078e02d6 */
[----:B-1----:R-:W1:Y:S01]  /*b470*/  LDC R26, c[0x0][0x230] ;  /* 0x00008c00ff1a7b82 */ /* 0x002e620000000800 */
[----:B------:R3:W-:Y:S02]  /*b480*/  LDGSTS.E [R15+0x28000], desc[UR48][R8.64], !P2 ;  /* 0x28000000080f7fae */ /* 0x0007e4000d121870 */
[C---:B---3--:R-:W-:Y:S02]  /*b490*/  IMAD.WIDE R24, R2.reuse, 0x4, R134 ;  /* 0x0000000402187825 */ /* 0x048fe400078e0286 */
[----:B------:R3:W-:Y:S04]  /*b4a0*/  STL.64 [R1+0x7d8], R6 ;  /* 0x0007d80601007387 */ /* 0x0007e80000100a00 */
[----:B------:R3:W-:Y:S01]  /*b4b0*/  LDGSTS.E [R15+0x2c000], desc[UR48][R6.64], !P2 ;  /* 0x2c000000060f7fae */ /* 0x0007e2000d121870 */
[----:B------:R-:W-:-:S03]  /*b4c0*/  IMAD.WIDE R8, R2, 0x4, R138 ;  /* 0x0000000402087825 */ /* 0x000fc600078e028a */
        /* <DEDUP_REMOVED lines=8> */
[----:B------:R-:W-:Y:S02]  /*b550*/  VIADD R3, R21, 0xffffff92 ;  /* 0xffffff9215037836 */ /* 0x000fe40000000000 */
[----:B------:R-:W2:Y:S01]  /*b560*/  LDC R21, c[0x0][0x230] ;  /* 0x00008c00ff157b82 */ /* 0x000ea20000000800 */
[C---:B---3--:R-:W-:Y:S01]  /*b570*/  IMAD.WIDE R18, R2.reuse, 0x4, R144 ;  /* 0x0000000402127825 */ /* 0x048fe200078e0290 */
[----:B------:R3:W-:Y:S04]  /*b580*/  STL.64 [R1+0x7b8], R6 ;  /* 0x0007b80601007387 */ /* 0x0007e80000100a00 */
[----:B------:R3:W-:Y:S01]  /*b590*/  LDGSTS.E [R15+0x2c004], desc[UR48][R6.64], !P6 ;  /* 0x2c004000060f7fae */ /* 0x0007e2000f121870 */
[----:B----4-:R-:W-:-:S03]  /*b5a0*/  IMAD.WIDE R8, R2, 0x4, R146 ;  /* 0x0000000402087825 */ /* 0x010fc600078e0292 */
[----:B------:R4:W-:Y:S01]  /*b5b0*/  STL.64 [R1+0x7b0], R24 ;  /* 0x0007b01801007387 */ /* 0x0009e20000100a00 */
[----:B------:R-:W-:Y:S01]  /*b5c0*/  ISETP.GE.U32.AND P1, PT, R3, 0x7fffff53, PT ;  /* 0x7fffff530300780c */ /* 0x000fe20003f26070 */
[----:B------:R-:W1:Y:S02]  /*b5d0*/  LDC R144, c[0x0][0x230] ;  /* 0x00008c00ff907b82 */ /* 0x000e640000000800 */
        /* <DEDUP_REMOVED lines=8> */
[----:B------:R3:W-:Y:S01]  /*b660*/  STL.64 [R1+0x798], R6 ;  /* 0x0007980601007387 */ /* 0x0007e20000100a00 */
[----:B------:R-:W-:Y:S01]  /*b670*/  IADD3 R3, R20, -0x6f, RZ ;  /* 0xffffff9114037810 */ /* 0x000fe20007ffe0ff */
[----:B------:R-:W1:Y:S02]  /*b680*/  LDC R152, c[0x0][0x230] ;  /* 0x00008c00ff987b82 */ /* 0x000e640000000800 */
[----:B------:R3:W-:Y:S01]  /*b690*/  LDGSTS.E [R15+0x2c008], desc[UR48][R6.64], !P4 ;  /* 0x2c008000060f7fae */ /* 0x0007e2000e121870 */
[----:B----4-:R-:W-:-:S03]  /*b6a0*/  IMAD.WIDE R8, R2, 0x4, R154 ;  /* 0x0000000402087825 */ /* 0x010fc600078e029a */
[----:B------:R4:W-:Y:S02]  /*b6b0*/  STL.64 [R1+0x790], R24 ;  /* 0x0007901801007387 */ /* 0x0009e40000100a00 */
[----:B------:R-:W1:Y:S02]  /*b6c0*/  LDC R20, c[0x0][0x230] ;  /* 0x00008c00ff147b82 */ /* 0x000e640000000800 */
[----:B------:R4:W-:Y:S01]  /*b6d0*/  LDGSTS.E [R15+0x2000c], desc[UR48][R24.64], !P5 ;  /* 0x2000c000180f7fae */ /* 0x0009e2000e921870 */
[----:B---3--:R-:W-:-:S03]  /*b6e0*/  IMAD.WIDE R6, R2, 0x4, R156 ;  /* 0x0000000402067825 */ /* 0x008fc600078e029c */
[----:B------:R3:W-:Y:S04]  /*b6f0*/  STL.64 [R1+0x778], R18 ;  /* 0x0007781201007387 */ /* 0x0007e80000100a00 */
[----:B------:R3:W-:Y:S01]  /*b700*/  LDGSTS.E [R15+0x2400c], desc[UR48][R18.64], !P5 ;  /* 0x2400c000120f7fae */ /* 0x0007e2000e921870 */
[----:B----4-:R-:W-:-:S03]  /*b710*/  IMAD.WIDE R24, R2, 0x4, R158 ;  /* 0x0000000402187825 */ /* 0x010fc600078e029e */
[----:B------:R4:W-:Y:S01]  /*b720*/  STL.64 [R1+0x768], R8 ;  /* 0x0007680801007387 */ /* 0x0009e20000100a00 */
[----:B------:R-:W-:-:S03]  /*b730*/  ISETP.GE.U32.AND P2, PT, R3, 0x7fffff52, PT ;  /* 0x7fffff520300780c */ /* 0x000fc60003f46070 */
[----:B------:R4:W-:Y:S01]  /*b740*/  LDGSTS.E [R15+0x2800c], desc[UR48][R8.64], !P5 ;  /* 0x2800c000080f7fae */ /* 0x0009e2000e921870 */
[----:B---3--:R-:W-:-:S03]  /*b750*/  IMAD.WIDE R18, R2, 0x4, R160 ;  /* 0x0000000402127825 */ /* 0x008fc600078e02a0 */
[----:B------:R3:W-:Y:S01]  /*b760*/  STL.64 [R1+0x758], R6 ;  /* 0x0007580601007387 */ /* 0x0007e20000100a00 */
[----:B------:R-:W1:Y:S03]  /*b770*/  LDC R160, c[0x0][0x230] ;  /* 0x00008c00ffa07b82 */ /* 0x000e660000000800 */
[----:B------:R3:W-:Y:S01]  /*b780*/  LDGSTS.E [R15+0x2c00c], desc[UR48][R6.64], !P5 ;  /* 0x2c00c000060f7fae */ /* 0x0007e2000e921870 */
[----:B----4-:R-:W-:-:S03]  /*b790*/  IMAD.WIDE R8, R2, 0x4, R162 ;  /* 0x0000000402087825 */ /* 0x010fc600078e02a2 */
[----:B------:R4:W-:Y:S01]  /*b7a0*/  STL.64 [R1+0x740], R24 ;  /* 0x0007401801007387 */ /* 0x0009e20000100a00 */
[----:B------:R-:W-:-:S03]  /*b7b0*/  VIADD R3, R22, 0xffffff90 ;  /* 0xffffff9016037836 */ /* 0x000fc60000000000 */
[----:B------:R4:W-:Y:S01]  /*b7c0*/  LDGSTS.E [R15+0x30000], desc[UR48][R24.64], !P3 ;  /* 0x30000000180f7fae */ /* 0x0009e2000d921870 */
[----:B------:R-:W1:Y:S01]  /*b7d0*/  LDC R22, c[0x0][0x230] ;  /* 0x00008c00ff167b82 */ /* 0x000e620000000800 */
[C---:B---3--:R-:W-:Y:S02]  /*b7e0*/  IMAD.WIDE R6, R2.reuse, 0x4, R164 ;  /* 0x0000000402067825 */ /* 0x048fe400078e02a4 */
[----:B------:R3:W-:Y:S04]  /*b7f0*/  STL.64 [R1+0x730], R18 ;  /* 0x0007301201007387 */ /* 0x0007e80000100a00 */
[----:B------:R3:W-:Y:S01]  /*b800*/  LDGSTS.E [R15+0x34000], desc[UR48][R18.64], !P3 ;  /* 0x34000000120f7fae */ /* 0x0007e2000d921870 */
[----:B----4-:R-:W-:-:S03]  /*b810*/  IMAD.WIDE R24, R2, 0x4, R166 ;  /* 0x0000000402187825 */ /* 0x010fc600078e02a6 */
[----:B------:R4:W-:Y:S01]  /*b820*/  STL.64 [R1+0x718], R8 ;  /* 0x0007180801007387 */ /* 0x0009e20000100a00 */
[----:B------:R-:W-:-:S03]  /*b830*/  ISETP.GE.U32.AND P6, PT, R3, 0x7fffff51, PT ;  /* 0x7fffff510300780c */ /* 0x000fc60003fc6070 */
[----:B------:R4:W-:Y:S01]  /*b840*/  LDGSTS.E [R15+0x38000], desc[UR48][R8.64], !P3 ;  /* 0x38000000080f7fae */ /* 0x0009e2000d921870 */
[----:B---3--:R-:W-:-:S03]  /*b850*/  IMAD.WIDE R18, R2, 0x4, R168 ;  /* 0x0000000402127825 */ /* 0x008fc600078e02a8 */
[----:B------:R3:W-:Y:S04]  /*b860*/  STL.64 [R1+0x708], R6 ;  /* 0x0007080601007387 */ /* 0x0007e80000100a00 */
[----:B------:R3:W-:Y:S01]  /*b870*/  LDGSTS.E [R15+0x3c000], desc[UR48][R6.64], !P3 ;  /* 0x3c000000060f7fae */ /* 0x0007e2000d921870 */
[----:B----4-:R-:W-:-:S03]  /*b880*/  IMAD.WIDE R8, R2, 0x4, R170 ;  /* 0x0000000402087825 */ /* 0x010fc600078e02aa */
[----:B------:R4:W-:Y:S01]  /*b890*/  STL.64 [R1+0x6f8], R24 ;  /* 0x0006f81801007387 */ /* 0x0009e20000100a00 */
[----:B------:R-:W-:Y:S02]  /*b8a0*/  IADD3 R3, R23, -0x51, RZ ;  /* 0xffffffaf17037810 */ /* 0x000fe40007ffe0ff */
[----:B------:R-:W1:Y:S01]  /*b8b0*/  LDC R23, c[0x0][0x230] ;  /* 0x00008c00ff177b82 */ /* 0x000e620000000800 */
        /* <DEDUP_REMOVED lines=13> */
[----:B--2---:R-:W-:-:S03]  /*b990*/  VIADD R3, R21, 0xffffffae ;  /* 0xffffffae15037836 */ /* 0x004fc60000000000 */
[----:B------:R4:W-:Y:S01]  /*b9a0*/  LDGSTS.E [R15+0x30008], desc[UR48][R24.64], !P2 ;  /* 0x30008000180f7fae */ /* 0x0009e2000d121870 */
[----:B------:R-:W2:Y:S01]  /*b9b0*/  LDC R21, c[0x0][0x230] ;  /* 0x00008c00ff157b82 */ /* 0x000ea20000000800 */
        /* <DEDUP_REMOVED lines=12> */
[----:B-1----:R-:W-:Y:S02]  /*ba80*/  IADD3 R3, R20, -0x53, RZ ;  /* 0xffffffad14037810 */ /* 0x002fe40007ffe0ff */
[----:B------:R-:W1:Y:S01]  /*ba90*/  LDC R20, c[0x0][0x230] ;  /* 0x00008c00ff147b82 */ /* 0x000e620000000800 */
        /* <DEDUP_REMOVED lines=9> */
[----:B------:R-:W-:-:S03]  /*bb30*/  ISETP.GE.U32.AND P3, PT, R3, 0x7fffff6e, PT ;  /* 0x7fffff6e0300780c */ /* 0x000fc60003f66070 */
        /* <DEDUP_REMOVED lines=26> */
[----:B------:R-:W-:Y:S04]  /*bce0*/  STL.64 [R1+0x5b8], R24 ;  /* 0x0005b81801007387 */ /* 0x000fe80000100a00 */
[----:B------:R-:W-:Y:S01]  /*bcf0*/  STL.64 [R1+0x5a0], R18 ;  /* 0x0005a01201007387 */ /* 0x000fe20000100a00 */
[----:B---3--:R-:W-:-:S03]  /*bd00*/  IMAD.WIDE R6, R2, 0x4, R212 ;  /* 0x0000000402067825 */ /* 0x008fc600078e02d4 */
[----:B------:R-:W-:Y:S04]  /*bd10*/  LDGSTS.E [R17+0x20008], desc[UR48][R24.64], !P3 ;  /* 0x2000800018117fae */ /* 0x000fe8000d921870 */
[----:B------:R3:W-:Y:S04]  /*bd20*/  STL.64 [R1+0x590], R8 ;  /* 0x0005900801007387 */ /* 0x0007e80000100a00 */
[----:B------:R4:W-:Y:S04]  /*bd30*/  LDGSTS.E [R17+0x24008], desc[UR48][R18.64], !P3 ;  /* 0x2400800012117fae */ /* 0x0009e8000d921870 */
[----:B------:R1:W-:Y:S04]  /*bd40*/  STL.64 [R1+0x580], R6 ;  /* 0x0005800601007387 */ /* 0x0003e80000100a00 */
[----:B------:R-:W-:Y:S01]  /*bd50*/  LDGSTS.E [R17+0x28008], desc[UR48][R8.64], !P3 ;  /* 0x2800800008117fae */ /* 0x000fe2000d921870 */
[----:B------:R-:W-:-:S02]  /*bd60*/  VIADD R3, R23, 0xffffffac ;  /* 0xffffffac17037836 */ /* 0x000fc40000000000 */
[----:B------:R-:W1:Y:S01]  /*bd70*/  LDC R23, c[0x0][0x230] ;  /* 0x00008c00ff177b82 */ /* 0x000e620000000800 */
[----:B------:R1:W-:Y:S04]  /*bd80*/  LDGSTS.E [R17+0x2c008], desc[UR48][R6.64], !P3 ;  /* 0x2c00800006117fae */ /* 0x0003e8000d921870 */
[----:B---3--:R-:W3:Y:S04]  /*bd90*/  LDL.LU.64 R8, [R1+0x110] ;  /* 0x0001100001087983 */ /* 0x008ee80000300a00 */
[----:B------:R-:W3:Y:S04]  /*bda0*/  LDL.LU.64 R24, [R1+0x118] ;  /* 0x0001180001187983 */ /* 0x000ee80000300a00 */
[----:B------:R-:W3:Y:S01]  /*bdb0*/  LDL.LU.64 R90, [R1+0x120] ;  /* 0x00012000015a7983 */ /* 0x000ee20000300a00 */
[----:B------:R-:W-:-:S02]  /*bdc0*/  ISETP.GE.U32.AND P1, PT, R3, 0x7fffff6d, PT ;  /* 0x7fffff6d0300780c */ /* 0x000fc40003f26070 */
[----:B------:R-:W-:Y:S02]  /*bdd0*/  IADD3 R3, R22, -0x71, RZ ;  /* 0xffffff8f16037810 */ /* 0x000fe40007ffe0ff */
[----:B------:R-:W1:Y:S02]  /*bde0*/  LDC R22, c[0x0][0x230] ;  /* 0x00008c00ff167b82 */ /* 0x000e640000000800 */
[----:B------:R-:W-:Y:S01]  /*bdf0*/  ISETP.GE.U32.AND P2, PT, R3, 0x7fffff50, PT ;  /* 0x7fffff500300780c */ /* 0x000fe20003f46070 */
[----:B--2---:R-:W-:-:S05]  /*be00*/  VIADD R3, R21, 0xffffff8e ;  /* 0xffffff8e15037836 */ /* 0x004fca0000000000 */
[----:B------:R-:W2:Y:S01]  /*be10*/  LDC R21, c[0x0][0x230] ;  /* 0x00008c00ff157b82 */ /* 0x000ea20000000800 */
[----:B------:R-:W-:Y:S01]  /*be20*/  ISETP.GE.U32.AND P6, PT, R3, 0x7fffff4f, PT ;  /* 0x7fffff4f0300780c */ /* 0x000fe20003fc6070 */
[----:B----4-:R-:W-:Y:S01]  /*be30*/  IMAD.WIDE R18, R2, 0x4, R218 ;  /* 0x0000000402127825 */ /* 0x010fe200078e02da */
[----:B-1----:R-:W-:Y:S01]  /*be40*/  IADD3 R3, R20, -0x73, RZ ;  /* 0xffffff8d14037810 */ /* 0x002fe20007ffe0ff */
[----:B------:R-:W-:Y:S03]  /*be50*/  STL.64 [R1+0x570], R28 ;  /* 0x0005701c01007387 */ /* 0x000fe60000100a00 */
[----:B------:R-:W-:Y:S01]  /*be60*/  ISETP.GE.U32.AND P4, PT, R3, 0x7fffff4e, PT ;  /* 0x7fffff4e0300780c */ /* 0x000fe20003f86070 */
[----:B------:R-:W1:Y:S01]  /*be70*/  LDC R20, c[0x0][0x230] ;  /* 0x00008c00ff147b82 */ /* 0x000e620000000800 */
[----:B------:R-:W-:Y:S01]  /*be80*/  IMAD.WIDE R6, R2, 0x4, R220 ;  /* 0x0000000402067825 */ /* 0x000fe200078e02dc */
[----:B------:R-:W-:Y:S03]  /*be90*/  LDGSTS.E [R17+0x2000c], desc[UR48][R28.64], !P1 ;  /* 0x2000c0001c117fae */ /* 0x000fe6000c921870 */
[----:B------:R-:W-:-:S05]  /*bea0*/  VIADD R3, R22, 0xffffff8c ;  /* 0xffffff8c16037836 */ /* 0x000fca0000000000 */
[----:B------:R-:W-:Y:S02]  /*beb0*/  ISETP.GE.U32.AND P5, PT, R3, 0x7fffff4d, PT ;  /* 0x7fffff4d0300780c */ /* 0x000fe40003fa6070 */
[----:B------:R-:W-:Y:S01]  /*bec0*/  IADD3 R3, R23, -0x55, RZ ;  /* 0xffffffab17037810 */ /* 0x000fe20007ffe0ff */
[----:B------:R-:W-:-:S05]  /*bed0*/  IMAD.WIDE R22, R2, 0x4, R216 ;  /* 0x0000000402167825 */ /* 0x000fca00078e02d8 */
[----:B------:R4:W-:Y:S01]  /*bee0*/  STL.64 [R1+0x560], R22 ;  /* 0x0005601601007387 */ /* 0x0009e20000100a00 */
[----:B------:R-:W-:-:S03]  /*bef0*/  ISETP.GE.U32.AND P3, PT, R3, 0x7fffff6c, PT ;  /* 0x7fffff6c0300780c */ /* 0x000fc60003f66070 */
[----:B------:R1:W-:Y:S01]  /*bf00*/  STL.64 [R1+0x550], R18 ;  /* 0x0005501201007387 */ /* 0x0003e20000100a00 */
[----:B--2---:R-:W-:-:S03]  /*bf10*/  VIADD R3, R21, 0xffffffaa ;  /* 0xffffffaa15037836 */ /* 0x004fc60000000000 */
[----:B------:R4:W-:Y:S04]  /*bf20*/  LDGSTS.E [R17+0x2400c], desc[UR48][R22.64], !P1 ;  /* 0x2400c00016117fae */ /* 0x0009e8000c921870 */
[----:B------:R2:W-:Y:S04]  /*bf30*/  STL.64 [R1+0x540], R6 ;  /* 0x0005400601007387 */ /* 0x0005e80000100a00 */
[----:B------:R1:W-:Y:S04]  /*bf40*/  LDGSTS.E [R17+0x2800c], desc[UR48][R18.64], !P1 ;  /* 0x2800c00012117fae */ /* 0x0003e8000c921870 */
[----:B------:R-:W3:Y:S01]  /*bf50*/  LDL.LU.64 R40, [R1+0x128] ;  /* 0x0001280001287983 */ /* 0x000ee20000300a00 */
[----:B----4-:R-:W-:-:S03]  /*bf60*/  IMAD.WIDE R22, R2, 0x4, R224 ;  /* 0x0000000402167825 */ /* 0x010fc600078e02e0 */
[----:B------:R2:W-:Y:S04]  /*bf70*/  LDGSTS.E [R17+0x2c00c], desc[UR48][R6.64], !P1 ;  /* 0x2c00c00006117fae */ /* 0x0005e8000c921870 */
[----:B------:R-:W4:Y:S01]  /*bf80*/  LDL.LU.64 R30, [R1+0x130] ;  /* 0x00013000011e7983 */ /* 0x000f220000300a00 */
[----:B-1----:R-:W-:-:S03]  /*bf90*/  IMAD.WIDE R18, R2, 0x4, R226 ;  /* 0x0000000402127825 */ /* 0x002fc600078e02e2 */
[----:B------:R-:W4:Y:S01]  /*bfa0*/  LDL.LU.64 R28, [R1+0x138] ;  /* 0x00013800011c7983 */ /* 0x000f220000300a00 */
[----:B--2---:R-:W-:-:S03]  /*bfb0*/  IMAD.WIDE R6, R2, 0x4, R228 ;  /* 0x0000000402067825 */ /* 0x004fc600078e02e4 */
[----:B------:R-:W2:Y:S01]  /*bfc0*/  LDL.LU.64 R46, [R1+0x140] ;  /* 0x00014000012e7983 */ /* 0x000ea20000300a00 */
[----:B------:R-:W-:-:S03]  /*bfd0*/  ISETP.GE.U32.AND P1, PT, R3, 0x7fffff6b, PT ;  /* 0x7fffff6b0300780c */ /* 0x000fc60003f26070 */
[----:B------:R-:W-:Y:S01]  /*bfe0*/  STL.64 [R1+0x530], R34 ;  /* 0x0005302201007387 */ /* 0x000fe20000100a00 */
[----:B------:R-:W-:-:S03]  /*bff0*/  IADD3 R3, R20, -0x57, RZ ;  /* 0xffffffa914037810 */ /* 0x000fc60007ffe0ff */
[----:B------:R-:W-:Y:S04]  /*c000*/  STL.64 [R1+0x520], R22 ;  /* 0x0005201601007387 */ /* 0x000fe80000100a00 */
[----:B------:R-:W-:Y:S04]  /*c010*/  LDGSTS.E [R17+0x30000], desc[UR48][R34.64], !P2 ;  /* 0x3000000022117fae */ /* 0x000fe8000d121870 */
[----:B------:R-:W-:Y:S04]  /*c020*/  STL.64 [R1+0x100], R18 ;  /* 0x0001001201007387 */ /* 0x000fe80000100a00 */
[----:B------:R1:W-:Y:S04]  /*c030*/  LDGSTS.E [R17+0x34000], desc[UR48][R22.64], !P2 ;  /* 0x3400000016117fae */ /* 0x0003e8000d121870 */
[----:B------:R1:W-:Y:S04]  /*c040*/  STL.64 [R1+0xe8], R6 ;  /* 0x0000e80601007387 */ /* 0x0003e80000100a00 */
[----:B------:R-:W-:Y:S04]  /*c050*/  LDGSTS.E [R17+0x38000], desc[UR48][R18.64], !P2 ;  /* 0x3800000012117fae */ /* 0x000fe8000d121870 */
[----:B------:R-:W-:Y:S04]  /*c060*/  LDGSTS.E [R17+0x3c000], desc[UR48][R6.64], !P2 ;  /* 0x3c00000006117fae */ /* 0x000fe8000d121870 */
[----:B------:R-:W2:Y:S04]  /*c070*/  LDL.LU.64 R48, [R1+0x148] ;  /* 0x0001480001307983 */ /* 0x000ea80000300a00 */
[----:B-1----:R-:W2:Y:S01]  /*c080*/  LDL.LU.64 R6, [R1+0x150] ;  /* 0x0001500001067983 */ /* 0x002ea20000300a00 */
[----:B---3--:R-:W-:-:S03]  /*c090*/  IMAD.WIDE R20, R2, 0x4, R8 ;  /* 0x0000000402147825 */ /* 0x008fc600078e0208 */
[----:B------:R-:W3:Y:S01]  /*c0a0*/  LDL.LU.64 R8, [R1+0x158] ;  /* 0x0001580001087983 */ /* 0x000ee20000300a00 */
[----:B------:R-:W-:-:S04]  /*c0b0*/  IMAD.WIDE R22, R2, 0x4, R24 ;  /* 0x0000000402167825 */ /* 0x000fc800078e0218 */
[C---:B------:R-:W-:Y:S02]  /*c0c0*/  IMAD.WIDE R24, R2.reuse, 0x4, R90 ;  /* 0x0000000402187825 */ /* 0x040fe400078e025a */
[----:B------:R-:W3:Y:S02]  /*c0d0*/  LDL.LU.64 R90, [R1+0x160] ;  /* 0x00016000015a7983 */ /* 0x000ee40000300a00 */
[----:B------:R-:W-:-:S05]  /*c0e0*/  IMAD.WIDE R38, R2, 0x4, R230 ;  /* 0x0000000402267825 */ /* 0x000fca00078e02e6 */
[----:B------:R1:W-:Y:S04]  /*c0f0*/  STL.64 [R1+0xf78], R38 ;  /* 0x000f782601007387 */ /* 0x0003e80000100a00 */
[----:B------:R-:W-:Y:S04]  /*c100*/  STL.64 [R1+0xf80], R20 ;  /* 0x000f801401007387 */ /* 0x000fe80000100a00 */
[----:B------:R-:W-:Y:S04]  /*c110*/  STL.64 [R1+0xf88], R22 ;  /* 0x000f881601007387 */ /* 0x000fe80000100a00 */
[----:B------:R3:W-:Y:S01]  /*c120*/  STL.64 [R1+0xf90], R24 ;  /* 0x000f901801007387 */ /* 0x0007e20000100a00 */
[----:B------:R-:W-:-:S03]  /*c130*/  ISETP.GE.U32.AND P2, PT, R3, 0x7fffff6a, PT ;  /* 0x7fffff6a0300780c */ /* 0x000fc60003f46070 */
[----:B------:R-:W3:Y:S01]  /*c140*/  LDL.LU.64 R56, [R1+0x168] ;  /* 0x0001680001387983 */ /* 0x000ee20000300a00 */
[----:B------:R-:W-:-:S03]  /*c150*/  VIADD R3, R26, 0xffffffa8 ;  /* 0xffffffa81a037836 */ /* 0x000fc60000000000 */
[----:B------:R-:W3:Y:S04]  /*c160*/  LDL.LU.64 R54, [R1+0x170] ;  /* 0x0001700001367983 */ /* 0x000ee80000300a00 */
[----:B------:R-:W3:Y:S04]  /*c170*/  LDL.LU.64 R52, [R1+0x178] ;  /* 0x0001780001347983 */ /* 0x000ee80000300a00 */
[----:B------:R-:W3:Y:S04]  /*c180*/  LDL.LU.64 R50, [R1+0x180] ;  /* 0x0001800001327983 */ /* 0x000ee80000300a00 */
[----:B------:R1:W-:Y:S04]  /*c190*/  LDGSTS.E [R17+0x30004], desc[UR48][R38.64], !P6 ;  /* 0x3000400026117fae */ /* 0x0003e8000f121870 */
[----:B------:R-:W-:Y:S04]  /*c1a0*/  LDGSTS.E [R17+0x34004], desc[UR48][R20.64], !P6 ;  /* 0x3400400014117fae */ /* 0x000fe8000f121870 */
[----:B------:R-:W-:Y:S04]  /*c1b0*/  LDGSTS.E [R17+0x38004], desc[UR48][R22.64], !P6 ;  /* 0x3800400016117fae */ /* 0x000fe8000f121870 */
[----:B------:R3:W-:Y:S01]  /*c1c0*/  LDGSTS.E [R17+0x3c004], desc[UR48][R24.64], !P6 ;  /* 0x3c00400018117fae */ /* 0x0007e2000f121870 */
[----:B------:R-:W-:Y:S01]  /*c1d0*/  ISETP.GE.U32.AND P6, PT, R3, 0x7fffff69, PT ;  /* 0x7fffff690300780c */ /* 0x000fe20003fc6070 */
[----:B------:R-:W3:Y:S01]  /*c1e0*/  S2R R233, SR_TID.X ;  /* 0x0000000000e97919 */ /* 0x000ee20000002100 */
[----:B------:R-:W-:Y:S01]  /*c1f0*/  IMAD.WIDE R40, R2, 0x4, R40 ;  /* 0x0000000402287825 */ /* 0x000fe200078e0228 */
[----:B------:R-:W-:Y:S01]  /*c200*/  IADD3 R3, R32, -0x75, RZ ;  /* 0xffffff8b20037810 */ /* 0x000fe20007ffe0ff */
[----:B-1----:R-:W1:Y:S02]  /*c210*/  LDC R38, c[0x0][0x230] ;  /* 0x00008c00ff267b82 */ /* 0x002e640000000800 */
[C---:B----4-:R-:W-:Y:S01]  /*c220*/  IMAD.WIDE R26, R2.reuse, 0x4, R30 ;  /* 0x00000004021a7825 */ /* 0x050fe200078e021e */
[----:B------:R-:W-:Y:S05]  /*c230*/  STL.64 [R1+0xf98], R40 ;  /* 0x000f982801007387 */ /* 0x000fea0000100a00 */
[----:B------:R-:W4:Y:S01]  /*c240*/  LDC R39, c[0x0][0x230] ;  /* 0x00008c00ff277b82 */ /* 0x000f220000000800 */
[C---:B------:R-:W-:Y:S01]  /*c250*/  IMAD.WIDE R28, R2.reuse, 0x4, R28 ;  /* 0x00000004021c7825 */ /* 0x040fe200078e021c */
[----:B------:R1:W-:Y:S03]  /*c260*/  STL.64 [R1+0xfa0], R26 ;  /* 0x000fa01a01007387 */ /* 0x0003e60000100a00 */
[C---:B--2---:R-:W-:Y:S01]  /*c270*/  IMAD.WIDE R30, R2.reuse, 0x4, R46 ;  /* 0x00000004021e7825 */ /* 0x044fe200078e022e */
[----:B------:R-:W-:Y:S02]  /*c280*/  STL.64 [R1+0xfa8], R28 ;  /* 0x000fa81c01007387 */ /* 0x000fe40000100a00 */
[----:B------:R-:W2:Y:S02]  /*c290*/  LDC R46, c[0x0][0x230] ;  /* 0x00008c00ff2e7b82 */ /* 0x000ea40000000800 */
[----:B------:R-:W-:Y:S04]  /*c2a0*/  STL.64 [R1+0xfb0], R30 ;  /* 0x000fb01e01007387 */ /* 0x000fe80000100a00 */
[----:B------:R-:W-:Y:S04]  /*c2b0*/  LDGSTS.E [R17+0x30008], desc[UR48][R40.64], !P4 ;  /* 0x3000800028117fae */ /* 0x000fe8000e121870 */
[----:B------:R1:W-:Y:S04]  /*c2c0*/  LDGSTS.E [R17+0x34008], desc[UR48][R26.64], !P4 ;  /* 0x340080001a117fae */ /* 0x0003e8000e121870 */
[----:B------:R-:W-:Y:S04]  /*c2d0*/  LDGSTS.E [R17+0x38008], desc[UR48][R28.64], !P4 ;  /* 0x380080001c117fae */ /* 0x000fe8000e121870 */
[----:B------:R-:W-:Y:S01]  /*c2e0*/  LDGSTS.E [R17+0x3c008], desc[UR48][R30.64], !P4 ;  /* 0x3c0080001e117fae */ /* 0x000fe2000e121870 */
[----:B------:R-:W-:-:S04]  /*c2f0*/  IMAD.WIDE R42, R2, 0x4, R48 ;  /* 0x00000004022a7825 */ /* 0x000fc800078e0230 */
[C---:B---3--:R-:W-:Y:S01]  /*c300*/  IMAD.WIDE R34, R2.reuse, 0x4, R8 ;  /* 0x0000000402227825 */ /* 0x048fe200078e0208 */
[----:B------:R-:W3:Y:S03]  /*c310*/  LDL.LU.64 R48, [R1+0x188] ;  /* 0x0001880001307983 */ /* 0x000ee60000300a00 */
[C---:B------:R-:W-:Y:S01]  /*c320*/  IMAD.WIDE R36, R2.reuse, 0x4, R90 ;  /* 0x0000000402247825 */ /* 0x040fe200078e025a */
[----:B------:R-:W-:Y:S03]  /*c330*/  LDGSTS.E [R17+0x3000c], desc[UR48][R42.64], !P5 ;  /* 0x3000c0002a117fae */ /* 0x000fe6000e921870 */
[----:B------:R-:W-:-:S04]  /*c340*/  IMAD.WIDE R32, R2, 0x4, R6 ;  /* 0x0000000402207825 */ /* 0x000fc800078e0206 */
[C---:B------:R-:W-:Y:S01]  /*c350*/  IMAD.WIDE R24, R2.reuse, 0x4, R56 ;  /* 0x0000000402187825 */ /* 0x040fe200078e0238 */
[----:B------:R-:W4:Y:S03]  /*c360*/  LDL.LU.64 R6, [R1+0x190] ;  /* 0x0001900001067983 */ /* 0x000f260000300a00 */
[C---:B------:R-:W-:Y:S01]  /*c370*/  IMAD.WIDE R22, R2.reuse, 0x4, R54 ;  /* 0x0000000402167825 */ /* 0x040fe200078e0236 */
[----:B------:R-:W2:Y:S03]  /*c380*/  LDL.LU.64 R8, [R1+0x198] ;  /* 0x0001980001087983 */ /* 0x000ea60000300a00 */
[C---:B------:R-:W-:Y:S01]  /*c390*/  IMAD.WIDE R20, R2.reuse, 0x4, R52 ;  /* 0x0000000402147825 */ /* 0x040fe200078e0234 */
[----:B------:R-:W2:Y:S03]  /*c3a0*/  LDL.LU.64 R90, [R1+0x1a0] ;  /* 0x0001a000015a7983 */ /* 0x000ea60000300a00 */
[----:B------:R-:W-:Y:S01]  /*c3b0*/  IMAD.WIDE R18, R2, 0x4, R50 ;  /* 0x0000000402127825 */ /* 0x000fe200078e0232 */
[----:B------:R-:W-:Y:S01]  /*c3c0*/  STL.64 [R1+0xfb8], R42 ;  /* 0x000fb82a01007387 */ /* 0x000fe20000100a00 */
[----:B------:R-:W-:Y:S01]  /*c3d0*/  ISETP.GE.U32.AND P4, PT, R3, 0x7fffff4c, PT ;  /* 0x7fffff4c0300780c */ /* 0x000fe20003f86070 */
[----:B------:R-:W2:Y:S02]  /*c3e0*/  LDC R50, c[0x0][0x230] ;  /* 0x00008c00ff327b82 */ /* 0x000ea40000000800 */
[----:B------:R-:W-:Y:S04]  /*c3f0*/  STL.64 [R1+0xfc0], R32 ;  /* 0x000fc02001007387 */ /* 0x000fe80000100a00 */
[----:B------:R-:W-:Y:S01]  /*c400*/  STL.64 [R1+0xfe0], R34 ;  /* 0x000fe02201007387 */ /* 0x000fe20000100a00 */
[----:B------:R-:W-:Y:S01]  /*c410*/  VIADD R120, R120, 0xffffff80 ;  /* 0xffffff8078787836 */ /* 0x000fe20000000000 */
[----:B------:R-:W-:Y:S01]  /*c420*/  LOP3.LUT R233, R233, 0x3f, RZ, 0xc0, !PT ;  /* 0x0000003fe9e97812 */ /* 0x000fe200078ec0ff */
[----:B------:R-:W-:Y:S01]  /*c430*/  VIADD R160, R160, 0xffffff5f ;  /* 0xffffff5fa0a07836 */ /* 0x000fe20000000000 */
[----:B------:R-:W-:Y:S01]  /*c440*/  STL.64 [R1+0xfe8], R36 ;  /* 0x000fe82401007387 */ /* 0x000fe20000100a00 */
[----:B-1----:R-:W1:Y:S03]  /*c450*/  LDC R26, c[0x0][0x230] ;  /* 0x00008c00ff1a7b82 */ /* 0x002e660000000800 */
[----:B------:R-:W2:Y:S04]  /*c460*/  LDL.LU.64 R78, [R1+0x1a8] ;  /* 0x0001a800014e7983 */ /* 0x000ea80000300a00 */
[----:B------:R-:W-:Y:S04]  /*c470*/  STL.64 [R1+0xd8], R24 ;  /* 0x0000d81801007387 */ /* 0x000fe80000100a00 */
[----:B------:R-:W2:Y:S04]  /*c480*/  LDL.LU.64 R60, [R1+0x1b0] ;  /* 0x0001b000013c7983 */ /* 0x000ea80000300a00 */
[----:B------:R-:W-:Y:S04]  /*c490*/  LDGSTS.E [R17+0x3400c], desc[UR48][R32.64], !P5 ;  /* 0x3400c00020117fae */ /* 0x000fe8000e921870 */
[----:B------:R-:W-:Y:S04]  /*c4a0*/  STL.64 [R1+0xd0], R22 ;  /* 0x0000d01601007387 */ /* 0x000fe80000100a00 */
[----:B------:R-:W-:Y:S04]  /*c4b0*/  LDGSTS.E [R17+0x3800c], desc[UR48][R34.64], !P5 ;  /* 0x3800c00022117fae */ /* 0x000fe8000e921870 */
[----:B------:R-:W2:Y:S04]  /*c4c0*/  LDL.LU.64 R58, [R1+0x1b8] ;  /* 0x0001b800013a7983 */ /* 0x000ea80000300a00 */
[----:B------:R-:W-:Y:S04]  /*c4d0*/  LDGSTS.E [R17+0x3c00c], desc[UR48][R36.64], !P5 ;  /* 0x3c00c00024117fae */ /* 0x000fe8000e921870 */
[----:B------:R3:W-:Y:S04]  /*c4e0*/  STL.64 [R1+0xc8], R20 ;  /* 0x0000c81401007387 */ /* 0x0007e80000100a00 */
[----:B------:R-:W2:Y:S04]  /*c4f0*/  LDL.LU.64 R56, [R1+0x1c0] ;  /* 0x0001c00001387983 */ /* 0x000ea80000300a00 */
[----:B------:R-:W-:Y:S04]  /*c500*/  LDGSTS.E [R16+0x20000], desc[UR48][R24.64], !P3 ;  /* 0x2000000018107fae */ /* 0x000fe8000d921870 */
[----:B------:R-:W-:Y:S04]  /*c510*/  LDGSTS.E [R16+0x24000], desc[UR48][R22.64], !P3 ;  /* 0x2400000016107fae */ /* 0x000fe8000d921870 */
[----:B------:R4:W-:Y:S04]  /*c520*/  STL.64 [R1+0xc0], R18 ;  /* 0x0000c01201007387 */ /* 0x0009e80000100a00 */
[----:B------:R3:W-:Y:S04]  /*c530*/  LDGSTS.E [R16+0x28000], desc[UR48][R20.64], !P3 ;  /* 0x2800000014107fae */ /* 0x0007e8000d921870 */
[----:B------:R-:W2:Y:S04]  /*c540*/  LDL.LU.64 R70, [R1+0x1c8] ;  /* 0x0001c80001467983 */ /* 0x000ea80000300a00 */
[----:B------:R4:W-:Y:S04]  /*c550*/  LDGSTS.E [R16+0x2c000], desc[UR48][R18.64], !P3 ;  /* 0x2c00000012107fae */ /* 0x0009e8000d921870 */
[----:B------:R-:W2:Y:S04]  /*c560*/  LDL.LU.64 R54, [R1+0x1d0] ;  /* 0x0001d00001367983 */ /* 0x000ea80000300a00 */
[----:B------:R-:W2:Y:S01]  /*c570*/  LDL.LU.64 R52, [R1+0x1d8] ;  /* 0x0001d80001347983 */ /* 0x000ea20000300a00 */
[----:B---3--:R-:W-:-:S05]  /*c580*/  IMAD.WIDE R20, R2, 0x4, R48 ;  /* 0x0000000402147825 */ /* 0x008fca00078e0230 */
[----:B------:R-:W-:Y:S04]  /*c590*/  STL.64 [R1+0xb8], R20 ;  /* 0x0000b81401007387 */ /* 0x000fe80000100a00 */
[----:B------:R3:W-:Y:S01]  /*c5a0*/  LDGSTS.E [R16+0x20004], desc[UR48][R20.64], !P1 ;  /* 0x2000400014107fae */ /* 0x0007e2000c921870 */
[----:B----4-:R-:W-:-:S04]  /*c5b0*/  IMAD.WIDE R18, R2, 0x4, R6 ;  /* 0x0000000402127825 */ /* 0x010fc800078e0206 */
[C---:B--2---:R-:W-:Y:S01]  /*c5c0*/  IMAD.WIDE R8, R2.reuse, 0x4, R8 ;  /* 0x0000000402087825 */ /* 0x044fe200078e0208 */
[----:B------:R-:W-:Y:S03]  /*c5d0*/  STL.64 [R1+0xb0], R18 ;  /* 0x0000b01201007387 */ /* 0x000fe60000100a00 */
[----:B------:R-:W-:Y:S01]  /*c5e0*/  IMAD.WIDE R6, R2, 0x4, R90 ;  /* 0x0000000402067825 */ /* 0x000fe200078e025a */
[----:B------:R-:W-:Y:S04]  /*c5f0*/  STL.64 [R1+0xa8], R8 ;  /* 0x0000a80801007387 */ /* 0x000fe80000100a00 */
[----:B------:R-:W2:Y:S04]  /*c600*/  LDL.LU.64 R72, [R1+0x1e0] ;  /* 0x0001e00001487983 */ /* 0x000ea80000300a00 */
[----:B------:R4:W-:Y:S04]  /*c610*/  LDGSTS.E [R16+0x24004], desc[UR48][R18.64], !P1 ;  /* 0x2400400012107fae */ /* 0x0009e8000c921870 */
[----:B------:R1:W-:Y:S04]  /*c620*/  STL.64 [R1+0xa0], R6 ;  /* 0x0000a00601007387 */ /* 0x0003e80000100a00 */
[----:B------:R-:W-:Y:S04]  /*c630*/  LDGSTS.E [R16+0x28004], desc[UR48][R8.64], !P1 ;  /* 0x2800400008107fae */ /* 0x000fe8000c921870 */
[----:B------:R-:W-:Y:S04]  /*c640*/  LDGSTS.E [R16+0x2c004], desc[UR48][R6.64], !P1 ;  /* 0x2c00400006107fae */ /* 0x000fe8000c921870 */
[----:B------:R-:W2:Y:S04]  /*c650*/  LDL.LU.64 R48, [R1+0x1e8] ;  /* 0x0001e80001307983 */ /* 0x000ea80000300a00 */
[----:B-1----:R-:W2:Y:S04]  /*c660*/  LDL.LU.64 R6, [R1+0x1f0] ;  /* 0x0001f00001067983 */ /* 0x002ea80000300a00 */
[----:B------:R-:W2:Y:S04]  /*c670*/  LDL.LU.64 R8, [R1+0x1f8] ;  /* 0x0001f80001087983 */ /* 0x000ea80000300a00 */
[----:B------:R-:W2:Y:S01]  /*c680*/  LDL.LU.64 R90, [R1+0x208] ;  /* 0x00020800015a7983 */ /* 0x000ea20000300a00 */
[----:B------:R-:W-:-:S02]  /*c690*/  VIADD R3, R45, 0xffffff8a ;  /* 0xffffff8a2d037836 */ /* 0x000fc40000000000 */
[----:B------:R-:W1:Y:S03]  /*c6a0*/  LDC R45, c[0x0][0x230] ;  /* 0x00008c00ff2d7b82 */ /* 0x000e660000000800 */
[----:B------:R-:W-:Y:S02]  /*c6b0*/  ISETP.GE.U32.AND P5, PT, R3, 0x7fffff4b, PT ;  /* 0x7fffff4b0300780c */ /* 0x000fe40003fa6070 */
[----:B------:R-:W-:-:S03]  /*c6c0*/  IADD3 R3, R44, -0x77, RZ ;  /* 0xffffff892c037810 */ /* 0x000fc60007ffe0ff */
[----:B------:R-:W1:Y:S01]  /*c6d0*/  LDC R44, c[0x0][0x230] ;  /* 0x00008c00ff2c7b82 */ /* 0x000e620000000800 */
[----:B------:R-:W-:-:S04]  /*c6e0*/  IMAD.WIDE R24, R2, 0x4, R78 ;  /* 0x0000000402187825 */ /* 0x000fc800078e024e */
[C---:B------:R-:W-:Y:S01]  /*c6f0*/  IMAD.WIDE R22, R2.reuse, 0x4, R60 ;  /* 0x0000000402167825 */ /* 0x040fe200078e023c */
[----:B------:R4:W-:Y:S03]  /*c700*/  STL.64 [R1+0x98], R24 ;  /* 0x0000981801007387 */ /* 0x0009e60000100a00 */
[C---:B---3--:R-:W-:Y:S01]  /*c710*/  IMAD.WIDE R20, R2.reuse, 0x4, R58 ;  /* 0x0000000402147825 */ /* 0x048fe200078e023a */
[----:B------:R3:W-:Y:S03]  /*c720*/  LDGSTS.E [R16+0x20008], desc[UR48][R24.64], !P2 ;  /* 0x2000800018107fae */ /* 0x0007e6000d121870 */
[----:B----4-:R-:W-:Y:S01]  /*c730*/  IMAD.WIDE R18, R2, 0x4, R56 ;  /* 0x0000000402127825 */ /* 0x010fe200078e0238 */
[----:B------:R4:W-:Y:S01]  /*c740*/  STL.64 [R1+0x90], R22 ;  /* 0x0000901601007387 */ /* 0x0009e20000100a00 */
[----:B------:R-:W-:Y:S01]  /*c750*/  ISETP.GE.U32.AND P3, PT, R3, 0x7fffff4a, PT ;  /* 0x7fffff4a0300780c */ /* 0x000fe20003f66070 */
[----:B------:R-:W2:Y:S02]  /*c760*/  LDC R56, c[0x0][0x230] ;  /* 0x00008c00ff387b82 */ /* 0x000ea40000000800 */
[----:B------:R4:W-:Y:S01]  /*c770*/  LDGSTS.E [R16+0x24008], desc[UR48][R22.64], !P2 ;  /* 0x2400800016107fae */ /* 0x0009e2000d121870 */
[----:B------:R-:W-:-:S03]  /*c780*/  VIADD R3, R46, 0xffffff88 ;  /* 0xffffff882e037836 */ /* 0x000fc60000000000 */
[----:B------:R4:W-:Y:S01]  /*c790*/  STL.64 [R1+0x88], R20 ;  /* 0x0000881401007387 */ /* 0x0009e20000100a00 */
[C---:B---3--:R-:W-:Y:S01]  /*c7a0*/  IMAD.WIDE R24, R2.reuse, 0x4, R70 ;  /* 0x0000000402187825 */ /* 0x048fe200078e0246 */
[----:B------:R-:W3:Y:S02]  /*c7b0*/  LDC R78, c[0x0][0x230] ;  /* 0x00008c00ff4e7b82 */ /* 0x000ee40000000800 */
[----:B------:R2:W-:Y:S04]  /*c7c0*/  STL.64 [R1+0x80], R18 ;  /* 0x0000801201007387 */ /* 0x0005e80000100a00 */
[----:B------:R1:W-:Y:S01]  /*c7d0*/  LDGSTS.E [R16+0x28008], desc[UR48][R20.64], !P2 ;  /* 0x2800800014107fae */ /* 0x0003e2000d121870 */
[----:B----4-:R-:W-:-:S03]  /*c7e0*/  IMAD.WIDE R22, R2, 0x4, R54 ;  /* 0x0000000402167825 */ /* 0x010fc600078e0236 */
[----:B------:R-:W4:Y:S01]  /*c7f0*/  LDL.LU.64 R70, [R1+0x230] ;  /* 0x0002300001467983 */ /* 0x000f220000300a00 */
[----:B------:R-:W-:-:S03]  /*c800*/  ISETP.GE.U32.AND P1, PT, R3, 0x7fffff49, PT ;  /* 0x7fffff490300780c */ /* 0x000fc60003f26070 */
[----:B------:R-:W-:Y:S01]  /*c810*/  STL.64 [R1+0x78], R24 ;  /* 0x0000781801007387 */ /* 0x000fe20000100a00 */
[----:B-1----:R-:W-:-:S03]  /*c820*/  IMAD.WIDE R20, R2, 0x4, R52 ;  /* 0x0000000402147825 */ /* 0x002fc600078e0234 */
[----:B------:R-:W3:Y:S01]  /*c830*/  LDL.LU.64 R58, [R1+0x248] ;  /* 0x00024800013a7983 */ /* 0x000ee20000300a00 */
[----:B------:R-:W-:-:S03]  /*c840*/  IADD3 R3, R45, -0x59, RZ ;  /* 0xffffffa72d037810 */ /* 0x000fc60007ffe0ff */
[----:B------:R-:W-:Y:S04]  /*c850*/  STL.64 [R1+0x70], R22 ;  /* 0x0000701601007387 */ /* 0x000fe80000100a00 */
[----:B------:R2:W-:Y:S04]  /*c860*/  LDGSTS.E [R16+0x2c008], desc[UR48][R18.64], !P2 ;  /* 0x2c00800012107fae */ /* 0x0005e8000d121870 */
[----:B------:R-:W3:Y:S04]  /*c870*/  LDL.LU.64 R52, [R1+0x260] ;  /* 0x0002600001347983 */ /* 0x000ee80000300a00 */
[----:B------:R1:W-:Y:S01]  /*c880*/  STL.64 [R1+0x68], R20 ;  /* 0x0000681401007387 */ /* 0x0003e20000100a00 */
[----:B------:R-:W-:-:S03]  /*c890*/  ISETP.GE.U32.AND P2, PT, R3, 0x7fffff68, PT ;  /* 0x7fffff680300780c */ /* 0x000fc60003f46070 */
[----:B------:R-:W3:Y:S01]  /*c8a0*/  LDL.LU.64 R54, [R1+0x278] ;  /* 0x0002780001367983 */ /* 0x000ee20000300a00 */
[----:B------:R-:W-:-:S03]  /*c8b0*/  VIADD R3, R44, 0xffffffa6 ;  /* 0xffffffa62c037836 */ /* 0x000fc60000000000 */
[----:B------:R-:W-:Y:S04]  /*c8c0*/  LDGSTS.E [R16+0x2000c], desc[UR48][R24.64], !P6 ;  /* 0x2000c00018107fae */ /* 0x000fe8000f121870 */
[----:B------:R-:W-:Y:S04]  /*c8d0*/  LDGSTS.E [R16+0x2400c], desc[UR48][R22.64], !P6 ;  /* 0x2400c00016107fae */ /* 0x000fe8000f121870 */
[----:B------:R1:W-:Y:S01]  /*c8e0*/  LDGSTS.E [R16+0x2800c], desc[UR48][R20.64], !P6 ;  /* 0x2800c00014107fae */ /* 0x0003e2000f121870 */
[----:B--2---:R-:W-:-:S05]  /*c8f0*/  IMAD.WIDE R18, R2, 0x4, R72 ;  /* 0x0000000402127825 */ /* 0x004fca00078e0248 */
[----:B------:R2:W-:Y:S04]  /*c900*/  STL.64 [R1+0x60], R18 ;  /* 0x0000601201007387 */ /* 0x0005e80000100a00 */
[----:B------:R-:W2:Y:S04]  /*c910*/  LDL.LU.64 R72, [R1+0x2a0] ;  /* 0x0002a00001487983 */ /* 0x000ea80000300a00 */
[----:B------:R1:W-:Y:S01]  /*c920*/  LDGSTS.E [R16+0x2c00c], desc[UR48][R18.64], !P6 ;  /* 0x2c00c00012107fae */ /* 0x0003e2000f121870 */
[----:B------:R-:W-:-:S04]  /*c930*/  IMAD.WIDE R62, R2, 0x4, R48 ;  /* 0x00000004023e7825 */ /* 0x000fc800078e0230 */
[----:B------:R-:W-:-:S04]  /*c940*/  IMAD.WIDE R44, R2, 0x4, R6 ;  /* 0x00000004022c7825 */ /* 0x000fc800078e0206 */
[C---:B------:R-:W-:Y:S01]  /*c950*/  IMAD.WIDE R46, R2.reuse, 0x4, R8 ;  /* 0x00000004022e7825 */ /* 0x040fe200078e0208 */
[----:B------:R-:W2:Y:S04]  /*c960*/  LDL.LU.64 R6, [R1+0x2b8] ;  /* 0x0002b80001067983 */ /* 0x000ea80000300a00 */
[----:B------:R-:W2:Y:S01]  /*c970*/  LDL.LU.64 R8, [R1+0x2d0] ;  /* 0x0002d00001087983 */ /* 0x000ea20000300a00 */
[----:B------:R-:W-:-:S03]  /*c980*/  IMAD.WIDE R48, R2, 0x4, R90 ;  /* 0x0000000402307825 */ /* 0x000fc600078e025a */
[----:B------:R-:W2:Y:S01]  /*c990*/  LDL.LU.64 R90, [R1+0x2e8] ;  /* 0x0002e800015a7983 */ /* 0x000ea20000300a00 */
[----:B------:R-:W-:-:S03]  /*c9a0*/  ISETP.GE.U32.AND P6, PT, R3, 0x7fffff67, PT ;  /* 0x7fffff670300780c */ /* 0x000fc60003fc6070 */
[----:B------:R-:W-:Y:S01]  /*c9b0*/  STL.64 [R1+0xf48], R62 ;  /* 0x000f483e01007387 */ /* 0x000fe20000100a00 */
[----:B------:R-:W-:-:S03]  /*c9c0*/  IADD3 R3, R50, -0x5b, RZ ;  /* 0xffffffa532037810 */ /* 0x000fc60007ffe0ff */
[----:B------:R-:W-:Y:S04]  /*c9d0*/  STL.64 [R1+0xf50], R44 ;  /* 0x000f502c01007387 */ /* 0x000fe80000100a00 */
[----:B------:R-:W-:Y:S04]  /*c9e0*/  STL.64 [R1+0xf58], R46 ;  /* 0x000f582e01007387 */ /* 0x000fe80000100a00 */
[----:B------:R-:W-:Y:S04]  /*c9f0*/  STL.64 [R1+0xf60], R48 ;  /* 0x000f603001007387 */ /* 0x000fe80000100a00 */
[----:B------:R-:W2:Y:S04]  /*ca00*/  LDL.LU.64 R68, [R1+0x310] ;  /* 0x0003100001447983 */ /* 0x000ea80000300a00 */
[----:B------:R-:W2:Y:S04]  /*ca10*/  LDL.LU.64 R66, [R1+0x328] ;  /* 0x0003280001427983 */ /* 0x000ea80000300a00 */
[----:B------:R-:W-:Y:S04]  /*ca20*/  LDGSTS.E [R16+0x30000], desc[UR48][R62.64], !P4 ;  /* 0x300000003e107fae */ /* 0x000fe8000e121870 */
[----:B------:R-:W2:Y:S04]  /*ca30*/  LDL.LU.64 R82, [R1+0x340] ;  /* 0x0003400001527983 */ /* 0x000ea80000300a00 */
[----:B------:R-:W-:Y:S01]  /*ca40*/  LDGSTS.E [R16+0x34000], desc[UR48][R44.64], !P4 ;  /* 0x340000002c107fae */ /* 0x000fe2000e121870 */
[----:B----4-:R-:W-:-:S03]  /*ca50*/  IMAD.WIDE R70, R2, 0x4, R70 ;  /* 0x0000000402467825 */ /* 0x010fc600078e0246 */
[----:B------:R-:W4:Y:S04]  /*ca60*/  LDL.LU.64 R80, [R1+0x358] ;  /* 0x0003580001507983 */ /* 0x000f280000300a00 */
[----:B------:R-:W-:Y:S01]  /*ca70*/  LDGSTS.E [R16+0x38000], desc[UR48][R46.64], !P4 ;  /* 0x380000002e107fae */ /* 0x000fe2000e121870 */
[----:B---3--:R-:W-:-:S03]  /*ca80*/  IMAD.WIDE R50, R2, 0x4, R58 ;  /* 0x0000000402327825 */ /* 0x008fc600078e023a */
[----:B------:R-:W-:Y:S04]  /*ca90*/  STL.64 [R1+0xf68], R70 ;  /* 0x000f684601007387 */ /* 0x000fe80000100a00 */
[----:B------:R-:W-:Y:S01]  /*caa0*/  LDGSTS.E [R16+0x3c000], desc[UR48][R48.64], !P4 ;  /* 0x3c00000030107fae */ /* 0x000fe2000e121870 */
[----:B------:R-:W-:Y:S01]  /*cab0*/  ISETP.GE.U32.AND P4, PT, R3, 0x7fffff66, PT ;  /* 0x7fffff660300780c */ /* 0x000fe20003f86070 */
[C---:B------:R-:W-:Y:S02]  /*cac0*/  IMAD.WIDE R52, R2.reuse, 0x4, R52 ;  /* 0x0000000402347825 */ /* 0x040fe400078e0234 */
[----:B------:R-:W-:Y:S02]  /*cad0*/  STL.64 [R1+0xf70], R50 ;  /* 0x000f703201007387 */ /* 0x000fe40000100a00 */
[----:B------:R-:W-:-:S02]  /*cae0*/  IMAD.WIDE R54, R2, 0x4, R54 ;  /* 0x0000000402367825 */ /* 0x000fc400078e0236 */
[----:B------:R-:W-:Y:S02]  /*caf0*/  STL.64 [R1+0xff0], R52 ;  /* 0x000ff03401007387 */ /* 0x000fe40000100a00 */
[----:B------:R-:W-:Y:S02]  /*cb00*/  VIADD R3, R56, 0xffffffa4 ;  /* 0xffffffa438037836 */ /* 0x000fe40000000000 */
[----:B------:R-:W-:Y:S04]  /*cb10*/  STL.64 [R1+0xff8], R54 ;  /* 0x000ff83601007387 */ /* 0x000fe80000100a00 */
[----:B------:R-:W1:Y:S04]  /*cb20*/  LDL.LU.64 R84, [R1+0x380] ;  /* 0x0003800001547983 */ /* 0x000e680000300a00 */
[----:B------:R-:W-:Y:S04]  /*cb30*/  LDGSTS.E [R16+0x30004], desc[UR48][R70.64], !P5 ;  /* 0x3000400046107fae */ /* 0x000fe8000e921870 */
[----:B------:R-:W-:Y:S04]  /*cb40*/  LDGSTS.E [R16+0x34004], desc[UR48][R50.64], !P5 ;  /* 0x3400400032107fae */ /* 0x000fe8000e921870 */
[----:B------:R-:W-:Y:S04]  /*cb50*/  LDGSTS.E [R16+0x38004], desc[UR48][R52.64], !P5 ;  /* 0x3800400034107fae */ /* 0x000fe8000e921870 */
[----:B------:R-:W-:Y:S01]  /*cb60*/  LDGSTS.E [R16+0x3c004], desc[UR48][R54.64], !P5 ;  /* 0x3c00400036107fae */ /* 0x000fe2000e921870 */
[----:B--2---:R-:W-:-:S03]  /*cb70*/  IMAD.WIDE R56, R2, 0x4, R6 ;  /* 0x0000000402387825 */ /* 0x004fc600078e0206 */
[----:B------:R-:W2:Y:S01]  /*cb80*/  LDL.LU.64 R6, [R1+0x398] ;  /* 0x0003980001067983 */ /* 0x000ea20000300a00 */
[----:B------:R-:W-:-:S03]  /*cb90*/  IMAD.WIDE R58, R2, 0x4, R8 ;  /* 0x00000004023a7825 */ /* 0x000fc600078e0208 */
[----:B------:R-:W3:Y:S01]  /*cba0*/  LDL.LU.64 R8, [R1+0x3b0] ;  /* 0x0003b00001087983 */ /* 0x000ee20000300a00 */
[----:B------:R-:W-:-:S03]  /*cbb0*/  IMAD.WIDE R60, R2, 0x4, R90 ;  /* 0x00000004023c7825 */ /* 0x000fc600078e025a */
[----:B------:R-:W3:Y:S01]  /*cbc0*/  LDL.LU.64 R90, [R1+0x3c8] ;  /* 0x0003c800015a7983 */ /* 0x000ee20000300a00 */
[----:B------:R-:W-:Y:S01]  /*cbd0*/  IMAD.WIDE R72, R2, 0x4, R72 ;  /* 0x0000000402487825 */ /* 0x000fe200078e0248 */
[----:B------:R-:W-:-:S04]  /*cbe0*/  ISETP.GE.U32.AND P5, PT, R3, 0x7fffff65, PT ;  /* 0x7fffff650300780c */ /* 0x000fc80003fa6070 */
[----:B------:R-:W-:Y:S01]  /*cbf0*/  STL.64 [R1+0x1000], R72 ;  /* 0x0010004801007387 */ /* 0x000fe20000100a00 */
[----:B------:R-:W-:-:S03]  /*cc00*/  IADD3 R3, R64, -0x79, RZ ;  /* 0xffffff8740037810 */ /* 0x000fc60007ffe0ff */
[----:B------:R-:W-:Y:S04]  /*cc10*/  STL.64 [R1+0x1010], R56 ;  /* 0x0010103801007387 */ /* 0x000fe80000100a00 */
[----:B------:R-:W-:Y:S04]  /*cc20*/  STL.64 [R1+0x1018], R58 ;  /* 0x0010183a01007387 */ /* 0x000fe80000100a00 */
[----:B------:R-:W-:Y:S01]  /*cc30*/  STL.64 [R1+0x1020], R60 ;  /* 0x0010203c01007387 */ /* 0x000fe20000100a00 */
[----:B------:R-:W-:-:S03]  /*cc40*/  IMAD.WIDE R74, R2, 0x4, R68 ;  /* 0x00000004024a7825 */ /* 0x000fc600078e0244 */
[----:B------:R-:W3:Y:S01]  /*cc50*/  LDL.LU.64 R244, [R1+0x3f0] ;  /* 0x0003f00001f47983 */ /* 0x000ee20000300a00 */
[----:B------:R-:W-:-:S03]  /*cc60*/  IMAD.WIDE R64, R2, 0x4, R66 ;  /* 0x0000000402407825 */ /* 0x000fc600078e0242 */
[----:B------:R-:W3:Y:S01]  /*cc70*/  LDL.LU.64 R246, [R1+0x410] ;  /* 0x0004100001f67983 */ /* 0x000ee20000300a00 */
[----:B------:R-:W-:-:S03]  /*cc80*/  IMAD.WIDE R66, R2, 0x4, R82 ;  /* 0x0000000402427825 */ /* 0x000fc600078e0252 */
[----:B------:R-:W3:Y:S04]  /*cc90*/  LDL.LU.64 R248, [R1+0x428] ;  /* 0x0004280001f87983 */ /* 0x000ee80000300a00 */
[----:B------:R-:W3:Y:S04]  /*cca0*/  LDL.LU.64 R82, [R1+0x440] ;  /* 0x0004400001527983 */ /* 0x000ee80000300a00 */
[----:B------:R-:W3:Y:S01]  /*ccb0*/  LDL.LU.64 R250, [R1+0x458] ;  /* 0x0004580001fa7983 */ /* 0x000ee20000300a00 */
[----:B----4-:R-:W-:-:S03]  /*ccc0*/  IMAD.WIDE R68, R2, 0x4, R80 ;  /* 0x0000000402447825 */ /* 0x010fc600078e0250 */
[----:B------:R-:W4:Y:S04]  /*ccd0*/  LDL.LU.64 R88, [R1+0x480] ;  /* 0x0004800001587983 */ /* 0x000f280000300a00 */
[----:B------:R-:W-:Y:S04]  /*cce0*/  LDGSTS.E [R16+0x30008], desc[UR48][R72.64], !P3 ;  /* 0x3000800048107fae */ /* 0x000fe8000d921870 */
[----:B------:R-:W4:Y:S04]  /*ccf0*/  LDL.LU.64 R80, [R1+0x498] ;  /* 0x0004980001507983 */ /* 0x000f280000300a00 */
[----:B------:R-:W-:Y:S04]  /*cd00*/  LDGSTS.E [R16+0x34008], desc[UR48][R56.64], !P3 ;  /* 0x3400800038107fae */ /* 0x000fe8000d921870 */
[----:B------:R-:W-:Y:S04]  /*cd10*/  STL.64 [R1+0x1028], R74 ;  /* 0x0010284a01007387 */ /* 0x000fe80000100a00 */
[----:B------:R-:W-:Y:S04]  /*cd20*/  LDGSTS.E [R16+0x38008], desc[UR48][R58.64], !P3 ;  /* 0x380080003a107fae */ /* 0x000fe8000d921870 */
[----:B------:R-:W-:Y:S04]  /*cd30*/  STL.64 [R1+0x1030], R64 ;  /* 0x0010304001007387 */ /* 0x000fe80000100a00 */
[----:B------:R-:W-:Y:S01]  /*cd40*/  LDGSTS.E [R16+0x3c008], desc[UR48][R60.64], !P3 ;  /* 0x3c0080003c107fae */ /* 0x000fe2000d921870 */
[----:B-1----:R-:W-:-:S03]  /*cd50*/  IMAD.WIDE R20, R2, 0x4, R84 ;  /* 0x0000000402147825 */ /* 0x002fc600078e0254 */
[----:B------:R-:W-:Y:S04]  /*cd60*/  STL.64 [R1+0x1038], R66 ;  /* 0x0010384201007387 */ /* 0x000fe80000100a00 */
[----:B------:R-:W-:Y:S04]  /*cd70*/  LDGSTS.E [R16+0x3000c], desc[UR48][R74.64], !P1 ;  /* 0x3000c0004a107fae */ /* 0x000fe8000c921870 */
[----:B------:R-:W-:Y:S04]  /*cd80*/  STL.64 [R1+0x58], R20 ;  /* 0x0000581401007387 */ /* 0x000fe80000100a00 */
[----:B------:R-:W-:Y:S04]  /*cd90*/  LDGSTS.E [R16+0x3400c], desc[UR48][R64.64], !P1 ;  /* 0x3400c00040107fae */ /* 0x000fe8000c921870 */
[----:B------:R-:W-:Y:S04]  /*cda0*/  LDGSTS.E [R16+0x3800c], desc[UR48][R66.64], !P1 ;  /* 0x3800c00042107fae */ /* 0x000fe8000c921870 */
[----:B------:R-:W-:Y:S04]  /*cdb0*/  LDGSTS.E [R16+0x3c00c], desc[UR48][R68.64], !P1 ;  /* 0x3c00c00044107fae */ /* 0x000fe8000c921870 */
[----:B------:R1:W-:Y:S01]  /*cdc0*/  LDGSTS.E [R14+0x20000], desc[UR48][R20.64], !P2 ;  /* 0x20000000140e7fae */ /* 0x0003e2000d121870 */
[----:B--2---:R-:W-:-:S04]  /*cdd0*/  IMAD.WIDE R18, R2, 0x4, R6 ;  /* 0x0000000402127825 */ /* 0x004fc800078e0206 */
[C---:B---3--:R-:W-:Y:S01]  /*cde0*/  IMAD.WIDE R8, R2.reuse, 0x4, R8 ;  /* 0x0000000402087825 */ /* 0x048fe200078e0208 */
[----:B------:R-:W-:Y:S03]  /*cdf0*/  STL.64 [R1+0x50], R18 ;  /* 0x0000501201007387 */ /* 0x000fe60000100a00 */
[C---:B------:R-:W-:Y:S01]  /*ce00*/  IMAD.WIDE R6, R2.reuse, 0x4, R90 ;  /* 0x0000000402067825 */ /* 0x040fe200078e025a */
[----:B------:R-:W-:Y:S04]  /*ce10*/  STL.64 [R1+0x48], R8 ;  /* 0x0000480801007387 */ /* 0x000fe80000100a00 */
[----:B------:R-:W2:Y:S04]  /*ce20*/  LDL.LU.64 R86, [R1+0x4b0] ;  /* 0x0004b00001567983 */ /* 0x000ea80000300a00 */
[----:B------:R3:W-:Y:S04]  /*ce30*/  LDGSTS.E [R14+0x24000], desc[UR48][R18.64], !P2 ;  /* 0x24000000120e7fae */ /* 0x0007e8000d121870 */
[----:B------:R-:W-:Y:S04]  /*ce40*/  LDGSTS.E [R14+0x28000], desc[UR48][R8.64], !P2 ;  /* 0x28000000080e7fae */ /* 0x000fe8000d121870 */
[----:B------:R1:W-:Y:S04]  /*ce50*/  STL.64 [R1+0x40], R6 ;  /* 0x0000400601007387 */ /* 0x0003e80000100a00 */
[----:B------:R-:W-:Y:S04]  /*ce60*/  LDGSTS.E [R14+0x2c000], desc[UR48][R6.64], !P2 ;  /* 0x2c000000060e7fae */ /* 0x000fe8000d121870 */
[----:B-1----:R-:W2:Y:S04]  /*ce70*/  LDL.LU.64 R6, [R1+0x4c8] ;  /* 0x0004c80001067983 */ /* 0x002ea80000300a00 */
[----:B------:R-:W2:Y:S04]  /*ce80*/  LDL.LU.64 R84, [R1+0x4d0] ;  /* 0x0004d00001547983 */ /* 0x000ea80000300a00 */
[----:B------:R-:W2:Y:S04]  /*ce90*/  LDL.LU.64 R8, [R1+0x4d8] ;  /* 0x0004d80001087983 */ /* 0x000ea80000300a00 */
[----:B------:R-:W2:Y:S01]  /*cea0*/  LDL.LU.64 R90, [R1+0x4e0] ;  /* 0x0004e000015a7983 */ /* 0x000ea20000300a00 */
[----:B------:R-:W-:-:S04]  /*ceb0*/  IMAD.WIDE R24, R2, 0x4, R244 ;  /* 0x0000000402187825 */ /* 0x000fc800078e02f4 */
[C---:B------:R-:W-:Y:S01]  /*cec0*/  IMAD.WIDE R22, R2.reuse, 0x4, R246 ;  /* 0x0000000402167825 */ /* 0x040fe200078e02f6 */
[----:B------:R1:W-:Y:S03]  /*ced0*/  STL.64 [R1+0x38], R24 ;  /* 0x0000381801007387 */ /* 0x0003e60000100a00 */
[C---:B------:R-:W-:Y:S01]  /*cee0*/  IMAD.WIDE R20, R2.reuse, 0x4, R248 ;  /* 0x0000000402147825 */ /* 0x040fe200078e02f8 */
[----:B------:R1:W-:Y:S03]  /*cef0*/  LDGSTS.E [R14+0x20004], desc[UR48][R24.64], !P6 ;  /* 0x20004000180e7fae */ /* 0x0003e6000f121870 */
[C---:B---3--:R-:W-:Y:S01]  /*cf00*/  IMAD.WIDE R18, R2.reuse, 0x4, R82 ;  /* 0x0000000402127825 */ /* 0x048fe200078e0252 */
[----:B------:R4:W-:Y:S01]  /*cf10*/  STL.64 [R1+0x30], R22 ;  /* 0x0000301601007387 */ /* 0x0009e20000100a00 */
[----:B------:R-:W-:Y:S01]  /*cf20*/  ISETP.GE.U32.AND P3, PT, R3, 0x7fffff48, PT ;  /* 0x7fffff480300780c */ /* 0x000fe20003f66070 */
[----:B------:R-:W3:Y:S02]  /*cf30*/  LDC R82, c[0x0][0x230] ;  /* 0x00008c00ff527b82 */ /* 0x000ee40000000800 */
[----:B------:R4:W-:Y:S01]  /*cf40*/  LDGSTS.E [R14+0x24004], desc[UR48][R22.64], !P6 ;  /* 0x24004000160e7fae */ /* 0x0009e2000f121870 */
[----:B-1----:R-:W-:-:S03]  /*cf50*/  IMAD.WIDE R24, R2, 0x4, R250 ;  /* 0x0000000402187825 */ /* 0x002fc600078e02fa */
[----:B------:R1:W-:Y:S04]  /*cf60*/  STL.64 [R1+0x28], R20 ;  /* 0x0000281401007387 */ /* 0x0003e80000100a00 */
[----:B------:R2:W-:Y:S01]  /*cf70*/  STL.64 [R1+0x20], R18 ;  /* 0x0000201201007387 */ /* 0x0005e20000100a00 */
[----:B----4-:R-:W-:-:S03]  /*cf80*/  IMAD.WIDE R22, R2, 0x4, R88 ;  /* 0x0000000402167825 */ /* 0x010fc600078e0258 */
[----:B------:R1:W-:Y:S01]  /*cf90*/  LDGSTS.E [R14+0x28004], desc[UR48][R20.64], !P6 ;  /* 0x28004000140e7fae */ /* 0x0003e2000f121870 */
[----:B------:R-:W4:Y:S03]  /*cfa0*/  LDC R88, c[0x0][0x230] ;  /* 0x00008c00ff587b82 */ /* 0x000f260000000800 */
[----:B------:R-:W3:Y:S04]  /*cfb0*/  LDL.LU.64 R92, [R1+0x4e8] ;  /* 0x0004e800015c7983 */ /* 0x000ee80000300a00 */
[----:B------:R-:W-:Y:S01]  /*cfc0*/  STL.64 [R1+0x18], R24 ;  /* 0x0000181801007387 */ /* 0x000fe20000100a00 */
[----:B-1----:R-:W-:-:S03]  /*cfd0*/  IMAD.WIDE R20, R2, 0x4, R80 ;  /* 0x0000000402147825 */ /* 0x002fc600078e0250 */
[----:B------:R1:W-:Y:S04]  /*cfe0*/  LDGSTS.E [R14+0x2c004], desc[UR48][R18.64], !P6 ;  /* 0x2c004000120e7fae */ /* 0x0003e8000f121870 */
[----:B------:R-:W4:Y:S04]  /*cff0*/  LDL.LU.64 R234, [R1+0x4f0] ;  /* 0x0004f00001ea7983 */ /* 0x000f280000300a00 */
[----:B------:R-:W-:Y:S04]  /*d000*/  STL.64 [R1+0x10], R22 ;  /* 0x0000101601007387 */ /* 0x000fe80000100a00 */
[----:B------:R-:W4:Y:S04]  /*d010*/  LDL.LU.64 R236, [R1+0x4f8] ;  /* 0x0004f80001ec7983 */ /* 0x000f280000300a00 */
[----:B------:R-:W-:Y:S04]  /*d020*/  STL.64 [R1+0x8], R20 ;  /* 0x0000081401007387 */ /* 0x000fe80000100a00 */
[----:B------:R-:W4:Y:S01]  /*d030*/  LDL.LU.64 R80, [R1+0x500] ;  /* 0x0005000001507983 */ /* 0x000f220000300a00 */
[----:B--2---:R-:W-:-:S03]  /*d040*/  IMAD.WIDE R248, R2, 0x4, R84 ;  /* 0x0000000402f87825 */ /* 0x004fc600078e0254 */
[----:B------:R-:W-:Y:S01]  /*d050*/  LDGSTS.E [R14+0x20008], desc[UR48][R24.64], !P4 ;  /* 0x20008000180e7fae */ /* 0x000fe2000e121870 */
[----:B-1----:R-:W-:-:S03]  /*d060*/  IMAD.WIDE R18, R2, 0x4, R86 ;  /* 0x0000000402127825 */ /* 0x002fc600078e0256 */
[----:B------:R-:W-:Y:S01]  /*d070*/  LDGSTS.E [R14+0x24008], desc[UR48][R22.64], !P4 ;  /* 0x24008000160e7fae */ /* 0x000fe2000e121870 */
[----:B------:R-:W-:-:S03]  /*d080*/  IMAD.WIDE R250, R2, 0x4, R6 ;  /* 0x0000000402fa7825 */ /* 0x000fc600078e0206 */
[----:B------:R1:W-:Y:S04]  /*d090*/  STL.64 [R1], R18 ;  /* 0x0000001201007387 */ /* 0x0003e80000100a00 */
[----:B------:R-:W2:Y:S04]  /*d0a0*/  LDL.LU.64 R6, [R1+0x508] ;  /* 0x0005080001067983 */ /* 0x000ea80000300a00 */
[----:B------:R-:W2:Y:S04]  /*d0b0*/  LDL.LU.64 R238, [R1+0x510] ;  /* 0x0005100001ee7983 */ /* 0x000ea80000300a00 */
[----:B------:R-:W2:Y:S04]  /*d0c0*/  LDL.LU.64 R84, [R1+0x518] ;  /* 0x0005180001547983 */ /* 0x000ea80000300a00 */
[----:B------:R-:W2:Y:S04]  /*d0d0*/  LDL.LU.64 R86, [R1+0x528] ;  /* 0x0005280001567983 */ /* 0x000ea80000300a00 */
[----:B------:R-:W2:Y:S04]  /*d0e0*/  LDL.LU.64 R240, [R1+0x538] ;  /* 0x0005380001f07983 */ /* 0x000ea80000300a00 */
[----:B------:R-:W2:Y:S01]  /*d0f0*/  LDL.LU.64 R242, [R1+0x548] ;  /* 0x0005480001f27983 */ /* 0x000ea20000300a00 */
[----:B------:R-:W-:-:S03]  /*d100*/  IMAD.WIDE R244, R2, 0x4, R90 ;  /* 0x0000000402f47825 */ /* 0x000fc600078e025a */
[----:B------:R-:W2:Y:S01]  /*d110*/  LDL.LU.64 R90, [R1+0x558] ;  /* 0x00055800015a7983 */ /* 0x000ea20000300a00 */
[----:B------:R-:W-:-:S03]  /*d120*/  IMAD.WIDE R246, R2, 0x4, R8 ;  /* 0x0000000402f67825 */ /* 0x000fc600078e0208 */
[----:B------:R-:W2:Y:S01]  /*d130*/  LDL.LU.64 R8, [R1+0x568] ;  /* 0x0005680001087983 */ /* 0x000ea20000300a00 */
[----:B------:R-:W-:Y:S02]  /*d140*/  VIADD R3, R77, 0xffffff86 ;  /* 0xffffff864d037836 */ /* 0x000fe40000000000 */
[----:B------:R-:W1:Y:S01]  /*d150*/  LDC R77, c[0x0][0x230] ;  /* 0x00008c00ff4d7b82 */ /* 0x000e620000000800 */
[----:B------:R2:W-:Y:S02]  /*d160*/  LDGSTS.E [R14+0x28008], desc[UR48][R20.64], !P4 ;  /* 0x28008000140e7fae */ /* 0x0005e4000e121870 */
[----:B------:R-:W-:Y:S02]  /*d170*/  ISETP.GE.U32.AND P1, PT, R3, 0x7fffff47, PT ;  /* 0x7fffff470300780c */ /* 0x000fe40003f26070 */
[----:B------:R-:W-:Y:S01]  /*d180*/  IADD3 R3, R76, -0x7b, RZ ;  /* 0xffffff854c037810 */ /* 0x000fe20007ffe0ff */
[----:B------:R2:W-:Y:S02]  /*d190*/  LDGSTS.E [R14+0x2c008], desc[UR48][R18.64], !P4 ;  /* 0x2c008000120e7fae */ /* 0x0005e4000e121870 */
[----:B------:R-:W1:Y:S01]  /*d1a0*/  LDC R76, c[0x0][0x230] ;  /* 0x00008c00ff4c7b82 */ /* 0x000e620000000800 */
[----:B------:R-:W-:Y:S01]  /*d1b0*/  ISETP.GE.U32.AND P2, PT, R3, 0x7fffff46, PT ;  /* 0x7fffff460300780c */ /* 0x000fe20003f46070 */
[----:B------:R-:W-:Y:S01]  /*d1c0*/  VIADD R3, R78, 0xffffff84 ;  /* 0xffffff844e037836 */ /* 0x000fe20000000000 */
[----:B------:R-:W-:Y:S04]  /*d1d0*/  LDGSTS.E [R14+0x2000c], desc[UR48][R250.64], !P5 ;  /* 0x2000c000fa0e7fae */ /* 0x000fe8000e921870 */
[----:B------:R-:W-:Y:S01]  /*d1e0*/  ISETP.GE.U32.AND P6, PT, R3, 0x7fffff45, PT ;  /* 0x7fffff450300780c */ /* 0x000fe20003fc6070 */
[C---:B---3--:R-:W-:Y:S01]  /*d1f0*/  IMAD.WIDE R94, R2.reuse, 0x4, R92 ;  /* 0x00000004025e7825 */ /* 0x048fe200078e025c */
[----:B------:R-:W-:Y:S03]  /*d200*/  LDGSTS.E [R14+0x2400c], desc[UR48][R248.64], !P5 ;  /* 0x2400c000f80e7fae */ /* 0x000fe6000e921870 */
[----:B----4-:R-:W-:Y:S01]  /*d210*/  IMAD.WIDE R78, R2, 0x4, R236 ;  /* 0x00000004024e7825 */ /* 0x010fe200078e02ec */
[----:B------:R-:W-:Y:S01]  /*d220*/  LDGSTS.E [R14+0x2800c], desc[UR48][R246.64], !P5 ;  /* 0x2800c000f60e7fae */ /* 0x000fe2000e921870 */
[----:B-1----:R-:W-:-:S03]  /*d230*/  IADD3 R3, R77, -0x5d, RZ ;  /* 0xffffffa34d037810 */ /* 0x002fc60007ffe0ff */
[----:B------:R-:W-:Y:S01]  /*d240*/  LDGSTS.E [R14+0x2c00c], desc[UR48][R244.64], !P5 ;  /* 0x2c00c000f40e7fae */ /* 0x000fe2000e921870 */
[----:B------:R-:W-:Y:S01]  /*d250*/  ISETP.GE.U32.AND P4, PT, R3, 0x7fffff64, PT ;  /* 0x7fffff640300780c */ /* 0x000fe20003f86070 */
[----:B------:R-:W-:Y:S02]  /*d260*/  IMAD.WIDE R80, R2, 0x4, R80 ;  /* 0x0000000402507825 */ /* 0x000fe400078e0250 */
[----:B------:R-:W-:Y:S02]  /*d270*/  LDGSTS.E [R14+0x30000], desc[UR48][R94.64], !P3 ;  /* 0x300000005e0e7fae */ /* 0x000fe4000d921870 */
[----:B------:R-:W-:Y:S02]  /*d280*/  VIADD R3, R76, 0xffffffa2 ;  /* 0xffffffa24c037836 */ /* 0x000fe40000000000 */
[----:B------:R-:W3:Y:S01]  /*d290*/  LDL.LU.64 R102, [R1+0x578] ;  /* 0x0005780001667983 */ /* 0x000ee20000300a00 */
[----:B------:R-:W-:Y:S02]  /*d2a0*/  IMAD.WIDE R76, R2, 0x4, R234 ;  /* 0x00000004024c7825 */ /* 0x000fe400078e02ea */
[----:B------:R-:W-:Y:S01]  /*d2b0*/  ISETP.GE.U32.AND P5, PT, R3, 0x7fffff63, PT ;  /* 0x7fffff630300780c */ /* 0x000fe20003fa6070 */
[----:B------:R-:W4:Y:S01]  /*d2c0*/  LDL.LU.64 R100, [R1+0x588] ;  /* 0x0005880001647983 */ /* 0x000f220000300a00 */
[----:B------:R-:W-:-:S03]  /*d2d0*/  IADD3 R3, R82, -0x5f, RZ ;  /* 0xffffffa152037810 */ /* 0x000fc60007ffe0ff */
[----:B------:R-:W-:Y:S04]  /*d2e0*/  LDGSTS.E [R14+0x34000], desc[UR48][R76.64], !P3 ;  /* 0x340000004c0e7fae */ /* 0x000fe8000d921870 */
[----:B------:R-:W-:Y:S04]  /*d2f0*/  LDGSTS.E [R14+0x38000], desc[UR48][R78.64], !P3 ;  /* 0x380000004e0e7fae */ /* 0x000fe8000d921870 */
[----:B------:R-:W4:Y:S04]  /*d300*/  LDL.LU.64 R98, [R1+0x598] ;  /* 0x0005980001627983 */ /* 0x000f280000300a00 */
[----:B------:R-:W-:Y:S01]  /*d310*/  LDGSTS.E [R14+0x3c000], desc[UR48][R80.64], !P3 ;  /* 0x3c000000500e7fae */ /* 0x000fe2000d921870 */
[----:B------:R-:W-:Y:S01]  /*d320*/  ISETP.GE.U32.AND P3, PT, R3, 0x7fffff62, PT ;  /* 0x7fffff620300780c */ /* 0x000fe20003f66070 */
[----:B------:R-:W-:-:S02]  /*d330*/  VIADD R3, R88, 0xffffffa0 ;  /* 0xffffffa058037836 */ /* 0x000fc40000000000 */
[C---:B--2---:R-:W-:Y:S02]  /*d340*/  IMAD.WIDE R104, R2.reuse, 0x4, R6 ;  /* 0x0000000402687825 */ /* 0x044fe400078e0206 */
[----:B------:R-:W2:Y:S02]  /*d350*/  LDL.LU.64 R6, [R1+0x5a8] ;  /* 0x0005a80001067983 */ /* 0x000ea40000300a00 */
[C---:B------:R-:W-:Y:S02]  /*d360*/  IMAD.WIDE R82, R2.reuse, 0x4, R238 ;  /* 0x0000000402527825 */ /* 0x040fe400078e02ee */
[----:B------:R-:W-:Y:S02]  /*d370*/  LDGSTS.E [R14+0x30004], desc[UR48][R104.64], !P1 ;  /* 0x30004000680e7fae */ /* 0x000fe4000c921870 */
[C---:B------:R-:W-:Y:S02]  /*d380*/  IMAD.WIDE R84, R2.reuse, 0x4, R84 ;  /* 0x0000000402547825 */ /* 0x040fe400078e0254 */
[----:B------:R-:W-:Y:S02]  /*d390*/  LDGSTS.E [R14+0x34004], desc[UR48][R82.64], !P1 ;  /* 0x34004000520e7fae */ /* 0x000fe4000c921870 */
[----:B------:R-:W-:-:S02]  /*d3a0*/  IMAD.WIDE R86, R2, 0x4, R86 ;  /* 0x0000000402567825 */ /* 0x000fc400078e0256 */
[----:B------:R-:W-:Y:S02]  /*d3b0*/  LDGSTS.E [R14+0x38004], desc[UR48][R84.64], !P1 ;  /* 0x38004000540e7fae */ /* 0x000fe4000c921870 */
[C---:B------:R-:W-:Y:S02]  /*d3c0*/  IMAD.WIDE R106, R2.reuse, 0x4, R240 ;  /* 0x00000004026a7825 */ /* 0x040fe400078e02f0 */
[----:B------:R-:W-:Y:S02]  /*d3d0*/  LDGSTS.E [R14+0x3c004], desc[UR48][R86.64], !P1 ;  /* 0x3c004000560e7fae */ /* 0x000fe4000c921870 */
[C---:B------:R-:W-:Y:S02]  /*d3e0*/  IMAD.WIDE R88, R2.reuse, 0x4, R242 ;  /* 0x0000000402587825 */ /* 0x040fe400078e02f2 */
[----:B------:R-:W2:Y:S04]  /*d3f0*/  LDL.LU.64 R242, [R1+0x5b0] ;  /* 0x0005b00001f27983 */ /* 0x000ea80000300a00 */
[----:B------:R-:W2:Y:S04]  /*d400*/  LDL.LU.64 R234, [R1+0x5c0] ;  /* 0x0005c00001ea7983 */ /* 0x000ea80000300a00 */
[----:B------:R-:W2:Y:S01]  /*d410*/  LDL.LU.64 R240, [R1+0x5d0] ;  /* 0x0005d00001f07983 */ /* 0x000ea20000300a00 */
[----:B------:R-:W-:-:S03]  /*d420*/  IMAD.WIDE R92, R2, 0x4, R8 ;  /* 0x00000004025c7825 */ /* 0x000fc600078e0208 */
[----:B------:R-:W2:Y:S04]  /*d430*/  LDL.LU.64 R238, [R1+0x5e0] ;  /* 0x0005e00001ee7983 */ /* 0x000ea80000300a00 */
[----:B------:R-:W2:Y:S04]  /*d440*/  LDL.LU.64 R236, [R1+0x5f0] ;  /* 0x0005f00001ec7983 */ /* 0x000ea80000300a00 */
[----:B------:R-:W2:Y:S04]  /*d450*/  LDL.LU.64 R118, [R1+0x600] ;  /* 0x0006000001767983 */ /* 0x000ea80000300a00 */
[----:B------:R-:W2:Y:S04]  /*d460*/  LDL.LU.64 R110, [R1+0x610] ;  /* 0x00061000016e7983 */ /* 0x000ea80000300a00 */
[----:B------:R-:W2:Y:S01]  /*d470*/  LDL.LU.64 R8, [R1+0x620] ;  /* 0x0006200001087983 */ /* 0x000ea20000300a00 */
[----:B------:R-:W-:Y:S01]  /*d480*/  IMAD.WIDE R90, R2, 0x4, R90 ;  /* 0x00000004025a7825 */ /* 0x000fe200078e025a */
[----:B------:R-:W-:-:S02]  /*d490*/  ISETP.GE.U32.AND P1, PT, R3, 0x7fffff61, PT ;  /* 0x7fffff610300780c */ /* 0x000fc40003f26070 */
[----:B------:R-:W-:Y:S01]  /*d4a0*/  IADD3 R3, R96, -0x7d, RZ ;  /* 0xffffff8360037810 */ /* 0x000fe20007ffe0ff */
[----:B------:R-:W-:Y:S04]  /*d4b0*/  LDGSTS.E [R14+0x30008], desc[UR48][R106.64], !P2 ;  /* 0x300080006a0e7fae */ /* 0x000fe8000d121870 */
[----:B------:R-:W2:Y:S04]  /*d4c0*/  LDL.LU.64 R112, [R1+0x630] ;  /* 0x0006300001707983 */ /* 0x000ea80000300a00 */
[----:B------:R-:W-:Y:S01]  /*d4d0*/  LDGSTS.E [R14+0x34008], desc[UR48][R88.64], !P2 ;  /* 0x34008000580e7fae */ /* 0x000fe2000d121870 */
[----:B---3--:R-:W-:-:S03]  /*d4e0*/  IMAD.WIDE R102, R2, 0x4, R102 ;  /* 0x0000000402667825 */ /* 0x008fc600078e0266 */
[----:B------:R-:W3:Y:S01]  /*d4f0*/  LDL.LU.64 R114, [R1+0x640] ;  /* 0x0006400001727983 */ /* 0x000ee20000300a00 */
[----:B----4-:R-:W-:-:S03]  /*d500*/  IMAD.WIDE R96, R2, 0x4, R100 ;  /* 0x0000000402607825 */ /* 0x010fc600078e0264 */
[----:B------:R-:W-:Y:S04]  /*d510*/  LDGSTS.E [R14+0x38008], desc[UR48][R90.64], !P2 ;  /* 0x380080005a0e7fae */ /* 0x000fe8000d121870 */
[----:B------:R-:W4:Y:S04]  /*d520*/  LDL.LU.64 R116, [R1+0x650] ;  /* 0x0006500001747983 */ /* 0x000f280000300a00 */
[----:B------:R-:W-:Y:S01]  /*d530*/  LDGSTS.E [R14+0x3c008], desc[UR48][R92.64], !P2 ;  /* 0x3c0080005c0e7fae */ /* 0x000fe2000d121870 */
[----:B------:R-:W-:Y:S01]  /*d540*/  ISETP.GE.U32.AND P2, PT, R3, 0x7fffff44, PT ;  /* 0x7fffff440300780c */ /* 0x000fe20003f46070 */
[----:B------:R-:W-:-:S02]  /*d550*/  IMAD.WIDE R98, R2, 0x4, R98 ;  /* 0x0000000402627825 */ /* 0x000fc400078e0262 */
[----:B------:R-:W-:Y:S02]  /*d560*/  LDGSTS.E [R14+0x3000c], desc[UR48][R102.64], !P6 ;  /* 0x3000c000660e7fae */ /* 0x000fe4000f121870 */
[----:B------:R-:W-:Y:S02]  /*d570*/  VIADD R3, R108, 0xffffff82 ;  /* 0xffffff826c037836 */ /* 0x000fe40000000000 */
[----:B------:R-:W-:Y:S04]  /*d580*/  LDGSTS.E [R14+0x3400c], desc[UR48][R96.64], !P6 ;  /* 0x3400c000600e7fae */ /* 0x000fe8000f121870 */
[----:B------:R-:W-:Y:S01]  /*d590*/  LDGSTS.E [R14+0x3800c], desc[UR48][R98.64], !P6 ;  /* 0x3800c000620e7fae */ /* 0x000fe2000f121870 */
[----:B--2---:R-:W-:-:S03]  /*d5a0*/  IMAD.WIDE R100, R2, 0x4, R6 ;  /* 0x0000000402647825 */ /* 0x004fc600078e0206 */
[----:B------:R-:W2:Y:S04]  /*d5b0*/  LDL.LU.64 R6, [R1+0x660] ;  /* 0x0006600001067983 */ /* 0x000ea80000300a00 */
[----:B------:R-:W-:Y:S01]  /*d5c0*/  LDGSTS.E [R14+0x3c00c], desc[UR48][R100.64], !P6 ;  /* 0x3c00c000640e7fae */ /* 0x000fe2000f121870 */
[----:B------:R-:W-:Y:S02]  /*d5d0*/  ISETP.GE.U32.AND P6, PT, R3, 0x7fffff43, PT ;  /* 0x7fffff430300780c */ /* 0x000fe40003fc6070 */
[----:B------:R-:W-:Y:S01]  /*d5e0*/  IADD3 R3, R109, -0x7f, RZ ;  /* 0xffffff816d037810 */ /* 0x000fe20007ffe0ff */
[----:B------:R-:W2:Y:S04]  /*d5f0*/  LDL.LU.64 R126, [R1+0x670] ;  /* 0x00067000017e7983 */ /* 0x000ea80000300a00 */
[----:B------:R-:W2:Y:S04]  /*d600*/  LDL.LU.64 R122, [R1+0x680] ;  /* 0x00068000017a7983 */ /* 0x000ea80000300a00 */
[----:B------:R-:W2:Y:S01]  /*d610*/  LDL.LU.64 R124, [R1+0x690] ;  /* 0x00069000017c7983 */ /* 0x000ea20000300a00 */
[----:B------:R-:W-:-:S04]  /*d620*/  IMAD.WIDE R108, R2, 0x4, R110 ;  /* 0x00000004026c7825 */ /* 0x000fc800078e026e */
[C---:B------:R-:W-:Y:S02]  /*d630*/  IMAD.WIDE R110, R2.reuse, 0x4, R8 ;  /* 0x00000004026e7825 */ /* 0x040fe400078e0208 */
[----:B------:R-:W2:Y:S02]  /*d640*/  LDL.LU.64 R8, [R1+0x6a0] ;  /* 0x0006a00001087983 */ /* 0x000ea40000300a00 */
[C---:B------:R-:W-:Y:S02]  /*d650*/  IMAD.WIDE R242, R2.reuse, 0x4, R242 ;  /* 0x0000000402f27825 */ /* 0x040fe400078e02f2 */
[----:B------:R-:W2:Y:S02]  /*d660*/  LDL.LU.64 R142, [R1+0x6b0] ;  /* 0x0006b000018e7983 */ /* 0x000ea40000300a00 */
[C---:B------:R-:W-:Y:S02]  /*d670*/  IMAD.WIDE R240, R2.reuse, 0x4, R240 ;  /* 0x0000000402f07825 */ /* 0x040fe400078e02f0 */
[----:B------:R-:W-:Y:S02]  /*d680*/  LDGSTS.E [R13+0x20000], desc[UR48][R242.64], !P4 ;  /* 0x20000000f20d7fae */ /* 0x000fe4000e121870 */
[----:B------:R-:W-:-:S02]  /*d690*/  IMAD.WIDE R238, R2, 0x4, R238 ;  /* 0x0000000402ee7825 */ /* 0x000fc400078e02ee */
[----:B------:R-:W-:Y:S02]  /*d6a0*/  LDGSTS.E [R13+0x24000], desc[UR48][R240.64], !P4 ;  /* 0x24000000f00d7fae */ /* 0x000fe4000e121870 */
[C---:B------:R-:W-:Y:S02]  /*d6b0*/  IMAD.WIDE R236, R2.reuse, 0x4, R236 ;  /* 0x0000000402ec7825 */ /* 0x040fe400078e02ec */
[----:B------:R-:W-:Y:S04]  /*d6c0*/  LDGSTS.E [R13+0x28000], desc[UR48][R238.64], !P4 ;  /* 0x28000000ee0d7fae */ /* 0x000fe8000e121870 */
[----:B------:R-:W-:Y:S01]  /*d6d0*/  LDGSTS.E [R13+0x2c000], desc[UR48][R236.64], !P4 ;  /* 0x2c000000ec0d7fae */ /* 0x000fe2000e121870 */
[----:B------:R-:W-:Y:S02]  /*d6e0*/  ISETP.GE.AND P4, PT, R233, R120, PT ;  /* 0x00000078e900720c */ /* 0x000fe40003f86270 */
[----:B------:R-:W1:Y:S01]  /*d6f0*/  LDC R233, c[0x0][0x230] ;  /* 0x00008c00ffe97b82 */ /* 0x000e620000000800 */
[C---:B------:R-:W-:Y:S01]  /*d700*/  IMAD.WIDE R234, R2.reuse, 0x4, R234 ;  /* 0x0000000402ea7825 */ /* 0x040fe200078e02ea */
[----:B------:R-:W2:Y:S03]  /*d710*/  LDL.LU.64 R130, [R1+0x6c0] ;  /* 0x0006c00001827983 */ /* 0x000ea60000300a00 */
[----:B------:R-:W-:Y:S01]  /*d720*/  IMAD.WIDE R230, R2, 0x4, R118 ;  /* 0x0000000402e67825 */ /* 0x000fe200078e0276 */
[----:B------:R-:W2:Y:S04]  /*d730*/  LDL.LU.64 R132, [R1+0x6d0] ;  /* 0x0006d00001847983 */ /* 0x000ea80000300a00 */
[----:B------:R-:W2:Y:S04]  /*d740*/  LDL.LU.64 R134, [R1+0x6e0] ;  /* 0x0006e00001867983 */ /* 0x000ea80000300a00 */
[----:B------:R-:W-:Y:S04]  /*d750*/  LDGSTS.E [R13+0x20004], desc[UR48][R234.64], !P5 ;  /* 0x20004000ea0d7fae */ /* 0x000fe8000e921870 */
[----:B------:R-:W2:Y:S04]  /*d760*/  LDL.LU.64 R140, [R1+0x6f0] ;  /* 0x0006f000018c7983 */ /* 0x000ea80000300a00 */
[----:B------:R-:W-:Y:S01]  /*d770*/  LDGSTS.E [R13+0x24004], desc[UR48][R230.64], !P5 ;  /* 0x24004000e60d7fae */ /* 0x000fe2000e921870 */
[----:B-1----:R-:W-:-:S03]  /*d780*/  IADD3 R233, R233, 0x3f, RZ ;  /* 0x0000003fe9e97810 */ /* 0x002fc60007ffe0ff */
[----:B------:R-:W2:Y:S04]  /*d790*/  LDL.LU.64 R138, [R1+0x700] ;  /* 0x00070000018a7983 */ /* 0x000ea80000300a00 */
[----:B------:R-:W-:Y:S04]  /*d7a0*/  LDGSTS.E [R13+0x28004], desc[UR48][R108.64], !P5 ;  /* 0x280040006c0d7fae */ /* 0x000fe8000e921870 */
[----:B------:R-:W2:Y:S04]  /*d7b0*/  LDL.LU.64 R18, [R1+0x710] ;  /* 0x0007100001127983 */ /* 0x000ea80000300a00 */
[----:B------:R-:W-:Y:S01]  /*d7c0*/  LDGSTS.E [R13+0x2c004], desc[UR48][R110.64], !P5 ;  /* 0x2c0040006e0d7fae */ /* 0x000fe2000e921870 */
[----:B------:R-:W-:-:S02]  /*d7d0*/  ISETP.GE.U32.AND P5, PT, R3, 0x7fffff42, PT ;  /* 0x7fffff420300780c */ /* 0x000fc40003fa6070 */
[----:B------:R-:W-:Y:S02]  /*d7e0*/  SEL R3, RZ, 0x4, P4 ;  /* 0x00000004ff037807 */ /* 0x000fe40002000000 */
[----:B------:R-:W-:Y:S01]  /*d7f0*/  ISETP.GT.AND P4, PT, R233, 0xbf, PT ;  /* 0x000000bfe900780c */ /* 0x000fe20003f84270 */
[----:B------:R-:W-:Y:S01]  /*d800*/  IMAD.WIDE R112, R2, 0x4, R112 ;  /* 0x0000000402707825 */ /* 0x000fe200078e0270 */
[----:B------:R-:W1:Y:S02]  /*d810*/  LDC R233, c[0x0][0x230] ;  /* 0x00008c00ffe97b82 */ /* 0x000e640000000800 */
[----:B------:R-:W-:Y:S02]  /*d820*/  SEL R3, R3, RZ, P4 ;  /* 0x000000ff03037207 */ /* 0x000fe40002000000 */
[----:B------:R-:W-:Y:S01]  /*d830*/  ISETP.GE.U32.AND P4, PT, R120, 0x7fffff41, PT ;  /* 0x7fffff417800780c */ /* 0x000fe20003f86070 */
[C---:B---3--:R-:W-:Y:S01]  /*d840*/  IMAD.WIDE R114, R2.reuse, 0x4, R114 ;  /* 0x0000000402727825 */ /* 0x048fe200078e0272 */
[----:B------:R-:W-:Y:S03]  /*d850*/  LDGSTS.E [R13+0x20008], desc[UR48][R112.64], !P3 ;  /* 0x20008000700d7fae */ /* 0x000fe6000d921870 */
[C---:B----4-:R-:W-:Y:S01]  /*d860*/  IMAD.WIDE R116, R2.reuse, 0x4, R116 ;  /* 0x0000000402747825 */ /* 0x050fe200078e0274 */
[----:B------:R-:W-:Y:S04]  /*d870*/  LDGSTS.E [R13+0x24008], desc[UR48][R114.64], !P3 ;  /* 0x24008000720d7fae */ /* 0x000fe8000d921870 */
[----:B------:R-:W-:Y:S01]  /*d880*/  LDGSTS.E [R13+0x28008], desc[UR48][R116.64], !P3 ;  /* 0x28008000740d7fae */ /* 0x000fe2000d921870 */
[----:B--2---:R-:W-:-:S03]  /*d890*/  IMAD.WIDE R118, R2, 0x4, R6 ;  /* 0x0000000402767825 */ /* 0x004fc600078e0206 */
[----:B------:R-:W2:Y:S04]  /*d8a0*/  LDL.LU.64 R6, [R1+0x728] ;  /* 0x0007280001067983 */ /* 0x000ea80000300a00 */
[----:B------:R-:W3:Y:S01]  /*d8b0*/  LDL.LU.64 R150, [R1+0x720] ;  /* 0x0007200001967983 */ /* 0x000ee20000300a00 */
[----:B------:R-:W-:-:S03]  /*d8c0*/  IMAD.WIDE R120, R2, 0x4, R126 ;  /* 0x0000000402787825 */ /* 0x000fc600078e027e */
[----:B------:R-:W4:Y:S04]  /*d8d0*/  LDL.LU.64 R146, [R1+0x738] ;  /* 0x0007380001927983 */ /* 0x000f280000300a00 */
[----:B------:R-:W4:Y:S01]  /*d8e0*/  LDL.LU.64 R148, [R1+0x750] ;  /* 0x0007500001947983 */ /* 0x000f220000300a00 */
[----:B------:R-:W-:-:S03]  /*d8f0*/  IMAD.WIDE R122, R2, 0x4, R122 ;  /* 0x00000004027a7825 */ /* 0x000fc600078e027a */
[----:B------:R-:W-:Y:S01]  /*d900*/  LDGSTS.E [R13+0x2c008], desc[UR48][R118.64], !P3 ;  /* 0x2c008000760d7fae */ /* 0x000fe2000d921870 */
[C---:B------:R-:W-:Y:S01]  /*d910*/  IMAD.WIDE R126, R2.reuse, 0x4, R8 ;  /* 0x00000004027e7825 */ /* 0x040fe200078e0208 */
[----:B------:R-:W-:Y:S02]  /*d920*/  ISETP.NE.U32.AND P3, PT, R3, RZ, PT ;  /* 0x000000ff0300720c */ /* 0x000fe40003f65070 */
[----:B------:R-:W4:Y:S01]  /*d930*/  LDL.LU.64 R8, [R1+0x748] ;  /* 0x0007480001087983 */ /* 0x000f220000300a00 */
[----:B------:R-:W-:-:S03]  /*d940*/  IMAD.WIDE R124, R2, 0x4, R124 ;  /* 0x00000004027c7825 */ /* 0x000fc600078e027c */
[----:B------:R-:W-:Y:S01]  /*d950*/  LDGSTS.E [R13+0x2000c], desc[UR48][R120.64], !P1 ;  /* 0x2000c000780d7fae */ /* 0x000fe2000c921870 */
[----:B------:R-:W-:-:S03]  /*d960*/  VIADD R3, R128, 0xffffff7f ;  /* 0xffffff7f80037836 */ /* 0x000fc60000000000 */
[----:B------:R-:W-:Y:S01]  /*d970*/  LDGSTS.E [R13+0x2400c], desc[UR48][R122.64], !P1 ;  /* 0x2400c0007a0d7fae */ /* 0x000fe2000c921870 */
[----:B------:R-:W-:-:S03]  /*d980*/  IMAD.WIDE R128, R2, 0x4, R142 ;  /* 0x0000000402807825 */ /* 0x000fc600078e028e */
[----:B------:R-:W-:Y:S04]  /*d990*/  LDGSTS.E [R13+0x2800c], desc[UR48][R124.64], !P1 ;  /* 0x2800c0007c0d7fae */ /* 0x000fe8000c921870 */
[----:B------:R-:W-:Y:S01]  /*d9a0*/  LDGSTS.E [R13+0x2c00c], desc[UR48][R126.64], !P1 ;  /* 0x2c00c0007e0d7fae */ /* 0x000fe2000c921870 */
[----:B------:R-:W-:-:S03]  /*d9b0*/  ISETP.GE.U32.AND P1, PT, R3, 0x7fffff40, PT ;  /* 0x7fffff400300780c */ /* 0x000fc60003f26070 */
[----:B------:R-:W4:Y:S01]  /*d9c0*/  LDL.LU.64 R154, [R1+0x760] ;  /* 0x00076000019a7983 */ /* 0x000f220000300a00 */
[----:B------:R-:W-:Y:S01]  /*d9d0*/  IADD3 R3, R136, -0x82, RZ ;  /* 0xffffff7e88037810 */ /* 0x000fe20007ffe0ff */
[C---:B------:R-:W-:Y:S02]  /*d9e0*/  IMAD.WIDE R130, R2.reuse, 0x4, R130 ;  /* 0x0000000402827825 */ /* 0x040fe400078e0282 */
[----:B------:R-:W-:Y:S02]  /*d9f0*/  LDGSTS.E [R13+0x30000], desc[UR48][R128.64], !P2 ;  /* 0x30000000800d7fae */ /* 0x000fe4000d121870 */
[C---:B------:R-:W-:Y:S02]  /*da00*/  IMAD.WIDE R132, R2.reuse, 0x4, R132 ;  /* 0x0000000402847825 */ /* 0x040fe400078e0284 */
[----:B------:R-:W-:Y:S02]  /*da10*/  LDGSTS.E [R13+0x34000], desc[UR48][R130.64], !P2 ;  /* 0x34000000820d7fae */ /* 0x000fe4000d121870 */
[----:B------:R-:W-:-:S02]  /*da20*/  IMAD.WIDE R134, R2, 0x4, R134 ;  /* 0x0000000402867825 */ /* 0x000fc400078e0286 */
[----:B------:R-:W-:Y:S04]  /*da30*/  LDGSTS.E [R13+0x38000], desc[UR48][R132.64], !P2 ;  /* 0x38000000840d7fae */ /* 0x000fe8000d121870 */
[----:B------:R-:W-:Y:S01]  /*da40*/  LDGSTS.E [R13+0x3c000], desc[UR48][R134.64], !P2 ;  /* 0x3c000000860d7fae */ /* 0x000fe2000d121870 */
[----:B------:R-:W-:Y:S01]  /*da50*/  IMAD.WIDE R136, R2, 0x4, R140 ;  /* 0x0000000402887825 */ /* 0x000fe200078e028c */
[----:B------:R-:W-:-:S03]  /*da60*/  ISETP.GE.U32.AND P2, PT, R3, 0x7fffff3f, PT ;  /* 0x7fffff3f0300780c */ /* 0x000fc60003f46070 */
[----:B------:R-:W-:Y:S01]  /*da70*/  VIADD R3, R144, 0xffffff7d ;  /* 0xffffff7d90037836 */ /* 0x000fe20000000000 */
[----:B------:R-:W-:Y:S01]  /*da80*/  LDGSTS.E [R13+0x30004], desc[UR48][R136.64], !P6 ;  /* 0x30004000880d7fae */ /* 0x000fe2000f121870 */
[----:B------:R-:W-:-:S04]  /*da90*/  IMAD.WIDE R140, R2, 0x4, R18 ;  /* 0x00000004028c7825 */ /* 0x000fc800078e0212 */
[C---:B--2---:R-:W-:Y:S02]  /*daa0*/  IMAD.WIDE R142, R2.reuse, 0x4, R6 ;  /* 0x00000004028e7825 */ /* 0x044fe400078e0206 */
[----:B------:R-:W2:Y:S04]  /*dab0*/  LDL.LU.64 R6, [R1+0x770] ;  /* 0x0007700001067983 */ /* 0x000ea80000300a00 */
[----:B------:R-:W2:Y:S04]  /*dac0*/  LDL.LU.64 R156, [R1+0x788] ;  /* 0x00078800019c7983 */ /* 0x000ea80000300a00 */
[----:B------:R-:W2:Y:S01]  /*dad0*/  LDL.LU.64 R18, [R1+0x780] ;  /* 0x0007800001127983 */ /* 0x000ea20000300a00 */
[----:B---3--:R-:W-:-:S04]  /*dae0*/  IMAD.WIDE R144, R2, 0x4, R150 ;  /* 0x0000000402907825 */ /* 0x008fc800078e0296 */
[C---:B----4-:R-:W-:Y:S02]  /*daf0*/  IMAD.WIDE R150, R2.reuse, 0x4, R8 ;  /* 0x0000000402967825 */ /* 0x050fe400078e0208 */
[----:B------:R-:W3:Y:S02]  /*db00*/  LDL.LU.64 R8, [R1+0x200] ;  /* 0x0002000001087983 */ /* 0x000ee40000300a00 */
[C---:B------:R-:W-:Y:S02]  /*db10*/  IMAD.WIDE R138, R2.reuse, 0x4, R138 ;  /* 0x00000004028a7825 */ /* 0x040fe400078e028a */
[----:B------:R-:W4:Y:S04]  /*db20*/  LDL.LU.64 R162, [R1+0x210] ;  /* 0x0002100001a27983 */ /* 0x000f280000300a00 */
[----:B------:R-:W-:Y:S01]  /*db30*/  LDGSTS.E [R13+0x34004], desc[UR48][R138.64], !P6 ;  /* 0x340040008a0d7fae */ /* 0x000fe2000f121870 */
[----:B------:R-:W-:-:S03]  /*db40*/  IMAD.WIDE R146, R2, 0x4, R146 ;  /* 0x0000000402927825 */ /* 0x000fc600078e0292 */
[----:B------:R-:W-:Y:S01]  /*db50*/  LDGSTS.E [R13+0x38004], desc[UR48][R140.64], !P6 ;  /* 0x380040008c0d7fae */ /* 0x000fe2000f121870 */
[----:B------:R-:W-:-:S03]  /*db60*/  IMAD.WIDE R148, R2, 0x4, R148 ;  /* 0x0000000402947825 */ /* 0x000fc600078e0294 */
[----:B------:R-:W4:Y:S04]  /*db70*/  LDL.LU.64 R164, [R1+0x218] ;  /* 0x0002180001a47983 */ /* 0x000f280000300a00 */
[----:B------:R-:W-:Y:S01]  /*db80*/  LDGSTS.E [R13+0x3c004], desc[UR48][R142.64], !P6 ;  /* 0x3c0040008e0d7fae */ /* 0x000fe2000f121870 */
[----:B------:R-:W-:-:S03]  /*db90*/  ISETP.GE.U32.AND P6, PT, R3, 0x7fffff3e, PT ;  /* 0x7fffff3e0300780c */ /* 0x000fc60003fc6070 */
[----:B------:R-:W4:Y:S01]  /*dba0*/  LDL.LU.64 R166, [R1+0x220] ;  /* 0x0002200001a67983 */ /* 0x000f220000300a00 */
[----:B------:R-:W-:Y:S01]  /*dbb0*/  IADD3 R3, R152, -0x84, RZ ;  /* 0xffffff7c98037810 */ /* 0x000fe20007ffe0ff */
[----:B------:R-:W-:Y:S02]  /*dbc0*/  IMAD.WIDE R152, R2, 0x4, R154 ;  /* 0x0000000402987825 */ /* 0x000fe400078e029a */
[----:B------:R-:W4:Y:S04]  /*dbd0*/  LDL.LU.64 R168, [R1+0x228] ;  /* 0x0002280001a87983 */ /* 0x000f280000300a00 */
[----:B------:R-:W4:Y:S04]  /*dbe0*/  LDL.LU.64 R170, [R1+0x238] ;  /* 0x0002380001aa7983 */ /* 0x000f280000300a00 */
[----:B------:R-:W4:Y:S04]  /*dbf0*/  LDL.LU.64 R172, [R1+0x240] ;  /* 0x0002400001ac7983 */ /* 0x000f280000300a00 */
[----:B------:R-:W4:Y:S04]  /*dc00*/  LDL.LU.64 R174, [R1+0x250] ;  /* 0x0002500001ae7983 */ /* 0x000f280000300a00 */
[----:B------:R-:W-:Y:S04]  /*dc10*/  LDGSTS.E [R13+0x30008], desc[UR48][R144.64], !P5 ;  /* 0x30008000900d7fae */ /* 0x000fe8000e921870 */
[----:B------:R-:W-:Y:S04]  /*dc20*/  LDGSTS.E [R13+0x34008], desc[UR48][R146.64], !P5 ;  /* 0x34008000920d7fae */ /* 0x000fe8000e921870 */
[----:B------:R-:W-:Y:S04]  /*dc30*/  LDGSTS.E [R13+0x38008], desc[UR48][R148.64], !P5 ;  /* 0x38008000940d7fae */ /* 0x000fe8000e921870 */
[----:B------:R-:W-:Y:S01]  /*dc40*/  LDGSTS.E [R13+0x3c008], desc[UR48][R150.64], !P5 ;  /* 0x3c008000960d7fae */ /* 0x000fe2000e921870 */
[----:B------:R-:W-:-:S02]  /*dc50*/  ISETP.GE.U32.AND P5, PT, R3, 0x7fffff3d, PT ;  /* 0x7fffff3d0300780c */ /* 0x000fc40003fa6070 */
[----:B------:R-:W-:Y:S01]  /*dc60*/  MOV R3, UR8 ;  /* 0x0000000800037c02 */ /* 0x000fe20008000f00 */
[----:B------:R-:W-:Y:S01]  /*dc70*/  LDGSTS.E [R13+0x3000c], desc[UR48][R152.64], !P4 ;  /* 0x3000c000980d7fae */ /* 0x000fe2000e121870 */
[----:B--2---:R-:W-:-:S03]  /*dc80*/  IMAD.WIDE R154, R2, 0x4, R6 ;  /* 0x00000004029a7825 */ /* 0x004fc600078e0206 */
[----:B------:R-:W2:Y:S01]  /*dc90*/  LDL.LU.64 R6, [R1+0x258] ;  /* 0x0002580001067983 */ /* 0x000ea20000300a00 */
[----:B------:R-:W-:-:S03]  /*dca0*/  IMAD.WIDE R156, R2, 0x4, R156 ;  /* 0x00000004029c7825 */ /* 0x000fc600078e029c */
[----:B------:R-:W2:Y:S01]  /*dcb0*/  LDL.LU.64 R178, [R1+0x268] ;  /* 0x0002680001b27983 */ /* 0x000ea20000300a00 */
[----:B------:R-:W-:-:S03]  /*dcc0*/  IMAD.WIDE R158, R2, 0x4, R18 ;  /* 0x00000004029e7825 */ /* 0x000fc600078e0212 */
[----:B------:R-:W-:Y:S04]  /*dcd0*/  LDGSTS.E [R13+0x3400c], desc[UR48][R154.64], !P4 ;  /* 0x3400c0009a0d7fae */ /* 0x000fe8000e121870 */
[----:B------:R-:W2:Y:S04]  /*dce0*/  LDL.LU.64 R180, [R1+0x270] ;  /* 0x0002700001b47983 */ /* 0x000ea80000300a00 */
[----:B------:R-:W-:Y:S04]  /*dcf0*/  LDGSTS.E [R13+0x3800c], desc[UR48][R156.64], !P4 ;  /* 0x3800c0009c0d7fae */ /* 0x000fe8000e121870 */
[----:B------:R-:W2:Y:S04]  /*dd00*/  LDL.LU.64 R18, [R1+0x280] ;  /* 0x0002800001127983 */ /* 0x000ea80000300a00 */
[----:B------:R-:W-:Y:S01]  /*dd10*/  LDGSTS.E [R13+0x3c00c], desc[UR48][R158.64], !P4 ;  /* 0x3c00c0009e0d7fae */ /* 0x000fe2000e121870 */
[----:B------:R-:W-:Y:S01]  /*dd20*/  ISETP.GE.U32.AND P4, PT, R160, 0x7fffff20, PT ;  /* 0x7fffff20a000780c */ /* 0x000fe20003f86070 */
[----:B------:R-:W-:-:S02]  /*dd30*/  IMAD.WIDE R30, R3, 0x4, R4 ;  /* 0x00000004031e7825 */ /* 0x000fc400078e0204 */
[----:B------:R-:W0:Y:S02]  /*dd40*/  LDGDEPBAR ;  /* 0x00000000000079af */ /* 0x000e240000000000 */
[C---:B---3--:R-:W-:Y:S02]  /*dd50*/  IMAD.WIDE R160, R3.reuse, 0x4, R8 ;  /* 0x0000000403a07825 */ /* 0x048fe400078e0208 */
[----:B------:R-:W3:Y:S04]  /*dd60*/  LDL.LU.64 R8, [R1+0x288] ;  /* 0x0002880001087983 */ /* 0x000ee80000300a00 */
        /* <DEDUP_REMOVED lines=9> */
[----:B------:R-:W3:Y:S01]  /*de00*/  LDL.LU.64 R204, [R1+0x2f8] ;  /* 0x0002f80001cc7983 */ /* 0x000ee20000300a00 */
[----:B----4-:R-:W-:-:S03]  /*de10*/  IMAD.WIDE R168, R3, 0x4, R168 ;  /* 0x0000000403a87825 */ /* 0x010fc600078e02a8 */
[----:B------:R-:W-:Y:S04]  /*de20*/  LDGSTS.E [R11+-0x18000], desc[UR48][R160.64], P0 ;  /* 0xe8000000a00b7fae */ /* 0x000fe80008121870 */
[----:B------:R-:W-:Y:S01]  /*de30*/  LDGSTS.E [R11+-0x17c00], desc[UR48][R168.64], P0 ;  /* 0xe8400000a80b7fae */ /* 0x000fe20008121870 */
[----:B--2---:R-:W-:-:S03]  /*de40*/  IMAD.WIDE R176, R3, 0x4, R6 ;  /* 0x0000000403b07825 */ /* 0x004fc600078e0206 */
[----:B------:R-:W2:Y:S04]  /*de50*/  LDL.LU.64 R6, [R1+0x300] ;  /* 0x0003000001067983 */ /* 0x000ea80000300a00 */
[----:B------:R-:W4:Y:S04]  /*de60*/  LDL.LU.64 R208, [R1+0x308] ;  /* 0x0003080001d07983 */ /* 0x000f280000300a00 */
[----:B------:R-:W4:Y:S04]  /*de70*/  LDL.LU.64 R210, [R1+0x318] ;  /* 0x0003180001d27983 */ /* 0x000f280000300a00 */
[----:B------:R-:W4:Y:S04]  /*de80*/  LDL.LU.64 R212, [R1+0x320] ;  /* 0x0003200001d47983 */ /* 0x000f280000300a00 */
[----:B------:R-:W4:Y:S01]  /*de90*/  LDL.LU.64 R214, [R1+0x330] ;  /* 0x0003300001d67983 */ /* 0x000f220000300a00 */
[----:B------:R-:W-:-:S03]  /*dea0*/  IMAD.WIDE R182, R3, 0x4, R18 ;  /* 0x0000000403b67825 */ /* 0x000fc600078e0212 */
[----:B------:R-:W4:Y:S04]  /*deb0*/  LDL.LU.64 R216, [R1+0x338] ;  /* 0x0003380001d87983 */ /* 0x000f280000300a00 */
[----:B------:R-:W4:Y:S04]  /*dec0*/  LDL.LU.64 R218, [R1+0x348] ;  /* 0x0003480001da7983 */ /* 0x000f280000300a00 */
[----:B------:R-:W4:Y:S04]  /*ded0*/  LDL.LU.64 R220, [R1+0x350] ;  /* 0x0003500001dc7983 */ /* 0x000f280000300a00 */
[----:B------:R-:W4:Y:S04]  /*dee0*/  LDL.LU.64 R18, [R1+0x360] ;  /* 0x0003600001127983 */ /* 0x000f280000300a00 */
[----:B------:R-:W4:Y:S04]  /*def0*/  LDL.LU.64 R224, [R1+0x368] ;  /* 0x0003680001e07983 */ /* 0x000f280000300a00 */
[----:B------:R-:W4:Y:S04]  /*df00*/  LDL.LU.64 R226, [R1+0x370] ;  /* 0x0003700001e27983 */ /* 0x000f280000300a00 */
[----:B------:R-:W-:Y:S01]  /*df10*/  LDGSTS.E [R11+-0x17800], desc[UR48][R176.64], P0 ;  /* 0xe8800000b00b7fae */ /* 0x000fe20008121870 */
[----:B---3--:R-:W-:-:S03]  /*df20*/  IMAD.WIDE R184, R3, 0x4, R8 ;  /* 0x0000000403b87825 */ /* 0x008fc600078e0208 */
[----:B------:R-:W3:Y:S04]  /*df30*/  LDL.LU.64 R8, [R1+0x378] ;  /* 0x0003780001087983 */ /* 0x000ee80000300a00 */
[----:B------:R-:W3:Y:S04]  /*df40*/  LDL.LU.64 R32, [R1+0x390] ;  /* 0x0003900001207983 */ /* 0x000ee80000300a00 */
[----:B------:R-:W3:Y:S04]  /*df50*/  LDL.LU.64 R28, [R1+0x3a0] ;  /* 0x0003a000011c7983 */ /* 0x000ee80000300a00 */
[----:B------:R-:W3:Y:S04]  /*df60*/  LDL.LU.64 R20, [R1+0x3a8] ;  /* 0x0003a80001147983 */ /* 0x000ee80000300a00 */
[----:B------:R-:W3:Y:S04]  /*df70*/  LDL.LU.64 R40, [R1+0x3b8] ;  /* 0x0003b80001287983 */ /* 0x000ee80000300a00 */
[----:B------:R-:W3:Y:S04]  /*df80*/  LDL.LU.64 R42, [R1+0x3c0] ;  /* 0x0003c000012a7983 */ /* 0x000ee80000300a00 */
[----:B------:R-:W3:Y:S01]  /*df90*/  LDL.LU.64 R24, [R1+0x3d0] ;  /* 0x0003d00001187983 */ /* 0x000ee20000300a00 */
[----:B------:R-:W-:-:S03]  /*dfa0*/  IMAD.WIDE R192, R3, 0x4, R192 ;  /* 0x0000000403c07825 */ /* 0x000fc600078e02c0 */
[----:B------:R-:W-:Y:S01]  /*dfb0*/  LDGSTS.E [R11+-0x17400], desc[UR48][R184.64], P0 ;  /* 0xe8c00000b80b7fae */ /* 0x000fe20008121870 */
[----:B------:R-:W-:-:S03]  /*dfc0*/  IMAD.WIDE R200, R3, 0x4, R200 ;  /* 0x0000000403c87825 */ /* 0x000fc600078e02c8 */
[----:B------:R-:W-:Y:S04]  /*dfd0*/  LDGSTS.E [R11+-0x17000], desc[UR48][R192.64], P0 ;  /* 0xe9000000c00b7fae */ /* 0x000fe80008121870 */
[----:B------:R-:W-:Y:S01]  /*dfe0*/  LDGSTS.E [R11+-0x16c00], desc[UR48][R200.64], P0 ;  /* 0xe9400000c80b7fae */ /* 0x000fe20008121870 */
[----:B--2---:R-:W-:-:S03]  /*dff0*/  IMAD.WIDE R206, R3, 0x4, R6 ;  /* 0x0000000403ce7825 */ /* 0x004fc600078e0206 */
[----:B------:R-:W2:Y:S04]  /*e000*/  LDL.LU.64 R6, [R1+0x3d8] ;  /* 0x0003d80001067983 */ /* 0x000ea80000300a00 */
[----:B------:R-:W2:Y:S01]  /*e010*/  LDL.LU.64 R22, [R1+0x3e0] ;  /* 0x0003e00001167983 */ /* 0x000ea20000300a00 */
[----:B----4-:R-:W-:-:S03]  /*e020*/  IMAD.WIDE R222, R3, 0x4, R18 ;  /* 0x0000000403de7825 */ /* 0x010fc600078e0212 */
[----:B------:R-:W4:Y:S01]  /*e030*/  LDL.LU.64 R18, [R1+0x3e8] ;  /* 0x0003e80001127983 */ /* 0x000f220000300a00 */
[----:B---3--:R-:W-:-:S03]  /*e040*/  IMAD.WIDE R228, R3, 0x4, R8 ;  /* 0x0000000403e47825 */ /* 0x008fc600078e0208 */
[----:B------:R-:W3:Y:S01]  /*e050*/  LDL.LU.64 R8, [R1+0x3f8] ;  /* 0x0003f80001087983 */ /* 0x000ee20000300a00 */
[----:B------:R-:W-:-:S03]  /*e060*/  IMAD.WIDE R66, R3, 0x4, R32 ;  /* 0x0000000403427825 */ /* 0x000fc600078e0220 */
[----:B------:R-:W3:Y:S01]  /*e070*/  LDL.LU.64 R4, [R1+0x400] ;  /* 0x0004000001047983 */ /* 0x000ee20000300a00 */
[----:B------:R-:W-:-:S03]  /*e080*/  IMAD.WIDE R72, R3, 0x4, R28 ;  /* 0x0000000403487825 */ /* 0x000fc600078e021c */
[----:B------:R-:W-:Y:S04]  /*e090*/  STL.64 [R1+0xe0], R30 ;  /* 0x0000e01e01007387 */ /* 0x000fe80000100a00 */
[----:B------:R1:W-:Y:S01]  /*e0a0*/  STL.64 [R1+0xf0], R66 ;  /* 0x0000f04201007387 */ /* 0x0003e20000100a00 */
[----:B------:R-:W-:-:S03]  /*e0b0*/  IMAD.WIDE R28, R3, 0x4, R40 ;  /* 0x00000004031c7825 */ /* 0x000fc600078e0228 */
[----:B------:R-:W3:Y:S01]  /*e0c0*/  LDL.LU.64 R40, [R1+0x408] ;  /* 0x0004080001287983 */ /* 0x000ee20000300a00 */
[----:B------:R-:W-:-:S03]  /*e0d0*/  IMAD.WIDE R20, R3, 0x4, R20 ;  /* 0x0000000403147825 */ /* 0x000fc600078e0214 */
[----:B------:R-:W-:Y:S04]  /*e0e0*/  STL.64 [R1+0xf8], R72 ;  /* 0x0000f84801007387 */ /* 0x000fe80000100a00 */
[----:B------:R-:W3:Y:S01]  /*e0f0*/  LDL.LU.64 R60, [R1+0x418] ;  /* 0x00041800013c7983 */ /* 0x000ee20000300a00 */
[----:B------:R-:W-:-:S03]  /*e100*/  IMAD.WIDE R64, R3, 0x4, R42 ;  /* 0x0000000403407825 */ /* 0x000fc600078e022a */
[----:B------:R-:W3:Y:S04]  /*e110*/  LDL.LU.64 R36, [R1+0x420] ;  /* 0x0004200001247983 */ /* 0x000ee80000300a00 */
[----:B------:R-:W3:Y:S01]  /*e120*/  LDL.LU.64 R70, [R1+0x430] ;  /* 0x0004300001467983 */ /* 0x000ee20000300a00 */
[----:B------:R-:W-:-:S03]  /*e130*/  IMAD.WIDE R54, R3, 0x4, R24 ;  /* 0x0000000403367825 */ /* 0x000fc600078e0218 */
[----:B------:R-:W-:Y:S04]  /*e140*/  STL.64 [R1+0x108], R20 ;  /* 0x0001081401007387 */ /* 0x000fe80000100a00 */
[----:B------:R-:W3:Y:S04]  /*e150*/  LDL.LU.64 R46, [R1+0x438] ;  /* 0x00043800012e7983 */ /* 0x000ee80000300a00 */
[----:B------:R-:W3:Y:S04]  /*e160*/  LDL.LU.64 R58, [R1+0x448] ;  /* 0x00044800013a7983 */ /* 0x000ee80000300a00 */
[----:B------:R-:W3:Y:S04]  /*e170*/  LDL.LU.64 R34, [R1+0x450] ;  /* 0x0004500001227983 */ /* 0x000ee80000300a00 */
[----:B------:R-:W3:Y:S04]  /*e180*/  LDL.LU.64 R62, [R1+0x460] ;  /* 0x00046000013e7983 */ /* 0x000ee80000300a00 */
[----:B------:R1:W-:Y:S04]  /*e190*/  STL.64 [R1+0x120], R64 ;  /* 0x0001204001007387 */ /* 0x0003e80000100a00 */
[----:B------:R-:W-:Y:S04]  /*e1a0*/  STL.64 [R1+0x110], R28 ;  /* 0x0001101c01007387 */ /* 0x000fe80000100a00 */
[----:B------:R-:W3:Y:S04]  /*e1b0*/  LDL.LU.64 R44, [R1+0x468] ;  /* 0x00046800012c7983 */ /* 0x000ee80000300a00 */
[----:B------:R-:W-:Y:S04]  /*e1c0*/  STL.64 [R1+0x128], R54 ;  /* 0x0001283601007387 */ /* 0x000fe80000100a00 */
[----:B------:R-:W3:Y:S01]  /*e1d0*/  LDL.LU.64 R56, [R1+0x470] ;  /* 0x0004700001387983 */ /* 0x000ee20000300a00 */
[----:B--2---:R-:W-:-:S04]  /*e1e0*/  IMAD.WIDE R6, R3, 0x4, R6 ;  /* 0x0000000403067825 */ /* 0x004fc800078e0206 */
[----:B------:R-:W-:-:S04]  /*e1f0*/  IMAD.WIDE R24, R3, 0x4, R22 ;  /* 0x0000000403187825 */ /* 0x000fc800078e0216 */
[C---:B----4-:R-:W-:Y:S02]  /*e200*/  IMAD.WIDE R74, R3.reuse, 0x4, R18 ;  /* 0x00000004034a7825 */ /* 0x050fe400078e0212 */
[----:B------:R-:W2:Y:S04]  /*e210*/  LDL.LU.64 R18, [R1+0x478] ;  /* 0x0004780001127983 */ /* 0x000ea80000300a00 */
[----:B------:R-:W4:Y:S04]  /*e220*/  LDL.LU.64 R50, [R1+0x488] ;  /* 0x0004880001327983 */ /* 0x000f280000300a00 */
[----:B------:R-:W-:Y:S04]  /*e230*/  STL.64 [R1+0x138], R6 ;  /* 0x0001380601007387 */ /* 0x000fe80000100a00 */
[----:B------:R-:W4:Y:S01]  /*e240*/  LDL.LU.64 R42, [R1+0x490] ;  /* 0x00049000012a7983 */ /* 0x000f220000300a00 */
[----:B---3--:R-:W-:-:S04]  /*e250*/  IMAD.WIDE R52, R3, 0x4, R8 ;  /* 0x0000000403347825 */ /* 0x008fc800078e0208 */
[C---:B------:R-:W-:Y:S02]  /*e260*/  IMAD.WIDE R8, R3.reuse, 0x4, R4 ;  /* 0x0000000403087825 */ /* 0x040fe400078e0204 */
[----:B------:R-:W3:Y:S04]  /*e270*/  LDL.LU.64 R4, [R1+0x4a0] ;  /* 0x0004a00001047983 */ /* 0x000ee80000300a00 */
[----:B------:R-:W3:Y:S04]  /*e280*/  LDL.LU.64 R22, [R1+0x4a8] ;  /* 0x0004a80001167983 */ /* 0x000ee80000300a00 */
[----:B------:R-:W3:Y:S01]  /*e290*/  LDL.LU.64 R32, [R1+0x4b8] ;  /* 0x0004b80001207983 */ /* 0x000ee20000300a00 */
[----:B------:R-:W-:-:S03]  /*e2a0*/  IMAD.WIDE R48, R3, 0x4, R40 ;  /* 0x0000000403307825 */ /* 0x000fc600078e0228 */
[----:B------:R1:W-:Y:S04]  /*e2b0*/  STL.64 [R1+0x150], R74 ;  /* 0x0001504a01007387 */ /* 0x0003e80000100a00 */
[----:B------:R-:W-:Y:S04]  /*e2c0*/  STL.64 [R1+0x140], R24 ;  /* 0x0001401801007387 */ /* 0x000fe80000100a00 */
[----:B------:R-:W3:Y:S01]  /*e2d0*/  LDL.LU.64 R40, [R1+0x4c0] ;  /* 0x0004c00001287983 */ /* 0x000ee20000300a00 */
[----:B------:R-:W-:-:S03]  /*e2e0*/  IMAD.WIDE R60, R3, 0x4, R60 ;  /* 0x00000004033c7825 */ /* 0x000fc600078e023c */
[----:B------:R-:W-:Y:S01]  /*e2f0*/  STL.64 [R1+0x158], R52 ;  /* 0x0001583401007387 */ /* 0x000fe20000100a00 */
[----:B------:R-:W-:-:S03]  /*e300*/  IMAD.WIDE R36, R3, 0x4, R36 ;  /* 0x0000000403247825 */ /* 0x000fc600078e0224 */
[----:B------:R-:W-:Y:S01]  /*e310*/  STL.64 [R1+0x168], R8 ;  /* 0x0001680801007387 */ /* 0x000fe20000100a00 */
[----:B------:R-:W-:-:S03]  /*e320*/  IMAD.WIDE R70, R3, 0x4, R70 ;  /* 0x0000000403467825 */ /* 0x000fc600078e0246 */
[----:B------:R1:W-:Y:S01]  /*e330*/  STL.64 [R1+0x180], R60 ;  /* 0x0001803c01007387 */ /* 0x0003e20000100a00 */
[----:B------:R-:W-:-:S03]  /*e340*/  IMAD.WIDE R46, R3, 0x4, R46 ;  /* 0x00000004032e7825 */ /* 0x000fc600078e022e */
[----:B------:R-:W-:Y:S01]  /*e350*/  STL.64 [R1+0x170], R48 ;  /* 0x0001703001007387 */ /* 0x000fe20000100a00 */
[----:B------:R-:W-:-:S03]  /*e360*/  IMAD.WIDE R58, R3, 0x4, R58 ;  /* 0x00000004033a7825 */ /* 0x000fc600078e023a */
[----:B------:R-:W-:Y:S01]  /*e370*/  STL.64 [R1+0x188], R36 ;  /* 0x0001882401007387 */ /* 0x000fe20000100a00 */
[----:B------:R-:W-:-:S03]  /*e380*/  IMAD.WIDE R34, R3, 0x4, R34 ;  /* 0x0000000403227825 */ /* 0x000fc600078e0222 */
[----:B------:R-:W-:Y:S01]  /*e390*/  STL.64 [R1+0x198], R70 ;  /* 0x0001984601007387 */ /* 0x000fe20000100a00 */
[----:B------:R-:W-:-:S03]  /*e3a0*/  IMAD.WIDE R62, R3, 0x4, R62 ;  /* 0x00000004033e7825 */ /* 0x000fc600078e023e */
[----:B------:R1:W-:Y:S04]  /*e3b0*/  STL.64 [R1+0x1b0], R58 ;  /* 0x0001b03a01007387 */ /* 0x0003e80000100a00 */
[----:B------:R-:W-:Y:S01]  /*e3c0*/  STL.64 [R1+0x1a0], R46 ;  /* 0x0001a02e01007387 */ /* 0x000fe20000100a00 */
[----:B------:R-:W-:-:S03]  /*e3d0*/  IMAD.WIDE R208, R3, 0x4, R208 ;  /* 0x0000000403d07825 */ /* 0x000fc600078e02d0 */
[----:B------:R-:W-:Y:S01]  /*e3e0*/  STL.64 [R1+0x1b8], R34 ;  /* 0x0001b82201007387 */ /* 0x000fe20000100a00 */
[----:B------:R-:W-:-:S03]  /*e3f0*/  IMAD.WIDE R44, R3, 0x4, R44 ;  /* 0x00000004032c7825 */ /* 0x000fc600078e022c */
[----:B------:R-:W-:Y:S01]  /*e400*/  STL.64 [R1+0x1c8], R62 ;  /* 0x0001c83e01007387 */ /* 0x000fe20000100a00 */
[----:B------:R-:W-:-:S03]  /*e410*/  IMAD.WIDE R216, R3, 0x4, R216 ;  /* 0x0000000403d87825 */ /* 0x000fc600078e02d8 */
[----:B------:R-:W-:Y:S01]  /*e420*/  LDGSTS.E [R11+-0x16800], desc[UR48][R208.64], P0 ;  /* 0xe9800000d00b7fae */ /* 0x000fe20008121870 */
[----:B------:R-:W-:-:S03]  /*e430*/  IMAD.WIDE R56, R3, 0x4, R56 ;  /* 0x0000000403387825 */ /* 0x000fc600078e0238 */
[----:B------:R-:W-:Y:S01]  /*e440*/  LDGSTS.E [R11+-0x16400], desc[UR48][R216.64], P0 ;  /* 0xe9c00000d80b7fae */ /* 0x000fe20008121870 */
[----:B------:R-:W-:-:S03]  /*e450*/  IMAD.WIDE R224, R3, 0x4, R224 ;  /* 0x0000000403e07825 */ /* 0x000fc600078e02e0 */
[----:B------:R1:W-:Y:S04]  /*e460*/  STL.64 [R1+0x1e0], R56 ;  /* 0x0001e03801007387 */ /* 0x0003e80000100a00 */
[----:B------:R-:W-:Y:S04]  /*e470*/  STL.64 [R1+0x1d0], R44 ;  /* 0x0001d02c01007387 */ /* 0x000fe80000100a00 */
[----:B------:R-:W-:Y:S04]  /*e480*/  LDGSTS.E [R11+-0x16000], desc[UR48][R224.64], P0 ;  /* 0xea000000e00b7fae */ /* 0x000fe80008121870 */
[----:B------:R-:W-:Y:S04]  /*e490*/  LDGSTS.E [R11+-0x15c00], desc[UR48][R66.64], P0 ;  /* 0xea400000420b7fae */ /* 0x000fe80008121870 */
[----:B------:R-:W-:Y:S04]  /*e4a0*/  LDGSTS.E [R11+-0x15800], desc[UR48][R64.64], P0 ;  /* 0xea800000400b7fae */ /* 0x000fe80008121870 */
[----:B------:R-:W-:Y:S04]  /*e4b0*/  LDGSTS.E [R11+-0x15400], desc[UR48][R74.64], P0 ;  /* 0xeac000004a0b7fae */ /* 0x000fe80008121870 */
[----:B------:R-:W-:Y:S04]  /*e4c0*/  LDGSTS.E [R11+-0x15000], desc[UR48][R60.64], P0 ;  /* 0xeb0000003c0b7fae */ /* 0x000fe80008121870 */
[----:B------:R-:W-:Y:S04]  /*e4d0*/  LDGSTS.E [R11+-0x14c00], desc[UR48][R58.64], P0 ;  /* 0xeb4000003a0b7fae */ /* 0x000fe80008121870 */
[----:B------:R-:W-:Y:S01]  /*e4e0*/  LDGSTS.E [R11+-0x14800], desc[UR48][R56.64], P0 ;  /* 0xeb800000380b7fae */ /* 0x000fe20008121870 */
[----:B--2---:R-:W-:-:S04]  /*e4f0*/  IMAD.WIDE R18, R3, 0x4, R18 ;  /* 0x0000000403127825 */ /* 0x004fc800078e0212 */
[C---:B----4-:R-:W-:Y:S01]  /*e500*/  IMAD.WIDE R50, R3.reuse, 0x4, R50 ;  /* 0x0000000403327825 */ /* 0x050fe200078e0232 */
[----:B------:R-:W-:Y:S04]  /*e510*/  STL.64 [R1+0x1e8], R18 ;  /* 0x0001e81201007387 */ /* 0x000fe80000100a00 */
[----:B------:R-:W-:Y:S01]  /*e520*/  STL.64 [R1+0x1f8], R50 ;  /* 0x0001f83201007387 */ /* 0x000fe20000100a00 */
[----:B------:R-:W-:-:S04]  /*e530*/  IMAD.WIDE R42, R3, 0x4, R42 ;  /* 0x00000004032a7825 */ /* 0x000fc800078e022a */
[----:B---3--:R-:W-:-:S04]  /*e540*/  IMAD.WIDE R4, R3, 0x4, R4 ;  /* 0x0000000403047825 */ /* 0x008fc800078e0204 */
[C---:B------:R-:W-:Y:S01]  /*e550*/  IMAD.WIDE R22, R3.reuse, 0x4, R22 ;  /* 0x0000000403167825 */ /* 0x040fe200078e0216 */
[----:B------:R2:W-:Y:S03]  /*e560*/  STL.64 [R1+0x210], R4 ;  /* 0x0002100401007387 */ /* 0x0005e60000100a00 */
[C---:B------:R-:W-:Y:S01]  /*e570*/  IMAD.WIDE R32, R3.reuse, 0x4, R32 ;  /* 0x0000000403207825 */ /* 0x040fe200078e0220 */
[----:B------:R-:W-:Y:S04]  /*e580*/  STL.64 [R1+0x200], R42 ;  /* 0x0002002a01007387 */ /* 0x000fe80000100a00 */
[----:B------:R3:W-:Y:S01]  /*e590*/  STL.64 [R1+0x218], R22 ;  /* 0x0002181601007387 */ /* 0x0007e20000100a00 */
[----:B------:R-:W-:-:S03]  /*e5a0*/  IMAD.WIDE R40, R3, 0x4, R40 ;  /* 0x0000000403287825 */ /* 0x000fc600078e0228 */
[----:B------:R4:W-:Y:S04]  /*e5b0*/  STL.64 [R1+0x228], R32 ;  /* 0x0002282001007387 */ /* 0x0009e80000100a00 */
[----:B------:R-:W-:Y:S04]  /*e5c0*/  STL.64 [R1+0x230], R40 ;  /* 0x0002302801007387 */ /* 0x000fe80000100a00 */
[----:B-1----:R-:W4:Y:S04]  /*e5d0*/  LDL.LU.64 R66, [R1+0x1038] ;  /* 0x0010380001427983 */ /* 0x002f280000300a00 */
[----:B------:R-:W4:Y:S04]  /*e5e0*/  LDL.LU.64 R64, [R1+0x1030] ;  /* 0x0010300001407983 */ /* 0x000f280000300a00 */
[----:B------:R-:W4:Y:S04]  /*e5f0*/  LDL.LU.64 R74, [R1+0x1028] ;  /* 0x00102800014a7983 */ /* 0x000f280000300a00 */
[----:B------:R-:W4:Y:S04]  /*e600*/  LDL.LU.64 R60, [R1+0x1020] ;  /* 0x00102000013c7983 */ /* 0x000f280000300a00 */
[----:B------:R-:W4:Y:S04]  /*e610*/  LDL.LU.64 R58, [R1+0x1018] ;  /* 0x00101800013a7983 */ /* 0x000f280000300a00 */
[----:B------:R-:W4:Y:S04]  /*e620*/  LDL.LU.64 R56, [R1+0x1010] ;  /* 0x0010100001387983 */ /* 0x000f280000300a00 */
[----:B------:R-:W-:Y:S04]  /*e630*/  LDGSTS.E [R11+-0x14400], desc[UR48][R4.64], P0 ;  /* 0xebc00000040b7fae */ /* 0x000fe80008121870 */
[----:B--2---:R-:W2:Y:S01]  /*e640*/  LDL.LU.64 R4, [R1+0x1008] ;  /* 0x0010080001047983 */ /* 0x004ea20000300a00 */
[----:B------:R-:W-:-:S04]  /*e650*/  IMAD.WIDE R162, R3, 0x4, R162 ;  /* 0x0000000403a27825 */ /* 0x000fc800078e02a2 */
        /* <DEDUP_REMOVED lines=15> */
[C---:B------:R-:W-:Y:S01]  /*e750*/  IMAD.WIDE R220, R3.reuse, 0x4, R220 ;  /* 0x0000000403dc7825 */ /* 0x040fe200078e02dc */
[----:B--2---:R-:W-:Y:S04]  /*e760*/  LDGSTS.E [R5+-0x17f00], desc[UR48][R162.64], P0 ;  /* 0xe8100000a2057fae */ /* 0x004fe80008121870 */
        /* <DEDUP_REMOVED lines=17> */
[----:B------:R-:W2:Y:S04]  /*e880*/  LDL.LU.64 R72, [R1+0x1000] ;  /* 0x0010000001487983 */ /* 0x000ea80000300a00 */
        /* <DEDUP_REMOVED lines=11> */
[----:B------:R-:W-:Y:S04]  /*e940*/  LDGSTS.E [R4+-0x15e00], desc[UR48][R228.64], P0 ;  /* 0xea200000e4047fae */ /* 0x000fe80008121870 */
[----:B---3--:R-:W3:Y:S04]  /*e950*/  LDL.LU.64 R22, [R1+0xaf0] ;  /* 0x000af00001167983 */ /* 0x008ee80000300a00 */
[----:B------:R-:W-:Y:S01]  /*e960*/  LDGSTS.E [R4+-0x15a00], desc[UR48][R20.64], P0 ;  /* 0xea60000014047fae */ /* 0x000fe20008121870 */
[----:B------:R-:W-:-:S03]  /*e970*/  IMAD.WIDE R166, R3, 0x4, R166 ;  /* 0x0000000403a67825 */ /* 0x000fc600078e02a6 */
[----:B------:R-:W-:Y:S01]  /*e980*/  LDGSTS.E [R4+-0x15600], desc[UR48][R6.64], P0 ;  /* 0xeaa0000006047fae */ /* 0x000fe20008121870 */
[----:B------:R-:W-:-:S03]  /*e990*/  IMAD.WIDE R174, R3, 0x4, R174 ;  /* 0x0000000403ae7825 */ /* 0x000fc600078e02ae */
[----:B------:R-:W-:Y:S04]  /*e9a0*/  LDGSTS.E [R4+-0x15200], desc[UR48][R8.64], P0 ;  /* 0xeae0000008047fae */ /* 0x000fe80008121870 */
[----:B------:R-:W2:Y:S01]  /*e9b0*/  LDL.LU.64 R20, [R1+0xae8] ;  /* 0x000ae80001147983 */ /* 0x000ea20000300a00 */
[----:B------:R-:W-:-:S03]  /*e9c0*/  IMAD.WIDE R190, R3, 0x4, R190 ;  /* 0x0000000403be7825 */ /* 0x000fc600078e02be */
[----:B------:R-:W-:Y:S01]  /*e9d0*/  LDGSTS.E [R4+-0x14e00], desc[UR48][R70.64], P0 ;  /* 0xeb20000046047fae */ /* 0x000fe20008121870 */
[----:B------:R-:W-:-:S03]  /*e9e0*/  IMAD.WIDE R198, R3, 0x4, R198 ;  /* 0x0000000403c67825 */ /* 0x000fc600078e02c6 */
[----:B------:R-:W-:Y:S01]  /*e9f0*/  LDGSTS.E [R4+-0x14a00], desc[UR48][R62.64], P0 ;  /* 0xeb6000003e047fae */ /* 0x000fe20008121870 */
[----:B------:R-:W-:-:S03]  /*ea00*/  IMAD.WIDE R214, R3, 0x4, R214 ;  /* 0x0000000403d67825 */ /* 0x000fc600078e02d6 */
[----:B------:R1:W-:Y:S04]  /*ea10*/  LDGSTS.E [R4+-0x14600], desc[UR48][R50.64], P0 ;  /* 0xeba0000032047fae */ /* 0x0003e80008121870 */
[----:B------:R2:W-:Y:S04]  /*ea20*/  LDGSTS.E [R4+-0x14200], desc[UR48][R32.64], P0 ;  /* 0xebe0000020047fae */ /* 0x0005e80008121870 */
[----:B------:R-:W-:Y:S04]  /*ea30*/  LDGSTS.E [R0+-0x17d00], desc[UR48][R166.64], P0 ;  /* 0xe8300000a6007fae */ /* 0x000fe80008121870 */
[----:B------:R-:W-:Y:S01]  /*ea40*/  LDGSTS.E [R0+-0x17900], desc[UR48][R174.64], P0 ;  /* 0xe8700000ae007fae */ /* 0x000fe20008121870 */
[----:B------:R-:W-:Y:S01]  /*ea50*/  VIADD R233, R233, 0xffffff5e ;  /* 0xffffff5ee9e97836 */ /* 0x000fe20000000000 */
[----:B-1----:R-:W1:Y:S02]  /*ea60*/  LDC R50, c[0x0][0x230] ;  /* 0x00008c00ff327b82 */ /* 0x002e640000000800 */
[----:B------:R-:W-:Y:S04]  /*ea70*/  LDGSTS.E [R0+-0x17500], desc[UR48][R182.64], P0 ;  /* 0xe8b00000b6007fae */ /* 0x000fe80008121870 */
[----:B------:R-:W-:Y:S04]  /*ea80*/  LDGSTS.E [R0+-0x17100], desc[UR48][R190.64], P0 ;  /* 0xe8f00000be007fae */ /* 0x000fe80008121870 */
[----:B------:R-:W-:Y:S04]  /*ea90*/  LDGSTS.E [R0+-0x16d00], desc[UR48][R198.64], P0 ;  /* 0xe9300000c6007fae */ /* 0x000fe80008121870 */
[----:B------:R-:W-:Y:S04]  /*eaa0*/  LDGSTS.E [R0+-0x16900], desc[UR48][R206.64], P0 ;  /* 0xe9700000ce007fae */ /* 0x000fe80008121870 */
[----:B------:R-:W-:Y:S04]  /*eab0*/  LDGSTS.E [R0+-0x16500], desc[UR48][R214.64], P0 ;  /* 0xe9b00000d6007fae */ /* 0x000fe80008121870 */
[----:B------:R-:W-:Y:S04]  /*eac0*/  LDGSTS.E [R0+-0x16100], desc[UR48][R222.64], P0 ;  /* 0xe9f00000de007fae */ /* 0x000fe80008121870 */
[----:B------:R1:W-:Y:S04]  /*ead0*/  LDGSTS.E [R0+-0x15d00], desc[UR48][R30.64], P0 ;  /* 0xea3000001e007fae */ /* 0x0003e80008121870 */
[----:B------:R1:W-:Y:S04]  /*eae0*/  LDGSTS.E [R0+-0x15900], desc[UR48][R28.64], P0 ;  /* 0xea7000001c007fae */ /* 0x0003e80008121870 */
[----:B------:R1:W-:Y:S04]  /*eaf0*/  LDGSTS.E [R0+-0x15500], desc[UR48][R24.64], P0 ;  /* 0xeab0000018007fae */ /* 0x0003e80008121870 */
[----:B------:R-:W-:Y:S04]  /*eb00*/  LDGSTS.E [R0+-0x15100], desc[UR48][R48.64], P0 ;  /* 0xeaf0000030007fae */ /* 0x000fe80008121870 */
[----:B------:R1:W-:Y:S04]  /*eb10*/  LDGSTS.E [R0+-0x14d00], desc[UR48][R46.64], P0 ;  /* 0xeb3000002e007fae */ /* 0x0003e80008121870 */
[----:B------:R1:W-:Y:S04]  /*eb20*/  LDGSTS.E [R0+-0x14900], desc[UR48][R44.64], P0 ;  /* 0xeb7000002c007fae */ /* 0x0003e80008121870 */
[----:B------:R1:W-:Y:S04]  /*eb30*/  LDGSTS.E [R0+-0x14500], desc[UR48][R42.64], P0 ;  /* 0xebb000002a007fae */ /* 0x0003e80008121870 */
[----:B------:R-:W-:Y:S04]  /*eb40*/  LDGSTS.E [R0+-0x14100], desc[UR48][R40.64], P0 ;  /* 0xebf0000028007fae */ /* 0x000fe80008121870 */
[----:B------:R-:W0:Y:S04]  /*eb50*/  LDGDEPBAR ;  /* 0x00000000000079af */ /* 0x000e280000000000 */
[----:B------:R-:W2:Y:S04]  /*eb60*/  LDL.LU.64 R6, [R1+0xfd0] ;  /* 0x000fd00001067983 */ /* 0x000ea80000300a00 */
[----:B------:R-:W2:Y:S04]  /*eb70*/  LDL.LU.64 R8, [R1+0xfc8] ;  /* 0x000fc80001087983 */ /* 0x000ea80000300a00 */
[----:B----4-:R-:W4:Y:S04]  /*eb80*/  LDL.LU.64 R32, [R1+0xad0] ;  /* 0x000ad00001207983 */ /* 0x010f280000300a00 */
[----:B------:R-:W1:Y:S01]  /*eb90*/  LDL.LU.64 R30, [R1+0xac8] ;  /* 0x000ac800011e7983 */ /* 0x000e620000300a00 */
[----:B------:R-:W-:Y:S01]  /*eba0*/  BAR.SYNC.DEFER_BLOCKING 0x0 ;  /* 0x0000000000007b1d */ /* 0x000fe20000010000 */
[----:B------:R-:W-:-:S02]  /*ebb0*/  ISETP.GE.U32.AND P0, PT, R233, 0x7fffff1f, PT ;  /* 0x7fffff1fe900780c */ /* 0x000fc40003f06070 */
[----:B------:R-:W-:-:S03]  /*ebc0*/  IADD3 R233, R26, -0xa3, RZ ;  /* 0xffffff5d1ae97810 */ /* 0x000fc60007ffe0ff */
[----:B------:R-:W4:Y:S04]  /*ebd0*/  LDL.LU.64 R28, [R1+0xac0] ;  /* 0x000ac000011c7983 */ /* 0x000f280000300a00 */
[----:B------:R-:W4:Y:S01]  /*ebe0*/  LDL.LU.64 R24, [R1+0xab8] ;  /* 0x000ab80001187983 */ /* 0x000f220000300a00 */
[----:B---3--:R-:W-:-:S03]  /*ebf0*/  IMAD.WIDE R26, R2, 0x4, R22 ;  /* 0x00000004021a7825 */ /* 0x008fc600078e0216 */
[----:B------:R-:W3:Y:S04]  /*ec00*/  LDL.LU.64 R22, [R1+0xab0] ;  /* 0x000ab00001167983 */ /* 0x000ee80000300a00 */
[----:B------:R2:W-:Y:S04]  /*ec10*/  STL.64 [R1+0x240], R26 ;  /* 0x0002401a01007387 */ /* 0x0005e80000100a00 */
[----:B------:R-:W3:Y:S04]  /*ec20*/  LDL.LU.64 R44, [R1+0xaa8] ;  /* 0x000aa800012c7983 */ /* 0x000ee80000300a00 */
[----:B------:R-:W-:Y:S01]  /*ec30*/  @!PT LDS RZ, [RZ] ;  /* 0x00000000fffff984 */ /* 0x000fe20000000800 */
[----:B------:R-:W-:Y:S01]  /*ec40*/  @!PT LDS RZ, [RZ] ;  /* 0x00000000fffff984 */ /* 0x000fe20000000800 */
[----:B------:R-:W-:Y:S01]  /*ec50*/  @!PT LDS RZ, [RZ] ;  /* 0x00000000fffff984 */ /* 0x000fe20000000800 */
[----:B--2---:R-:W-:Y:S01]  /*ec60*/  LDGSTS.E [R18+0x40000], desc[UR48][R26.64], !P1 ;  /* 0x400000001a127fae */ /* 0x004fe2000c921870 */
[----:B------:R-:W-:-:S05]  /*ec70*/  IMAD.WIDE R20, R2, 0x4, R20 ;  /* 0x0000000402147825 */ /* 0x000fca00078e0214 */
[----:B------:R2:W-:Y:S04]  /*ec80*/  STL.64 [R1+0x248], R20 ;  /* 0x0002481401007387 */ /* 0x0005e80000100a00 */
[----:B------:R-:W3:Y:S04]  /*ec90*/  LDL.LU.64 R62, [R1+0xaa0] ;  /* 0x000aa000013e7983 */ /* 0x000ee80000300a00 */
[----:B------:R-:W3:Y:S04]  /*eca0*/  LDL.LU.64 R42, [R1+0xa98] ;  /* 0x000a9800012a7983 */ /* 0x000ee80000300a00 */
[----:B------:R-:W3:Y:S04]  /*ecb0*/  LDL.LU.64 R26, [R1+0xa90] ;  /* 0x000a9000011a7983 */ /* 0x000ee80000300a00 */
[----:B------:R-:W3:Y:S04]  /*ecc0*/  LDL.LU.64 R40, [R1+0xa88] ;  /* 0x000a880001287983 */ /* 0x000ee80000300a00 */
[----:B------:R-:W-:Y:S04]  /*ecd0*/  LDGSTS.E [R18+0x44000], desc[UR48][R20.64], !P1 ;  /* 0x4400000014127fae */ /* 0x000fe8000c921870 */
[----:B--2---:R-:W2:Y:S01]  /*ece0*/  LDL.LU.64 R20, [R1+0xa80] ;  /* 0x000a800001147983 */ /* 0x004ea20000300a00 */
[----:B------:R-:W-:-:S04]  /*ecf0*/  IMAD.WIDE R6, R2, 0x4, R6 ;  /* 0x0000000402067825 */ /* 0x000fc800078e0206 */
[----:B------:R-:W-:-:S04]  /*ed00*/  IMAD.WIDE R8, R2, 0x4, R8 ;  /* 0x0000000402087825 */ /* 0x000fc800078e0208 */
[C---:B----4-:R-:W-:Y:S01]  /*ed10*/  IMAD.WIDE R32, R2.reuse, 0x4, R32 ;  /* 0x0000000402207825 */ /* 0x050fe200078e0220 */
[----:B------:R-:W-:Y:S03]  /*ed20*/  LDGSTS.E [R18+0x48000], desc[UR48][R8.64], !P1 ;  /* 0x4800000008127fae */ /* 0x000fe6000c921870 */
[C---:B-1----:R-:W-:Y:S01]  /*ed30*/  IMAD.WIDE R30, R2.reuse, 0x4, R30 ;  /* 0x00000004021e7825 */ /* 0x042fe200078e021e */
[----:B------:R1:W-:Y:S04]  /*ed40*/  STL.64 [R1+0x270], R32 ;  /* 0x0002702001007387 */ /* 0x0003e80000100a00 */
[----:B------:R-:W-:Y:S01]  /*ed50*/  LDGSTS.E [R18+0x4c000], desc[UR48][R6.64], !P1 ;  /* 0x4c00000006127fae */ /* 0x000fe2000c921870 */
[----:B------:R-:W-:-:S03]  /*ed60*/  IMAD.WIDE R28, R2, 0x4, R28 ;  /* 0x00000004021c7825 */ /* 0x000fc600078e021c */
[----:B------:R4:W-:Y:S01]  /*ed70*/  STL.64 [R1+0x278], R30 ;  /* 0x0002781e01007387 */ /* 0x0009e20000100a00 */
[----:B------:R-:W-:-:S03]  /*ed80*/  IMAD.WIDE R24, R2, 0x4, R24 ;  /* 0x0000000402187825 */ /* 0x000fc600078e0218 */
[----:B------:R-:W-:Y:S04]  /*ed90*/  LDGSTS.E [R18+0x40004], desc[UR48][R32.64], !P2 ;  /* 0x4000400020127fae */ /* 0x000fe8000d121870 */
[----:B------:R4:W-:Y:S04]  /*eda0*/  STL.64 [R1+0x288], R28 ;  /* 0x0002881c01007387 */ /* 0x0009e80000100a00 */
[----:B------:R-:W-:Y:S04]  /*edb0*/  LDGSTS.E [R18+0x44004], desc[UR48][R30.64], !P2 ;  /* 0x440040001e127fae */ /* 0x000fe8000d121870 */
[----:B-1----:R-:W2:Y:S04]  /*edc0*/  LDL.LU.64 R32, [R1+0xa78] ;  /* 0x000a780001207983 */ /* 0x002ea80000300a00 */
[----:B------:R1:W-:Y:S04]  /*edd0*/  STL.64 [R1+0x290], R24 ;  /* 0x0002901801007387 */ /* 0x0003e80000100a00 */
[----:B----4-:R-:W4:Y:S04]  /*ede0*/  LDL.LU.64 R30, [R1+0xa68] ;  /* 0x000a6800011e7983 */ /* 0x010f280000300a00 */
[----:B------:R-:W-:Y:S04]  /*edf0*/  LDGSTS.E [R18+0x48004], desc[UR48][R28.64], !P2 ;  /* 0x480040001c127fae */ /* 0x000fe8000d121870 */
[----:B------:R-:W-:Y:S04]  /*ee00*/  LDGSTS.E [R18+0x4c004], desc[UR48][R24.64], !P2 ;  /* 0x4c00400018127fae */ /* 0x000fe8000d121870 */
[----:B------:R-:W4:Y:S04]  /*ee10*/  LDL.LU.64 R28, [R1+0xa60] ;  /* 0x000a6000011c7983 */ /* 0x000f280000300a00 */
[----:B-1----:R-:W4:Y:S01]  /*ee20*/  LDL.LU.64 R24, [R1+0xa58] ;  /* 0x000a580001187983 */ /* 0x002f220000300a00 */
[----:B---3--:R-:W-:-:S04]  /*ee30*/  IMAD.WIDE R22, R2, 0x4, R22 ;  /* 0x0000000402167825 */ /* 0x008fc800078e0216 */
[C---:B------:R-:W-:Y:S01]  /*ee40*/  IMAD.WIDE R46, R2.reuse, 0x4, R44 ;  /* 0x00000004022e7825 */ /* 0x040fe200078e022c */
[----:B------:R1:W-:Y:S04]  /*ee50*/  STL.64 [R1+0x2a0], R22 ;  /* 0x0002a01601007387 */ /* 0x0003e80000100a00 */
[----:B------:R3:W-:Y:S04]  /*ee60*/  STL.64 [R1+0x2a8], R46 ;  /* 0x0002a82e01007387 */ /* 0x0007e80000100a00 */
[----:B------:R-:W-:Y:S04]  /*ee70*/  LDGSTS.E [R18+0x40008], desc[UR48][R22.64], !P6 ;  /* 0x4000800016127fae */ /* 0x000fe8000f121870 */
[----:B------:R3:W-:Y:S01]  /*ee80*/  LDGSTS.E [R18+0x44008], desc[UR48][R46.64], !P6 ;  /* 0x440080002e127fae */ /* 0x0007e2000f121870 */
[----:B------:R-:W-:-:S04]  /*ee90*/  IMAD.WIDE R44, R2, 0x4, R62 ;  /* 0x00000004022c7825 */ /* 0x000fc800078e023e */
[C---:B------:R-:W-:Y:S01]  /*eea0*/  IMAD.WIDE R42, R2.reuse, 0x4, R42 ;  /* 0x00000004022a7825 */ /* 0x040fe200078e022a */
[----:B------:R2:W-:Y:S03]  /*eeb0*/  STL.64 [R1+0x2b8], R44 ;  /* 0x0002b82c01007387 */ /* 0x0005e60000100a00 */
[C---:B------:R-:W-:Y:S01]  /*eec0*/  IMAD.WIDE R48, R2.reuse, 0x4, R26 ;  /* 0x0000000402307825 */ /* 0x040fe200078e021a */
[----:B-1----:R-:W4:Y:S03]  /*eed0*/  LDL.LU.64 R22, [R1+0xa50] ;  /* 0x000a500001167983 */ /* 0x002f260000300a00 */
[C---:B---3--:R-:W-:Y:S01]  /*eee0*/  IMAD.WIDE R46, R2.reuse, 0x4, R40 ;  /* 0x00000004022e7825 */ /* 0x048fe200078e0228 */
[----:B------:R2:W-:Y:S04]  /*eef0*/  LDGSTS.E [R18+0x48008], desc[UR48][R44.64], !P6 ;  /* 0x480080002c127fae */ /* 0x0005e8000f121870 */
[----:B------:R1:W-:Y:S04]  /*ef00*/  STL.64 [R1+0x2c0], R42 ;  /* 0x0002c02a01007387 */ /* 0x0003e80000100a00 */
[----:B------:R-:W-:Y:S01]  /*ef10*/  LDGSTS.E [R18+0x4c008], desc[UR48][R42.64], !P6 ;  /* 0x4c0080002a127fae */ /* 0x000fe2000f121870 */
[----:B------:R-:W-:Y:S01]  /*ef20*/  ISETP.GE.U32.AND P1, PT, R233, 0x7fffff1e, PT ;  /* 0x7fffff1ee900780c */ /* 0x000fe20003f26070 */
[----:B--2---:R-:W-:-:S02]  /*ef30*/  IMAD.WIDE R44, R2, 0x4, R20 ;  /* 0x00000004022c7825 */ /* 0x004fc400078e0214 */
[----:B------:R-:W-:Y:S04]  /*ef40*/  LDGSTS.E [R18+0x4000c], desc[UR48][R48.64], !P5 ;  /* 0x4000c00030127fae */ /* 0x000fe8000e921870 */
[----:B-1----:R-:W2:Y:S04]  /*ef50*/  LDL.LU.64 R42, [R1+0xa48] ;  /* 0x000a4800012a7983 */ /* 0x002ea80000300a00 */
[----:B------:R-:W-:Y:S04]  /*ef60*/  STL.64 [R1+0x2d0], R48 ;  /* 0x0002d03001007387 */ /* 0x000fe80000100a00 */
[----:B------:R-:W3:Y:S04]  /*ef70*/  LDL.LU.64 R40, [R1+0xa40] ;  /* 0x000a400001287983 */ /* 0x000ee80000300a00 */
[----:B------:R1:W-:Y:S04]  /*ef80*/  STL.64 [R1+0xa88], R46 ;  /* 0x000a882e01007387 */ /* 0x0003e80000100a00 */
[----:B------:R-:W3:Y:S04]  /*ef90*/  LDL.LU.64 R26, [R1+0xa38] ;  /* 0x000a3800011a7983 */ /* 0x000ee80000300a00 */
[----:B------:R-:W-:Y:S04]  /*efa0*/  STL.64 [R1+0xa80], R44 ;  /* 0x000a802c01007387 */ /* 0x000fe80000100a00 */
[----:B------:R-:W3:Y:S01]  /*efb0*/  LDL.LU.64 R20, [R1+0xa30] ;  /* 0x000a300001147983 */ /* 0x000ee20000300a00 */
[----:B------:R-:W-:-:S02]  /*efc0*/  VIADD R233, R38, 0xffffff5c ;  /* 0xffffff5c26e97836 */ /* 0x000fc40000000000 */
[----:B------:R-:W4:Y:S01]  /*efd0*/  LDC R38, c[0x0][0x230] ;  /* 0x00008c00ff267b82 */ /* 0x000f220000000800 */
[----:B------:R-:W-:Y:S04]  /*efe0*/  LDGSTS.E [R18+0x4400c], desc[UR48][R46.64], !P5 ;  /* 0x4400c0002e127fae */ /* 0x000fe8000e921870 */
[----:B------:R-:W-:Y:S01]  /*eff0*/  LDGSTS.E [R18+0x4800c], desc[UR48][R44.64], !P5 ;  /* 0x4800c0002c127fae */ /* 0x000fe2000e921870 */
[----:B------:R-:W-:Y:S02]  /*f000*/  ISETP.GE.U32.AND P2, PT, R233, 0x7fffff1d, PT ;  /* 0x7fffff1de900780c */ /* 0x000fe40003f46070 */
[----:B------:R-:W-:Y:S02]  /*f010*/  IADD3 R233, R252, -0x85, RZ ;  /* 0xffffff7bfce97810 */ /* 0x000fe40007ffe0ff */
[----:B------:R-:W3:Y:S02]  /*f020*/  LDC R252, c[0x0][0x230] ;  /* 0x00008c00fffc7b82 */ /* 0x000ee40000000800 */
[----:B------:R-:W-:Y:S01]  /*f030*/  ISETP.GE.U32.AND P6, PT, R233, 0x7fffff3c, PT ;  /* 0x7fffff3ce900780c */ /* 0x000fe20003fc6070 */
[----:B------:R-:W-:-:S02]  /*f040*/  VIADD R233, R39, 0xffffff7a ;  /* 0xffffff7a27e97836 */ /* 0x000fc40000000000 */
[----:B------:R-:W-:-:S05]  /*f050*/  IMAD.WIDE R32, R2, 0x4, R32 ;  /* 0x0000000402207825 */ /* 0x000fca00078e0220 */
[----:B------:R4:W-:Y:S04]  /*f060*/  STL.64 [R1+0xa78], R32 ;  /* 0x000a782001007387 */ /* 0x0009e80000100a00 */
[----:B------:R4:W-:Y:S04]  /*f070*/  LDGSTS.E [R18+0x4c00c], desc[UR48][R32.64], !P5 ;  /* 0x4c00c00020127fae */ /* 0x0009e8000e921870 */
[----:B-1----:R-:W3:Y:S01]  /*f080*/  LDL.LU.64 R46, [R1+0xa28] ;  /* 0x000a2800012e7983 */ /* 0x002ee20000300a00 */
[----:B----4-:R-:W-:-:S04]  /*f090*/  IMAD.WIDE R32, R2, 0x4, R30 ;  /* 0x0000000402207825 */ /* 0x010fc800078e021e */
[C---:B------:R-:W-:Y:S01]  /*f0a0*/  IMAD.WIDE R30, R2.reuse, 0x4, R28 ;  /* 0x00000004021e7825 */ /* 0x040fe200078e021c */
[----:B------:R-:W-:Y:S03]  /*f0b0*/  STL.64 [R1+0x2f0], R32 ;  /* 0x0002f02001007387 */ /* 0x000fe60000100a00 */
[----:B------:R-:W-:Y:S01]  /*f0c0*/  IMAD.WIDE R28, R2, 0x4, R24 ;  /* 0x00000004021c7825 */ /* 0x000fe200078e0218 */
[----:B------:R-:W4:Y:S04]  /*f0d0*/  LDL.LU.64 R44, [R1+0xa20] ;  /* 0x000a2000012c7983 */ /* 0x000f280000300a00 */
[----:B------:R-:W-:Y:S04]  /*f0e0*/  STL.64 [R1+0x300], R30 ;  /* 0x0003001e01007387 */ /* 0x000fe80000100a00 */
[----:B------:R-:W4:Y:S04]  /*f0f0*/  LDL.LU.64 R62, [R1+0xa18] ;  /* 0x000a1800013e7983 */ /* 0x000f280000300a00 */
[----:B------:R1:W-:Y:S04]  /*f100*/  STL.64 [R1+0x308], R28 ;  /* 0x0003081c01007387 */ /* 0x0003e80000100a00 */
[----:B------:R-:W4:Y:S01]  /*f110*/  LDL.LU.64 R24, [R1+0xa10] ;  /* 0x000a100001187983 */ /* 0x000f220000300a00 */
[----:B------:R-:W-:-:S03]  /*f120*/  ISETP.GE.U32.AND P5, PT, R233, 0x7fffff3b, PT ;  /* 0x7fffff3be900780c */ /* 0x000fc60003fa6070 */
[----:B------:R-:W-:Y:S01]  /*f130*/  LDGSTS.E [R18+0x50000], desc[UR48][R32.64], !P4 ;  /* 0x5000000020127fae */ /* 0x000fe2000e121870 */
[----:B------:R-:W-:-:S03]  /*f140*/  IADD3 R233, R38, -0x87, RZ ;  /* 0xffffff7926e97810 */ /* 0x000fc60007ffe0ff */
[----:B------:R-:W-:Y:S04]  /*f150*/  LDGSTS.E [R18+0x54000], desc[UR48][R30.64], !P4 ;  /* 0x540000001e127fae */ /* 0x000fe8000e121870 */
[----:B------:R1:W-:Y:S02]  /*f160*/  LDGSTS.E [R18+0x58000], desc[UR48][R28.64], !P4 ;  /* 0x580000001c127fae */ /* 0x0003e4000e121870 */
[----:B-1----:R-:W1:Y:S08]  /*f170*/  LDC R29, c[0x0][0x230] ;  /* 0x00008c00ff1d7b82 */ /* 0x002e700000000800 */
[----:B------:R-:W1:Y:S01]  /*f180*/  LDC R28, c[0x0][0x230] ;  /* 0x00008c00ff1c7b82 */ /* 0x000e620000000800 */
[----:B------:R-:W-:-:S05]  /*f190*/  IMAD.WIDE R22, R2, 0x4, R22 ;  /* 0x0000000402167825 */ /* 0x000fca00078e0216 */
[----:B------:R1:W-:Y:S04]  /*f1a0*/  STL.64 [R1+0x318], R22 ;  /* 0x0003181601007387 */ /* 0x0003e80000100a00 */
[----:B------:R-:W4:Y:S04]  /*f1b0*/  LDL.LU.64 R32, [R1+0xa08] ;  /* 0x000a080001207983 */ /* 0x000f280000300a00 */
[----:B------:R-:W-:Y:S04]  /*f1c0*/  LDGSTS.E [R18+0x5c000], desc[UR48][R22.64], !P4 ;  /* 0x5c00000016127fae */ /* 0x000fe8000e121870 */
[----:B------:R-:W4:Y:S01]  /*f1d0*/  LDL.LU.64 R30, [R1+0xa00] ;  /* 0x000a0000011e7983 */ /* 0x000f220000300a00 */
[----:B--2---:R-:W-:-:S03]  /*f1e0*/  IMAD.WIDE R42, R2, 0x4, R42 ;  /* 0x00000004022a7825 */ /* 0x004fc600078e022a */
[----:B-1----:R-:W2:Y:S04]  /*f1f0*/  LDL.LU.64 R22, [R1+0x9f8] ;  /* 0x0009f80001167983 */ /* 0x002ea80000300a00 */
[----:B------:R-:W2:Y:S01]  /*f200*/  LDL.LU.64 R38, [R1+0x9f0] ;  /* 0x0009f00001267983 */ /* 0x000ea20000300a00 */
[----:B---3--:R-:W-:-:S03]  /*f210*/  IMAD.WIDE R40, R2, 0x4, R40 ;  /* 0x0000000402287825 */ /* 0x008fc600078e0228 */
[----:B------:R1:W-:Y:S01]  /*f220*/  STL.64 [R1+0x320], R42 ;  /* 0x0003202a01007387 */ /* 0x0003e20000100a00 */
[----:B------:R-:W-:-:S03]  /*f230*/  IMAD.WIDE R26, R2, 0x4, R26 ;  /* 0x00000004021a7825 */ /* 0x000fc600078e021a */
[----:B------:R-:W-:Y:S01]  /*f240*/  STL.64 [R1+0x330], R40 ;  /* 0x0003302801007387 */ /* 0x000fe20000100a00 */
[----:B------:R-:W-:-:S03]  /*f250*/  IMAD.WIDE R20, R2, 0x4, R20 ;  /* 0x0000000402147825 */ /* 0x000fc600078e0214 */
[----:B------:R3:W-:Y:S04]  /*f260*/  STL.64 [R1+0x338], R26 ;  /* 0x0003381a01007387 */ /* 0x0007e80000100a00 */
[----:B------:R-:W-:Y:S04]  /*f270*/  LDGSTS.E [R18+0x50004], desc[UR48][R42.64], !P0 ;  /* 0x500040002a127fae */ /* 0x000fe8000c121870 */
[----:B------:R3:W-:Y:S04]  /*f280*/  STL.64 [R1+0x348], R20 ;  /* 0x0003481401007387 */ /* 0x0007e80000100a00 */
[----:B------:R-:W-:Y:S04]  /*f290*/  LDGSTS.E [R18+0x54004], desc[UR48][R40.64], !P0 ;  /* 0x5400400028127fae */ /* 0x000fe8000c121870 */
[----:B-1----:R-:W2:Y:S04]  /*f2a0*/  LDL.LU.64 R42, [R1+0xa70] ;  /* 0x000a7000012a7983 */ /* 0x002ea80000300a00 */
[----:B------:R-:W-:Y:S04]  /*f2b0*/  LDGSTS.E [R18+0x58004], desc[UR48][R26.64], !P0 ;  /* 0x580040001a127fae */ /* 0x000fe8000c121870 */
[----:B------:R-:W-:Y:S04]  /*f2c0*/  LDGSTS.E [R18+0x5c004], desc[UR48][R20.64], !P0 ;  /* 0x5c00400014127fae */ /* 0x000fe8000c121870 */
[----:B---3--:R-:W3:Y:S04]  /*f2d0*/  LDL.LU.64 R26, [R1+0x9e8] ;  /* 0x0009e800011a7983 */ /* 0x008ee80000300a00 */
[----:B------:R-:W3:Y:S04]  /*f2e0*/  LDL.LU.64 R40, [R1+0x9e0] ;  /* 0x0009e00001287983 */ /* 0x000ee80000300a00 */
[----:B------:R-:W3:Y:S01]  /*f2f0*/  LDL.LU.64 R20, [R1+0x9d8] ;  /* 0x0009d80001147983 */ /* 0x000ee20000300a00 */
[----:B------:R-:W-:-:S05]  /*f300*/  IMAD.WIDE R48, R2, 0x4, R46 ;  /* 0x0000000402307825 */ /* 0x000fca00078e022e */
[----:B------:R-:W-:Y:S04]  /*f310*/  STL.64 [R1+0x350], R48 ;  /* 0x0003503001007387 */ /* 0x000fe80000100a00 */
[----:B------:R1:W-:Y:S01]  /*f320*/  LDGSTS.E [R18+0x50008], desc[UR48][R48.64], !P1 ;  /* 0x5000800030127fae */ /* 0x0003e2000c921870 */
[----:B----4-:R-:W-:-:S04]  /*f330*/  IMAD.WIDE R46, R2, 0x4, R44 ;  /* 0x00000004022e7825 */ /* 0x010fc800078e022c */
[C---:B------:R-:W-:Y:S01]  /*f340*/  IMAD.WIDE R44, R2.reuse, 0x4, R62 ;  /* 0x00000004022c7825 */ /* 0x040fe200078e023e */
[----:B------:R-:W-:Y:S04]  /*f350*/  STL.64 [R1+0x360], R46 ;  /* 0x0003602e01007387 */ /* 0x000fe80000100a00 */
[----:B------:R4:W-:Y:S01]  /*f360*/  LDGSTS.E [R18+0x54008], desc[UR48][R46.64], !P1 ;  /* 0x540080002e127fae */ /* 0x0009e2000c921870 */
[----:B------:R-:W-:-:S03]  /*f370*/  IMAD.WIDE R24, R2, 0x4, R24 ;  /* 0x0000000402187825 */ /* 0x000fc600078e0218 */
[----:B------:R-:W-:Y:S04]  /*f380*/  STL.64 [R1+0x368], R44 ;  /* 0x0003682c01007387 */ /* 0x000fe80000100a00 */
[----:B------:R2:W-:Y:S04]  /*f390*/  LDGSTS.E [R18+0x58008], desc[UR48][R44.64], !P1 ;  /* 0x580080002c127fae */ /* 0x0005e8000c921870 */
[----:B------:R1:W-:Y:S04]  /*f3a0*/  STL.64 [R1+0x378], R24 ;  /* 0x0003781801007387 */ /* 0x0003e80000100a00 */
[----:B------:R-:W-:Y:S04]  /*f3b0*/  LDGSTS.E [R18+0x5c008], desc[UR48][R24.64], !P1 ;  /* 0x5c00800018127fae */ /* 0x000fe8000c921870 */
[----:B-1----:R-:W3:Y:S01]  /*f3c0*/  LDL.LU.64 R24, [R1+0x9d0] ;  /* 0x0009d00001187983 */ /* 0x002ee20000300a00 */
[----:B------:R-:W-:-:S05]  /*f3d0*/  IMAD.WIDE R48, R2, 0x4, R32 ;  /* 0x0000000402307825 */ /* 0x000fca00078e0220 */
[----:B------:R1:W-:Y:S01]  /*f3e0*/  STL.64 [R1+0x380], R48 ;  /* 0x0003803001007387 */ /* 0x0003e20000100a00 */
[----:B----4-:R-:W-:-:S03]  /*f3f0*/  IMAD.WIDE R46, R2, 0x4, R30 ;  /* 0x00000004022e7825 */ /* 0x010fc600078e021e */
[----:B------:R-:W4:Y:S04]  /*f400*/  LDL.LU.64 R32, [R1+0x9c8] ;  /* 0x0009c80001207983 */ /* 0x000f280000300a00 */
[----:B------:R-:W-:Y:S01]  /*f410*/  STL.64 [R1+0x390], R46 ;  /* 0x0003902e01007387 */ /* 0x000fe20000100a00 */
[----:B--2---:R-:W-:-:S03]  /*f420*/  IMAD.WIDE R44, R2, 0x4, R22 ;  /* 0x00000004022c7825 */ /* 0x004fc600078e0216 */
[----:B------:R-:W2:Y:S01]  /*f430*/  LDL.LU.64 R30, [R1+0x9c0] ;  /* 0x0009c000011e7983 */ /* 0x000ea20000300a00 */
[----:B------:R-:W-:-:S03]  /*f440*/  IMAD.WIDE R38, R2, 0x4, R38 ;  /* 0x0000000402267825 */ /* 0x000fc600078e0226 */
[----:B------:R1:W-:Y:S04]  /*f450*/  LDGSTS.E [R18+0x5000c], desc[UR48][R48.64], !P2 ;  /* 0x5000c00030127fae */ /* 0x0003e8000d121870 */
[----:B------:R-:W-:Y:S04]  /*f460*/  STL.64 [R1+0x398], R44 ;  /* 0x0003982c01007387 */ /* 0x000fe80000100a00 */
[----:B------:R-:W2:Y:S04]  /*f470*/  LDL.LU.64 R22, [R1+0x9b8] ;  /* 0x0009b80001167983 */ /* 0x000ea80000300a00 */
[----:B------:R3:W-:Y:S04]  /*f480*/  LDGSTS.E [R18+0x5400c], desc[UR48][R46.64], !P2 ;  /* 0x5400c0002e127fae */ /* 0x0007e8000d121870 */
[----:B------:R-:W-:Y:S04]  /*f490*/  LDGSTS.E [R18+0x5800c], desc[UR48][R44.64], !P2 ;  /* 0x5800c0002c127fae */ /* 0x000fe8000d121870 */
[----:B------:R1:W-:Y:S04]  /*f4a0*/  STL.64 [R1+0x3a8], R38 ;  /* 0x0003a82601007387 */ /* 0x0003e80000100a00 */
[----:B------:R-:W-:Y:S01]  /*f4b0*/  LDGSTS.E [R18+0x5c00c], desc[UR48][R38.64], !P2 ;  /* 0x5c00c00026127fae */ /* 0x000fe2000d121870 */
[----:B-1----:R-:W-:-:S03]  /*f4c0*/  IMAD.WIDE R48, R2, 0x4, R42 ;  /* 0x0000000402307825 */ /* 0x002fc600078e022a */
[----:B------:R-:W2:Y:S04]  /*f4d0*/  LDL.LU.64 R38, [R1+0x9b0] ;  /* 0x0009b00001267983 */ /* 0x000ea80000300a00 */
[----:B------:R-:W-:Y:S04]  /*f4e0*/  STL.64 [R1+0xa50], R48 ;  /* 0x000a503001007387 */ /* 0x000fe80000100a00 */
[----:B------:R-:W2:Y:S04]  /*f4f0*/  LDL.LU.64 R44, [R1+0x9a8] ;  /* 0x0009a800012c7983 */ /* 0x000ea80000300a00 */
[----:B------:R-:W-:Y:S01]  /*f500*/  LDGSTS.E [R232+0x40000], desc[UR48][R48.64], !P6 ;  /* 0x4000000030e87fae */ /* 0x000fe2000f121870 */
[----:B---3--:R-:W-:-:S04]  /*f510*/  IMAD.WIDE R46, R2, 0x4, R26 ;  /* 0x00000004022e7825 */ /* 0x008fc800078e021a */
[C---:B------:R-:W-:Y:S01]  /*f520*/  IMAD.WIDE R42, R2.reuse, 0x4, R40 ;  /* 0x00000004022a7825 */ /* 0x040fe200078e0228 */
[----:B------:R-:W-:Y:S03]  /*f530*/  STL.64 [R1+0xa48], R46 ;  /* 0x000a482e01007387 */ /* 0x000fe60000100a00 */
[----:B------:R-:W-:Y:S01]  /*f540*/  IMAD.WIDE R40, R2, 0x4, R20 ;  /* 0x0000000402287825 */ /* 0x000fe200078e0214 */
[----:B------:R-:W3:Y:S04]  /*f550*/  LDL.LU.64 R26, [R1+0x9a0] ;  /* 0x0009a000011a7983 */ /* 0x000ee80000300a00 */
[----:B------:R1:W-:Y:S04]  /*f560*/  STL.64 [R1+0xa40], R42 ;  /* 0x000a402a01007387 */ /* 0x0003e80000100a00 */
[----:B------:R-:W3:Y:S04]  /*f570*/  LDL.LU.64 R20, [R1+0x998] ;  /* 0x0009980001147983 */ /* 0x000ee80000300a00 */
[----:B------:R1:W-:Y:S04]  /*f580*/  STL.64 [R1+0xa38], R40 ;  /* 0x000a382801007387 */ /* 0x0003e80000100a00 */
[----:B------:R1:W-:Y:S04]  /*f590*/  LDGSTS.E [R232+0x44000], desc[UR48][R46.64], !P6 ;  /* 0x440000002ee87fae */ /* 0x0003e8000f121870 */
[----:B------:R-:W-:Y:S04]  /*f5a0*/  LDGSTS.E [R232+0x48000], desc[UR48][R42.64], !P6 ;  /* 0x480000002ae87fae */ /* 0x000fe8000f121870 */
[----:B------:R-:W3:Y:S04]  /*f5b0*/  LDL.LU.64 R62, [R1+0x990] ;  /* 0x00099000013e7983 */ /* 0x000ee80000300a00 */
[----:B------:R-:W-:Y:S04]  /*f5c0*/  LDGSTS.E [R232+0x4c000], desc[UR48][R40.64], !P6 ;  /* 0x4c00000028e87fae */ /* 0x000fe8000f121870 */
[----:B-1----:R-:W3:Y:S01]  /*f5d0*/  LDL.LU.64 R42, [R1+0x988] ;  /* 0x00098800012a7983 */ /* 0x002ee20000300a00 */
[----:B------:R-:W-:-:S03]  /*f5e0*/  ISETP.GE.U32.AND P4, PT, R233, 0x7fffff3a, PT ;  /* 0x7fffff3ae900780c */ /* 0x000fc60003f86070 */
[----:B------:R-:W3:Y:S01]  /*f5f0*/  LDL.LU.64 R40, [R1+0x980] ;  /* 0x0009800001287983 */ /* 0x000ee20000300a00 */
[----:B------:R-:W-:-:S05]  /*f600*/  IMAD.WIDE R46, R2, 0x4, R24 ;  /* 0x00000004022e7825 */ /* 0x000fca00078e0218 */
[----:B------:R-:W-:Y:S04]  /*f610*/  STL.64 [R1+0xa30], R46 ;  /* 0x000a302e01007387 */ /* 0x000fe80000100a00 */
[----:B------:R-:W3:Y:S04]  /*f620*/  LDL.LU.64 R24, [R1+0x978] ;  /* 0x0009780001187983 */ /* 0x000ee80000300a00 */
[----:B------:R1:W-:Y:S01]  /*f630*/  LDGSTS.E [R232+0x40004], desc[UR48][R46.64], !P5 ;  /* 0x400040002ee87fae */ /* 0x0003e2000e921870 */
[----:B----4-:R-:W-:-:S04]  /*f640*/  IMAD.WIDE R32, R2, 0x4, R32 ;  /* 0x0000000402207825 */ /* 0x010fc800078e0220 */
[C---:B--2---:R-:W-:Y:S01]  /*f650*/  IMAD.WIDE R30, R2.reuse, 0x4, R30 ;  /* 0x00000004021e7825 */ /* 0x044fe200078e021e */
[----:B------:R2:W-:Y:S04]  /*f660*/  STL.64 [R1+0xa28], R32 ;  /* 0x000a282001007387 */ /* 0x0005e80000100a00 */
[----:B------:R4:W-:Y:S04]  /*f670*/  STL.64 [R1+0xa20], R30 ;  /* 0x000a201e01007387 */ /* 0x0009e80000100a00 */
[----:B------:R-:W-:Y:S01]  /*f680*/  LDGSTS.E [R232+0x44004], desc[UR48][R32.64], !P5 ;  /* 0x4400400020e87fae */ /* 0x000fe2000e921870 */
[----:B------:R-:W-:-:S03]  /*f690*/  IMAD.WIDE R22, R2, 0x4, R22 ;  /* 0x0000000402167825 */ /* 0x000fc600078e0216 */
[----:B------:R-:W-:Y:S04]  /*f6a0*/  LDGSTS.E [R232+0x48004], desc[UR48][R30.64], !P5 ;  /* 0x480040001ee87fae */ /* 0x000fe8000e921870 */
[----:B------:R1:W-:Y:S04]  /*f6b0*/  STL.64 [R1+0xa18], R22 ;  /* 0x000a181601007387 */ /* 0x0003e80000100a00 */
[----:B--2---:R-:W2:Y:S04]  /*f6c0*/  LDL.LU.64 R32, [R1+0x968] ;  /* 0x0009680001207983 */ /* 0x004ea80000300a00 */
[----:B------:R-:W-:Y:S04]  /*f6d0*/  LDGSTS.E [R232+0x4c004], desc[UR48][R22.64], !P5 ;  /* 0x4c00400016e87fae */ /* 0x000fe8000e921870 */
[----:B----4-:R-:W4:Y:S04]  /*f6e0*/  LDL.LU.64 R30, [R1+0x960] ;  /* 0x00096000011e7983 */ /* 0x010f280000300a00 */
[----:B-1----:R-:W4:Y:S01]  /*f6f0*/  LDL.LU.64 R22, [R1+0x958] ;  /* 0x0009580001167983 */ /* 0x002f220000300a00 */
[----:B------:R-:W-:-:S05]  /*f700*/  IMAD.WIDE R46, R2, 0x4, R38 ;  /* 0x00000004022e7825 */ /* 0x000fca00078e0226 */
[----:B------:R-:W-:Y:S01]  /*f710*/  STL.64 [R1+0xa10], R46 ;  /* 0x000a102e01007387 */ /* 0x000fe20000100a00 */
[----:B------:R-:W-:-:S03]  /*f720*/  IMAD.WIDE R44, R2, 0x4, R44 ;  /* 0x00000004022c7825 */ /* 0x000fc600078e022c */
[----:B------:R-:W4:Y:S04]  /*f730*/  LDL.LU.64 R38, [R1+0x950] ;  /* 0x0009500001267983 */ /* 0x000f280000300a00 */
[----:B------:R-:W-:Y:S04]  /*f740*/  STL.64 [R1+0xa08], R44 ;  /* 0x000a082c01007387 */ /* 0x000fe80000100a00 */
[----:B------:R-:W-:Y:S04]  /*f750*/  LDGSTS.E [R232+0x40008], desc[UR48][R46.64], !P4 ;  /* 0x400080002ee87fae */ /* 0x000fe8000e121870 */
[----:B------:R1:W-:Y:S01]  /*f760*/  LDGSTS.E [R232+0x44008], desc[UR48][R44.64], !P4 ;  /* 0x440080002ce87fae */ /* 0x0003e2000e121870 */
[----:B---3--:R-:W-:-:S04]  /*f770*/  IMAD.WIDE R26, R2, 0x4, R26 ;  /* 0x00000004021a7825 */ /* 0x008fc800078e021a */
[----:B------:R-:W-:Y:S01]  /*f780*/  IMAD.WIDE R20, R2, 0x4, R20 ;  /* 0x0000000402147825 */ /* 0x000fe200078e0214 */
[----:B------:R3:W-:Y:S04]  /*f790*/  STL.64 [R1+0xa00], R26 ;  /* 0x000a001a01007387 */ /* 0x0007e80000100a00 */
[----:B------:R1:W-:Y:S04]  /*f7a0*/  STL.64 [R1+0x9f8], R20 ;  /* 0x0009f81401007387 */ /* 0x0003e80000100a00 */
[----:B------:R-:W-:Y:S04]  /*f7b0*/  LDGSTS.E [R232+0x48008], desc[UR48][R26.64], !P4 ;  /* 0x480080001ae87fae */ /* 0x000fe8000e121870 */
[----:B------:R-:W-:Y:S04]  /*f7c0*/  LDGSTS.E [R232+0x4c008], desc[UR48][R20.64], !P4 ;  /* 0x4c00800014e87fae */ /* 0x000fe8000e121870 */
[----:B---3--:R-:W3:Y:S04]  /*f7d0*/  LDL.LU.64 R26, [R1+0x948] ;  /* 0x00094800011a7983 */ /* 0x008ee80000300a00 */
[----:B-1----:R-:W3:Y:S01]  /*f7e0*/  LDL.LU.64 R20, [R1+0x940] ;  /* 0x0009400001147983 */ /* 0x002ee20000300a00 */
[----:B------:R-:W-:-:S02]  /*f7f0*/  VIADD R233, R252, 0xffffff78 ;  /* 0xffffff78fce97836 */ /* 0x000fc40000000000 */
[----:B------:R-:W1:Y:S03]  /*f800*/  LDC R252, c[0x0][0x230] ;  /* 0x00008c00fffc7b82 */ /* 0x000e660000000800 */
[----:B------:R-:W-:Y:S02]  /*f810*/  ISETP.GE.U32.AND P0, PT, R233, 0x7fffff39, PT ;  /* 0x7fffff39e900780c */ /* 0x000fe40003f06070 */
[----:B------:R-:W-:Y:S01]  /*f820*/  IADD3 R233, R50, -0xa5, RZ ;  /* 0xffffff5b32e97810 */ /* 0x000fe20007ffe0ff */
[----:B------:R-:W-:Y:S02]  /*f830*/  IMAD.WIDE R44, R2, 0x4, R62 ;  /* 0x00000004022c7825 */ /* 0x000fe400078e023e */
[----:B------:R-:W3:Y:S01]  /*f840*/  LDC R50, c[0x0][0x230] ;  /* 0x00008c00ff327b82 */ /* 0x000ee20000000800 */
[----:B------:R-:W-:Y:S01]  /*f850*/  ISETP.GE.U32.AND P1, PT, R233, 0x7fffff1c, PT ;  /* 0x7fffff1ce900780c */ /* 0x000fe20003f26070 */
[----:B------:R-:W-:-:S06]  /*f860*/  VIADD R233, R29, 0xffffff5a ;  /* 0xffffff5a1de97836 */ /* 0x000fcc0000000000 */
[----:B------:R-:W1:Y:S01]  /*f870*/  LDC R29, c[0x0][0x230] ;  /* 0x00008c00ff1d7b82 */ /* 0x000e620000000800 */
[----:B------:R-:W-:Y:S01]  /*f880*/  ISETP.GE.U32.AND P2, PT, R233, 0x7fffff1b, PT ;  /* 0x7fffff1be900780c */ /* 0x000fe20003f46070 */
[----:B------:R-:W-:Y:S01]  /*f890*/  IMAD.WIDE R42, R2, 0x4, R42 ;  /* 0x00000004022a7825 */ /* 0x000fe200078e022a */
[----:B------:R-:W-:Y:S01]  /*f8a0*/  IADD3 R233, R28, -0xa7, RZ ;  /* 0xffffff591ce97810 */ /* 0x000fe20007ffe0ff */
[----:B------:R-:W-:Y:S04]  /*f8b0*/  LDGSTS.E [R232+0x4000c], desc[UR48][R44.64], !P0 ;  /* 0x4000c0002ce87fae */ /* 0x000fe8000c121870 */
[----:B------:R-:W1:Y:S01]  /*f8c0*/  LDC R28, c[0x0][0x230] ;  /* 0x00008c00ff1c7b82 */ /* 0x000e620000000800 */
[----:B------:R-:W-:Y:S01]  /*f8d0*/  ISETP.GE.U32.AND P6, PT, R233, 0x7fffff1a, PT ;  /* 0x7fffff1ae900780c */ /* 0x000fe20003fc6070 */
[----:B-1----:R-:W-:-:S02]  /*f8e0*/  VIADD R233, R252, 0xffffff58 ;  /* 0xffffff58fce97836 */ /* 0x002fc40000000000 */
[----:B------:R-:W-:Y:S01]  /*f8f0*/  IMAD.WIDE R40, R2, 0x4, R40 ;  /* 0x0000000402287825 */ /* 0x000fe200078e0228 */
[----:B------:R-:W-:Y:S02]  /*f900*/  STL.64 [R1+0x9f0], R44 ;  /* 0x0009f02c01007387 */ /* 0x000fe40000100a00 */
[----:B------:R-:W-:Y:S01]  /*f910*/  ISETP.GE.U32.AND P5, PT, R233, 0x7fffff19, PT ;  /* 0x7fffff19e900780c */ /* 0x000fe20003fa6070 */
[----:B------:R-:W1:Y:S01]  /*f920*/  LDC R252, c[0x0][0x230] ;  /* 0x00008c00fffc7b82 */ /* 0x000e620000000800 */
[----:B------:R1:W-:Y:S04]  /*f930*/  STL.64 [R1+0x9e8], R42 ;  /* 0x0009e82a01007387 */ /* 0x0003e80000100a00 */
[----:B------:R-:W3:Y:S01]  /*f940*/  LDL.LU.64 R62, [R1+0x938] ;  /* 0x00093800013e7983 */ /* 0x000ee20000300a00 */
[----:B------:R-:W-:-:S03]  /*f950*/  IADD3 R233, R29, -0x89, RZ ;  /* 0xffffff771de97810 */ /* 0x000fc60007ffe0ff */
[----:B------:R1:W-:Y:S01]  /*f960*/  STL.64 [R1+0x9e0], R40 ;  /* 0x0009e02801007387 */ /* 0x0003e20000100a00 */
[----:B------:R-:W-:-:S03]  /*f970*/  ISETP.GE.U32.AND P4, PT, R233, 0x7fffff38, PT ;  /* 0x7fffff38e900780c */ /* 0x000fc60003f86070 */
[----:B------:R1:W-:Y:S01]  /*f980*/  LDGSTS.E [R232+0x4400c], desc[UR48][R42.64], !P0 ;  /* 0x4400c0002ae87fae */ /* 0x0003e2000c121870 */
[----:B------:R-:W-:-:S03]  /*f990*/  VIADD R233, R28, 0xffffff76 ;  /* 0xffffff761ce97836 */ /* 0x000fc60000000000 */
[----:B------:R-:W-:Y:S04]  /*f9a0*/  LDGSTS.E [R232+0x4800c], desc[UR48][R40.64], !P0 ;  /* 0x4800c00028e87fae */ /* 0x000fe8000c121870 */
[----:B------:R-:W3:Y:S01]  /*f9b0*/  LDL.LU.64 R28, [R1+0x930] ;  /* 0x00093000011c7983 */ /* 0x000ee20000300a00 */
[----:B-1----:R-:W1:Y:S01]  /*f9c0*/  LDC R43, c[0x0][0x230] ;  /* 0x00008c00ff2b7b82 */ /* 0x002e620000000800 */
[----:B------:R-:W-:-:S07]  /*f9d0*/  IMAD.WIDE R24, R2, 0x4, R24 ;  /* 0x0000000402187825 */ /* 0x000fce00078e0218 */
[----:B------:R-:W1:Y:S01]  /*f9e0*/  LDC R42, c[0x0][0x230] ;  /* 0x00008c00ff2a7b82 */ /* 0x000e620000000800 */
[----:B------:R1:W-:Y:S04]  /*f9f0*/  STL.64 [R1+0x9d8], R24 ;  /* 0x0009d81801007387 */ /* 0x0003e80000100a00 */
[----:B------:R-:W3:Y:S04]  /*fa00*/  LDL.LU.64 R40, [R1+0x928] ;  /* 0x0009280001287983 */ /* 0x000ee80000300a00 */
[----:B------:R-:W-:Y:S04]  /*fa10*/  LDGSTS.E [R232+0x4c00c], desc[UR48][R24.64], !P0 ;  /* 0x4c00c00018e87fae */ /* 0x000fe8000c121870 */
[----:B-1----:R-:W3:Y:S01]  /*fa20*/  LDL.LU.64 R24, [R1+0x920] ;  /* 0x0009200001187983 */ /* 0x002ee20000300a00 */
[----:B--2---:R-:W-:-:S05]  /*fa30*/  IMAD.WIDE R46, R2, 0x4, R32 ;  /* 0x00000004022e7825 */ /* 0x004fca00078e0220 */
[----:B------:R-:W-:Y:S01]  /*fa40*/  STL.64 [R1+0x3c0], R46 ;  /* 0x0003c02e01007387 */ /* 0x000fe20000100a00 */
[----:B----4-:R-:W-:-:S03]  /*fa50*/  IMAD.WIDE R44, R2, 0x4, R30 ;  /* 0x00000004022c7825 */ /* 0x010fc600078e021e */
[----:B------:R1:W-:Y:S04]  /*fa60*/  LDGSTS.E [R232+0x50000], desc[UR48][R46.64], !P1 ;  /* 0x500000002ee87fae */ /* 0x0003e8000c921870 */
[----:B------:R2:W-:Y:S01]  /*fa70*/  LDGSTS.E [R232+0x54000], desc[UR48][R44.64], !P1 ;  /* 0x540000002ce87fae */ /* 0x0005e2000c921870 */
[----:B------:R-:W-:-:S05]  /*fa80*/  IMAD.WIDE R32, R2, 0x4, R22 ;  /* 0x0000000402207825 */ /* 0x000fca00078e0216 */
[----:B------:R-:W-:Y:S01]  /*fa90*/  LDGSTS.E [R232+0x58000], desc[UR48][R32.64], !P1 ;  /* 0x5800000020e87fae */ /* 0x000fe2000c921870 */
[----:B------:R-:W-:-:S03]  /*faa0*/  IMAD.WIDE R30, R2, 0x4, R38 ;  /* 0x00000004021e7825 */ /* 0x000fc600078e0226 */
[----:B------:R-:W4:Y:S04]  /*fab0*/  LDL.LU.64 R38, [R1+0x918] ;  /* 0x0009180001267983 */ /* 0x000f280000300a00 */
[----:B------:R-:W-:Y:S04]  /*fac0*/  STL.64 [R1+0x3d0], R44 ;  /* 0x0003d02c01007387 */ /* 0x000fe80000100a00 */
[----:B------:R-:W4:Y:S04]  /*fad0*/  LDL.LU.64 R22, [R1+0x910] ;  /* 0x0009100001167983 */ /* 0x000f280000300a00 */
[----:B------:R1:W-:Y:S04]  /*fae0*/  STL.64 [R1+0x3e0], R32 ;  /* 0x0003e02001007387 */ /* 0x0003e80000100a00 */
[----:B------:R2:W-:Y:S04]  /*faf0*/  STL.64 [R1+0x3e8], R30 ;  /* 0x0003e81e01007387 */ /* 0x0005e80000100a00 */
[----:B------:R-:W-:Y:S04]  /*fb00*/  LDGSTS.E [R232+0x5c000], desc[UR48][R30.64], !P1 ;  /* 0x5c0000001ee87fae */ /* 0x000fe8000c921870 */
[----:B-1----:R-:W4:Y:S04]  /*fb10*/  LDL.LU.64 R32, [R1+0x908] ;  /* 0x0009080001207983 */ /* 0x002f280000300a00 */
[----:B--2---:R-:W2:Y:S01]  /*fb20*/  LDL.LU.64 R30, [R1+0x900] ;  /* 0x00090000011e7983 */ /* 0x004ea20000300a00 */
[----:B---3--:R-:W-:-:S04]  /*fb30*/  IMAD.WIDE R48, R2, 0x4, R26 ;  /* 0x0000000402307825 */ /* 0x008fc800078e021a */
[C---:B------:R-:W-:Y:S01]  /*fb40*/  IMAD.WIDE R46, R2.reuse, 0x4, R20 ;  /* 0x00000004022e7825 */ /* 0x040fe200078e0214 */
[----:B------:R-:W-:Y:S04]  /*fb50*/  STL.64 [R1+0x3f0], R48 ;  /* 0x0003f03001007387 */ /* 0x000fe80000100a00 */
[----:B------:R-:W3:Y:S04]  /*fb60*/  LDL.LU.64 R26, [R1+0x8f8] ;  /* 0x0008f800011a7983 */ /* 0x000ee80000300a00 */
[----:B------:R1:W-:Y:S04]  /*fb70*/  STL.64 [R1+0x3f8], R46 ;  /* 0x0003f82e01007387 */ /* 0x0003e80000100a00 */
[----:B------:R-:W3:Y:S04]  /*fb80*/  LDL.LU.64 R20, [R1+0x8f0] ;  /* 0x0008f00001147983 */ /* 0x000ee80000300a00 */
[----:B------:R-:W-:Y:S04]  /*fb90*/  LDGSTS.E [R232+0x50004], desc[UR48][R48.64], !P2 ;  /* 0x5000400030e87fae */ /* 0x000fe8000d121870 */
[----:B------:R1:W-:Y:S01]  /*fba0*/  LDGSTS.E [R232+0x54004], desc[UR48][R46.64], !P2 ;  /* 0x540040002ee87fae */ /* 0x0003e2000d121870 */
[----:B------:R-:W-:-:S05]  /*fbb0*/  IMAD.WIDE R44, R2, 0x4, R62 ;  /* 0x00000004022c7825 */ /* 0x000fca00078e023e */
[----:B------:R1:W-:Y:S04]  /*fbc0*/  STL.64 [R1+0x400], R44 ;  /* 0x0004002c01007387 */ /* 0x0003e80000100a00 */
[----:B------:R-:W-:Y:S01]  /*fbd0*/  LDGSTS.E [R232+0x58004], desc[UR48][R44.64], !P2 ;  /* 0x580040002ce87fae */ /* 0x000fe2000d121870 */
[----:B------:R-:W-:-:S05]  /*fbe0*/  IMAD.WIDE R28, R2, 0x4, R28 ;  /* 0x00000004021c7825 */ /* 0x000fca00078e021c */
[----:B------:R1:W-:Y:S04]  /*fbf0*/  STL.64 [R1+0x408], R28 ;  /* 0x0004081c01007387 */ /* 0x0003e80000100a00 */
[----:B------:R-:W-:Y:S01]  /*fc00*/  LDGSTS.E [R232+0x5c004], desc[UR48][R28.64], !P2 ;  /* 0x5c0040001ce87fae */ /* 0x000fe2000d121870 */
[----:B-1----:R-:W-:-:S05]  /*fc10*/  IMAD.WIDE R46, R2, 0x4, R40 ;  /* 0x00000004022e7825 */ /* 0x002fca00078e0228 */
[----:B------:R1:W-:Y:S01]  /*fc20*/  LDGSTS.E [R232+0x50008], desc[UR48][R46.64], !P6 ;  /* 0x500080002ee87fae */ /* 0x0003e2000f121870 */
[----:B------:R-:W-:-:S03]  /*fc30*/  IMAD.WIDE R40, R2, 0x4, R24 ;  /* 0x0000000402287825 */ /* 0x000fc600078e0218 */
[----:B------:R-:W3:Y:S04]  /*fc40*/  LDL.LU.64 R24, [R1+0x970] ;  /* 0x0009700001187983 */ /* 0x000ee80000300a00 */
[----:B------:R-:W1:Y:S04]  /*fc50*/  LDL.LU.64 R44, [R1+0x8e8] ;  /* 0x0008e800012c7983 */ /* 0x000e680000300a00 */
[----:B------:R-:W-:Y:S04]  /*fc60*/  STL.64 [R1+0x410], R46 ;  /* 0x0004102e01007387 */ /* 0x000fe80000100a00 */
[----:B------:R-:W3:Y:S04]  /*fc70*/  LDL.LU.64 R62, [R1+0x8e0] ;  /* 0x0008e000013e7983 */ /* 0x000ee80000300a00 */
[----:B------:R4:W-:Y:S04]  /*fc80*/  STL.64 [R1+0x418], R40 ;  /* 0x0004182801007387 */ /* 0x0009e80000100a00 */
[----:B------:R-:W3:Y:S04]  /*fc90*/  LDL.LU.64 R28, [R1+0x8d8] ;  /* 0x0008d800011c7983 */ /* 0x000ee80000300a00 */
[----:B------:R-:W-:Y:S01]  /*fca0*/  LDGSTS.E [R232+0x54008], desc[UR48][R40.64], !P6 ;  /* 0x5400800028e87fae */ /* 0x000fe2000f121870 */
[----:B----4-:R-:W-:-:S04]  /*fcb0*/  IMAD.WIDE R38, R2, 0x4, R38 ;  /* 0x0000000402267825 */ /* 0x010fc800078e0226 */
[C---:B------:R-:W-:Y:S01]  /*fcc0*/  IMAD.WIDE R22, R2.reuse, 0x4, R22 ;  /* 0x0000000402167825 */ /* 0x040fe200078e0216 */
[----:B------:R-:W-:Y:S04]  /*fcd0*/  STL.64 [R1+0x428], R38 ;  /* 0x0004282601007387 */ /* 0x000fe80000100a00 */
[----:B------:R4:W-:Y:S04]  /*fce0*/  STL.64 [R1+0x430], R22 ;  /* 0x0004301601007387 */ /* 0x0009e80000100a00 */
[----:B------:R-:W-:Y:S04]  /*fcf0*/  LDGSTS.E [R232+0x58008], desc[UR48][R38.64], !P6 ;  /* 0x5800800026e87fae */ /* 0x000fe8000f121870 */
[----:B------:R-:W3:Y:S01]  /*fd00*/  LDL.LU.64 R40, [R1+0x8d0] ;  /* 0x0008d00001287983 */ /* 0x000ee20000300a00 */
[----:B------:R-:W-:-:S03]  /*fd10*/  IMAD.WIDE R32, R2, 0x4, R32 ;  /* 0x0000000402207825 */ /* 0x000fc600078e0220 */
[----:B------:R-:W-:Y:S04]  /*fd20*/  LDGSTS.E [R232+0x5c008], desc[UR48][R22.64], !P6 ;  /* 0x5c00800016e87fae */ /* 0x000fe8000f121870 */
[----:B------:R-:W-:Y:S01]  /*fd30*/  LDGSTS.E [R232+0x5000c], desc[UR48][R32.64], !P5 ;  /* 0x5000c00020e87fae */ /* 0x000fe2000e921870 */
[----:B--2---:R-:W-:-:S03]  /*fd40*/  IMAD.WIDE R30, R2, 0x4, R30 ;  /* 0x00000004021e7825 */ /* 0x004fc600078e021e */
[----:B----4-:R-:W2:Y:S04]  /*fd50*/  LDL.LU.64 R22, [R1+0x8c8] ;  /* 0x0008c80001167983 */ /* 0x010ea80000300a00 */
[----:B------:R-:W4:Y:S04]  /*fd60*/  LDL.LU.64 R38, [R1+0x8c0] ;  /* 0x0008c00001267983 */ /* 0x000f280000300a00 */
[----:B------:R3:W-:Y:S02]  /*fd70*/  STL.64 [R1+0x438], R32 ;  /* 0x0004382001007387 */ /* 0x0007e40000100a00 */
[----:B---3--:R-:W-:-:S02]  /*fd80*/  IMAD.WIDE R26, R2, 0x4, R26 ;  /* 0x00000004021a7825 */ /* 0x008fc400078e021a */
[----:B------:R3:W-:Y:S04]  /*fd90*/  STL.64 [R1+0x440], R30 ;  /* 0x0004401e01007387 */ /* 0x0007e80000100a00 */
[----:B------:R3:W-:Y:S01]  /*fda0*/  STL.64 [R1+0x448], R26 ;  /* 0x0004481a01007387 */ /* 0x0007e20000100a00 */
[----:B------:R-:W-:-:S03]  /*fdb0*/  IMAD.WIDE R20, R2, 0x4, R20 ;  /* 0x0000000402147825 */ /* 0x000fc600078e0214 */
[----:B------:R-:W4:Y:S04]  /*fdc0*/  LDL.LU.64 R32, [R1+0x8b8] ;  /* 0x0008b80001207983 */ /* 0x000f280000300a00 */
[----:B------:R3:W-:Y:S04]  /*fdd0*/  STL.64 [R1+0x458], R20 ;  /* 0x0004581401007387 */ /* 0x0007e80000100a00 */
[----:B------:R-:W-:Y:S04]  /*fde0*/  LDGSTS.E [R232+0x5400c], desc[UR48][R30.64], !P5 ;  /* 0x5400c0001ee87fae */ /* 0x000fe8000e921870 */
[----:B------:R-:W-:Y:S04]  /*fdf0*/  LDGSTS.E [R232+0x5800c], desc[UR48][R26.64], !P5 ;  /* 0x5800c0001ae87fae */ /* 0x000fe8000e921870 */
[----:B------:R-:W-:Y:S04]  /*fe00*/  LDGSTS.E [R232+0x5c00c], desc[UR48][R20.64], !P5 ;  /* 0x5c00c00014e87fae */ /* 0x000fe8000e921870 */
[----:B---3--:R-:W3:Y:S04]  /*fe10*/  LDL.LU.64 R30, [R1+0x8b0] ;  /* 0x0008b000011e7983 */ /* 0x008ee80000300a00 */
[----:B------:R-:W3:Y:S04]  /*fe20*/  LDL.LU.64 R26, [R1+0x8a8] ;  /* 0x0008a800011a7983 */ /* 0x000ee80000300a00 */
[----:B------:R-:W3:Y:S01]  /*fe30*/  LDL.LU.64 R20, [R1+0x8a0] ;  /* 0x0008a00001147983 */ /* 0x000ee20000300a00 */
[----:B------:R-:W-:Y:S01]  /*fe40*/  ISETP.GE.U32.AND P0, PT, R233, 0x7fffff37, PT ;  /* 0x7fffff37e900780c */ /* 0x000fe20003f06070 */
[----:B------:R-:W-:-:S04]  /*fe50*/  IMAD.WIDE R24, R2, 0x4, R24 ;  /* 0x0000000402187825 */ /* 0x000fc800078e0218 */
[C---:B-1----:R-:W-:Y:S01]  /*fe60*/  IMAD.WIDE R46, R2.reuse, 0x4, R44 ;  /* 0x00000004022e7825 */ /* 0x042fe200078e022c */
[----:B------:R1:W-:Y:S04]  /*fe70*/  STL.64 [R1+0x9d0], R24 ;  /* 0x0009d01801007387 */ /* 0x0003e80000100a00 */
[----:B------:R-:W-:Y:S01]  /*fe80*/  LDGSTS.E [R19+0x40000], desc[UR48][R24.64], !P4 ;  /* 0x4000000018137fae */ /* 0x000fe2000e121870 */
[----:B------:R-:W-:-:S03]  /*fe90*/  IMAD.WIDE R44, R2, 0x4, R62 ;  /* 0x00000004022c7825 */ /* 0x000fc600078e023e */
[----:B------:R2:W-:Y:S04]  /*fea0*/  STL.64 [R1+0x9c8], R46 ;  /* 0x0009c82e01007387 */ /* 0x0005e80000100a00 */
[----:B------:R4:W-:Y:S01]  /*feb0*/  STL.64 [R1+0x9c0], R44 ;  /* 0x0009c02c01007387 */ /* 0x0009e20000100a00 */
[----:B------:R-:W-:-:S03]  /*fec0*/  IMAD.WIDE R28, R2, 0x4, R28 ;  /* 0x00000004021c7825 */ /* 0x000fc600078e021c */
[----:B-1----:R-:W3:Y:S04]  /*fed0*/  LDL.LU.64 R24, [R1+0x898] ;  /* 0x0008980001187983 */ /* 0x002ee80000300a00 */
[----:B------:R2:W-:Y:S04]  /*fee0*/  LDGSTS.E [R19+0x44000], desc[UR48][R46.64], !P4 ;  /* 0x440000002e137fae */ /* 0x0005e8000e121870 */
[----:B------:R-:W-:Y:S04]  /*fef0*/  STL.64 [R1+0x9b8], R28 ;  /* 0x0009b81c01007387 */ /* 0x000fe80000100a00 */
[----:B------:R4:W-:Y:S04]  /*ff00*/  LDGSTS.E [R19+0x48000], desc[UR48][R44.64], !P4 ;  /* 0x480000002c137fae */ /* 0x0009e8000e121870 */
[----:B------:R-:W-:Y:S01]  /*ff10*/  LDGSTS.E [R19+0x4c000], desc[UR48][R28.64], !P4 ;  /* 0x4c0000001c137fae */ /* 0x000fe2000e121870 */
[----:B------:R-:W-:-:S03]  /*ff20*/  IMAD.WIDE R48, R2, 0x4, R40 ;  /* 0x0000000402307825 */ /* 0x000fc600078e0228 */
[----:B------:R-:W3:Y:S04]  /*ff30*/  LDL.LU.64 R40, [R1+0x890] ;  /* 0x0008900001287983 */ /* 0x000ee80000300a00 */
[----:B------:R1:W-:Y:S04]  /*ff40*/  STL.64 [R1+0x9b0], R48 ;  /* 0x0009b03001007387 */ /* 0x0003e80000100a00 */
[----:B------:R1:W-:Y:S01]  /*ff50*/  LDGSTS.E [R19+0x40004], desc[UR48][R48.64], !P0 ;  /* 0x4000400030137fae */ /* 0x0003e2000c121870 */
[----:B--2---:R-:W-:-:S04]  /*ff60*/  IMAD.WIDE R46, R2, 0x4, R22 ;  /* 0x00000004022e7825 */ /* 0x004fc800078e0216 */
[C---:B----4-:R-:W-:Y:S01]  /*ff70*/  IMAD.WIDE R44, R2.reuse, 0x4, R38 ;  /* 0x00000004022c7825 */ /* 0x050fe200078e0226 */
[----:B------:R-:W-:Y:S03]  /*ff80*/  LDGSTS.E [R19+0x44004], desc[UR48][R46.64], !P0 ;  /* 0x440040002e137fae */ /* 0x000fe6000c121870 */
[----:B------:R-:W-:Y:S01]  /*ff90*/  IMAD.WIDE R32, R2, 0x4, R32 ;  /* 0x0000000402207825 */ /* 0x000fe200078e0220 */
[----:B------:R-:W2:Y:S01]  /*ffa0*/  LDL.LU.64 R38, [R1+0x888] ;  /* 0x0008880001267983 */ /* 0x000ea20000300a00 */
[----:B------:R-:W-:Y:S01]  /*ffb0*/  IADD3 R233, R252, -0x8b, RZ ;  /* 0xffffff75fce97810 */ /* 0x000fe20007ffe0ff */
[----:B-1----:R-:W1:Y:S02]  /*ffc0*/  LDC R48, c[0x0][0x230] ;  /* 0x00008c00ff307b82 */ /* 0x002e640000000800 */
[----:B------:R4:W-:Y:S04]  /*ffd0*/  STL.64 [R1+0x9a8], R46 ;  /* 0x0009a82e01007387 */ /* 0x0009e80000100a00 */
[----:B------:R-:W2:Y:S02]  /*ffe0*/  LDL.LU.64 R28, [R1+0x880] ;  /* 0x00088000011c7983 */ /* 0x000ea40000300a00 */
[----:B------:R-:W1:Y:S02]  /*fff0*/  LDC R252, c[0x0][0x230] ;  /* 0x00008c00fffc7b82 */ /* 0x000e640000000800 */
[----:B------:R-:W-:Y:S04]  /*10000*/  STL.64 [R1+0x9a0], R44 ;  /* 0x0009a02c01007387 */ /* 0x000fe80000100a00 */
[----:B------:R-:W2:Y:S04]  /*10010*/  LDL.LU.64 R22, [R1+0x878] ;  /* 0x0008780001167983 */ /* 0x000ea80000300a00 */
[----:B------:R-:W-:Y:S04]  /*10020*/  LDGSTS.E [R19+0x48004], desc[UR48][R44.64], !P0 ;  /* 0x480040002c137fae */ /* 0x000fe8000c121870 */
[----:B------:R3:W-:Y:S04]  /*10030*/  STL.64 [R1+0x998], R32 ;  /* 0x0009982001007387 */ /* 0x0007e80000100a00 */
[----:B------:R3:W-:Y:S04]  /*10040*/  LDGSTS.E [R19+0x4c004], desc[UR48][R32.64], !P0 ;  /* 0x4c00400020137fae */ /* 0x0007e8000c121870 */
[----:B----4-:R-:W4:Y:S01]  /*10050*/  LDL.LU.64 R46, [R1+0x870] ;  /* 0x00087000012e7983 */ /* 0x010f220000300a00 */
[----:B---3--:R-:W-:-:S04]  /*10060*/  IMAD.WIDE R32, R2, 0x4, R30 ;  /* 0x0000000402207825 */ /* 0x008fc800078e021e */
[C---:B------:R-:W-:Y:S01]  /*10070*/  IMAD.WIDE R30, R2.reuse, 0x4, R26 ;  /* 0x00000004021e7825 */ /* 0x040fe200078e021a */
[----:B------:R3:W-:Y:S03]  /*10080*/  STL.64 [R1+0x990], R32 ;  /* 0x0009902001007387 */ /* 0x0007e60000100a00 */
[----:B------:R-:W-:Y:S01]  /*10090*/  IMAD.WIDE R26, R2, 0x4, R20 ;  /* 0x00000004021a7825 */ /* 0x000fe200078e0214 */
[----:B------:R-:W4:Y:S04]  /*100a0*/  LDL.LU.64 R44, [R1+0x868] ;  /* 0x00086800012c7983 */ /* 0x000f280000300a00 */
[----:B------:R3:W-:Y:S04]  /*100b0*/  STL.64 [R1+0x988], R30 ;  /* 0x0009881e01007387 */ /* 0x0007e80000100a00 */
[----:B------:R-:W4:Y:S04]  /*100c0*/  LDL.LU.64 R62, [R1+0x860] ;  /* 0x00086000013e7983 */ /* 0x000f280000300a00 */
[----:B------:R3:W-:Y:S04]  /*100d0*/  STL.64 [R1+0x980], R26 ;  /* 0x0009801a01007387 */ /* 0x0007e80000100a00 */
[----:B------:R-:W4:Y:S01]  /*100e0*/  LDL.LU.64 R20, [R1+0x858] ;  /* 0x0008580001147983 */ /* 0x000f220000300a00 */
[----:B------:R-:W-:Y:S01]  /*100f0*/  ISETP.GE.U32.AND P1, PT, R233, 0x7fffff36, PT ;  /* 0x7fffff36e900780c */ /* 0x000fe20003f26070 */
[----:B------:R-:W-:-:S02]  /*10100*/  VIADD R233, R50, 0xffffff74 ;  /* 0xffffff7432e97836 */ /* 0x000fc40000000000 */
[----:B------:R-:W3:Y:S03]  /*10110*/  LDC R50, c[0x0][0x230] ;  /* 0x00008c00ff327b82 */ /* 0x000ee60000000800 */
[----:B------:R-:W-:Y:S02]  /*10120*/  ISETP.GE.U32.AND P2, PT, R233, 0x7fffff35, PT ;  /* 0x7fffff35e900780c */ /* 0x000fe40003f46070 */
[----:B------:R-:W-:-:S03]  /*10130*/  IADD3 R233, R43, -0xa9, RZ ;  /* 0xffffff572be97810 */ /* 0x000fc60007ffe0ff */
[----:B------:R-:W3:Y:S01]  /*10140*/  LDC R43, c[0x0][0x230] ;  /* 0x00008c00ff2b7b82 */ /* 0x000ee20000000800 */
[----:B------:R-:W-:Y:S01]  /*10150*/  ISETP.GE.U32.AND P6, PT, R233, 0x7fffff18, PT ;  /* 0x7fffff18e900780c */ /* 0x000fe20003fc6070 */
[----:B------:R-:W-:Y:S01]  /*10160*/  VIADD R233, R42, 0xffffff56 ;  /* 0xffffff562ae97836 */ /* 0x000fe20000000000 */
[----:B------:R-:W-:Y:S05]  /*10170*/  LDGSTS.E [R19+0x40008], desc[UR48][R32.64], !P1 ;  /* 0x4000800020137fae */ /* 0x000fea000c921870 */
[----:B------:R-:W3:Y:S01]  /*10180*/  LDC R42, c[0x0][0x230] ;  /* 0x00008c00ff2a7b82 */ /* 0x000ee20000000800 */
[----:B------:R-:W-:Y:S01]  /*10190*/  ISETP.GE.U32.AND P5, PT, R233, 0x7fffff17, PT ;  /* 0x7fffff17e900780c */ /* 0x000fe20003fa6070 */
[----:B------:R-:W-:Y:S01]  /*101a0*/  LDGSTS.E [R19+0x44008], desc[UR48][R30.64], !P1 ;  /* 0x440080001e137fae */ /* 0x000fe2000c921870 */
[----:B-1----:R-:W-:-:S03]  /*101b0*/  IADD3 R233, R252, -0xab, RZ ;  /* 0xffffff55fce97810 */ /* 0x002fc60007ffe0ff */
[----:B------:R-:W-:Y:S01]  /*101c0*/  LDGSTS.E [R19+0x48008], desc[UR48][R26.64], !P1 ;  /* 0x480080001a137fae */ /* 0x000fe2000c921870 */
[----:B------:R-:W-:Y:S01]  /*101d0*/  ISETP.GE.U32.AND P4, PT, R233, 0x7fffff16, PT ;  /* 0x7fffff16e900780c */ /* 0x000fe20003f86070 */
[----:B---3--:R-:W-:Y:S01]  /*101e0*/  VIADD R233, R50, 0xffffff54 ;  /* 0xffffff5432e97836 */ /* 0x008fe20000000000 */
[----:B------:R-:W1:Y:S01]  /*101f0*/  LDC R252, c[0x0][0x230] ;  /* 0x00008c00fffc7b82 */ /* 0x000e620000000800 */
[----:B------:R-:W-:-:S05]  /*10200*/  IMAD.WIDE R24, R2, 0x4, R24 ;  /* 0x0000000402187825 */ /* 0x000fca00078e0218 */
[----:B------:R3:W-:Y:S04]  /*10210*/  STL.64 [R1+0x978], R24 ;  /* 0x0009781801007387 */ /* 0x0007e80000100a00 */
[----:B------:R-:W4:Y:S04]  /*10220*/  LDL.LU.64 R32, [R1+0x850] ;  /* 0x0008500001207983 */ /* 0x000f280000300a00 */
[----:B------:R-:W4:Y:S01]  /*10230*/  LDL.LU.64 R30, [R1+0x848] ;  /* 0x00084800011e7983 */ /* 0x000f220000300a00 */
[----:B------:R-:W-:-:S03]  /*10240*/  ISETP.GE.U32.AND P0, PT, R233, 0x7fffff15, PT ;  /* 0x7fffff15e900780c */ /* 0x000fc60003f06070 */
[----:B------:R-:W4:Y:S01]  /*10250*/  LDL.LU.64 R26, [R1+0x840] ;  /* 0x00084000011a7983 */ /* 0x000f220000300a00 */
[----:B------:R-:W-:-:S03]  /*10260*/  IADD3 R233, R43, -0x8d, RZ ;  /* 0xffffff732be97810 */ /* 0x000fc60007ffe0ff */
[----:B------:R-:W-:Y:S01]  /*10270*/  LDGSTS.E [R19+0x4c008], desc[UR48][R24.64], !P1 ;  /* 0x4c00800018137fae */ /* 0x000fe2000c921870 */
[----:B------:R-:W-:Y:S01]  /*10280*/  ISETP.GE.U32.AND P1, PT, R233, 0x7fffff34, PT ;  /* 0x7fffff34e900780c */ /* 0x000fe20003f26070 */
[----:B------:R-:W-:Y:S02]  /*10290*/  VIADD R233, R42, 0xffffff72 ;  /* 0xffffff722ae97836 */ /* 0x000fe40000000000 */
[----:B---3--:R-:W3:Y:S01]  /*102a0*/  LDL.LU.64 R24, [R1+0x838] ;  /* 0x0008380001187983 */ /* 0x008ee20000300a00 */
[----:B------:R-:W-:-:S05]  /*102b0*/  IMAD.WIDE R40, R2, 0x4, R40 ;  /* 0x0000000402287825 */ /* 0x000fca00078e0228 */
[----:B------:R1:W-:Y:S04]  /*102c0*/  STL.64 [R1+0x970], R40 ;  /* 0x0009702801007387 */ /* 0x0003e80000100a00 */
[----:B------:R-:W-:Y:S01]  /*102d0*/  LDGSTS.E [R19+0x4000c], desc[UR48][R40.64], !P2 ;  /* 0x4000c00028137fae */ /* 0x000fe2000d121870 */
[----:B--2---:R-:W-:-:S04]  /*102e0*/  IMAD.WIDE R38, R2, 0x4, R38 ;  /* 0x0000000402267825 */ /* 0x004fc800078e0226 */
[C---:B------:R-:W-:Y:S01]  /*102f0*/  IMAD.WIDE R28, R2.reuse, 0x4, R28 ;  /* 0x00000004021c7825 */ /* 0x040fe200078e021c */
[----:B------:R-:W-:Y:S03]  /*10300*/  STL.64 [R1+0x968], R38 ;  /* 0x0009682601007387 */ /* 0x000fe60000100a00 */
[C---:B------:R-:W-:Y:S01]  /*10310*/  IMAD.WIDE R22, R2.reuse, 0x4, R22 ;  /* 0x0000000402167825 */ /* 0x040fe200078e0216 */
[----:B------:R2:W-:Y:S04]  /*10320*/  STL.64 [R1+0x960], R28 ;  /* 0x0009601c01007387 */ /* 0x0005e80000100a00 */
[----:B------:R2:W-:Y:S04]  /*10330*/  STL.64 [R1+0x958], R22 ;  /* 0x0009581601007387 */ /* 0x0005e80000100a00 */
[----:B------:R-:W3:Y:S04]  /*10340*/  LDL.LU.64 R42, [R1+0x830] ;  /* 0x00083000012a7983 */ /* 0x000ee80000300a00 */
[----:B------:R-:W-:Y:S04]  /*10350*/  LDGSTS.E [R19+0x4400c], desc[UR48][R38.64], !P2 ;  /* 0x4400c00026137fae */ /* 0x000fe8000d121870 */
[----:B------:R2:W-:Y:S01]  /*10360*/  LDGSTS.E [R19+0x4800c], desc[UR48][R28.64], !P2 ;  /* 0x4800c0001c137fae */ /* 0x0005e2000d121870 */
[----:B----4-:R-:W-:-:S03]  /*10370*/  IMAD.WIDE R50, R2, 0x4, R46 ;  /* 0x0000000402327825 */ /* 0x010fc600078e022e */
[----:B-1----:R-:W4:Y:S04]  /*10380*/  LDL.LU.64 R40, [R1+0x828] ;  /* 0x0008280001287983 */ /* 0x002f280000300a00 */
[----:B------:R-:W-:Y:S04]  /*10390*/  LDGSTS.E [R19+0x4c00c], desc[UR48][R22.64], !P2 ;  /* 0x4c00c00016137fae */ /* 0x000fe8000d121870 */
[----:B------:R-:W-:Y:S01]  /*103a0*/  LDGSTS.E [R19+0x50000], desc[UR48][R50.64], !P6 ;  /* 0x5000000032137fae */ /* 0x000fe2000f121870 */
[----:B--2---:R-:W1:Y:S01]  /*103b0*/  LDC R29, c[0x0][0x230] ;  /* 0x00008c00ff1d7b82 */ /* 0x004e620000000800 */
[----:B------:R-:W-:-:S02]  /*103c0*/  IMAD.WIDE R46, R2, 0x4, R44 ;  /* 0x00000004022e7825 */ /* 0x000fc400078e022c */
[----:B------:R-:W2:Y:S05]  /*103d0*/  LDL.LU.64 R22, [R1+0x820] ;  /* 0x0008200001167983 */ /* 0x000eaa0000300a00 */
[----:B------:R-:W1:Y:S01]  /*103e0*/  LDC R28, c[0x0][0x230] ;  /* 0x00008c00ff1c7b82 */ /* 0x000e620000000800 */
[C---:B------:R-:W-:Y:S01]  /*103f0*/  IMAD.WIDE R44, R2.reuse, 0x4, R62 ;  /* 0x00000004022c7825 */ /* 0x040fe200078e023e */
[----:B------:R-:W2:Y:S04]  /*10400*/  LDL.LU.64 R38, [R1+0x818] ;  /* 0x0008180001267983 */ /* 0x000ea80000300a00 */
[----:B------:R-:W-:Y:S01]  /*10410*/  STL.64 [R1+0x870], R50 ;  /* 0x0008703201007387 */ /* 0x000fe20000100a00 */
[----:B------:R-:W-:-:S03]  /*10420*/  IMAD.WIDE R20, R2, 0x4, R20 ;  /* 0x0000000402147825 */ /* 0x000fc600078e0214 */
[----:B------:R-:W-:Y:S04]  /*10430*/  STL.64 [R1+0x868], R46 ;  /* 0x0008682e01007387 */ /* 0x000fe80000100a00 */
[----:B------:R1:W-:Y:S04]  /*10440*/  LDGSTS.E [R19+0x54000], desc[UR48][R46.64], !P6 ;  /* 0x540000002e137fae */ /* 0x0003e8000f121870 */
[----:B------:R-:W-:Y:S04]  /*10450*/  STL.64 [R1+0x860], R44 ;  /* 0x0008602c01007387 */ /* 0x000fe80000100a00 */
[----:B------:R1:W-:Y:S04]  /*10460*/  LDGSTS.E [R19+0x58000], desc[UR48][R44.64], !P6 ;  /* 0x580000002c137fae */ /* 0x0003e8000f121870 */
[----:B------:R1:W-:Y:S04]  /*10470*/  STL.64 [R1+0x858], R20 ;  /* 0x0008581401007387 */ /* 0x0003e80000100a00 */
[----:B------:R-:W-:Y:S04]  /*10480*/  LDGSTS.E [R19+0x5c000], desc[UR48][R20.64], !P6 ;  /* 0x5c00000014137fae */ /* 0x000fe8000f121870 */
[----:B-1----:R-:W2:Y:S01]  /*10490*/  LDL.LU.64 R20, [R1+0x810] ;  /* 0x0008100001147983 */ /* 0x002ea20000300a00 */
[----:B------:R-:W-:-:S04]  /*104a0*/  IMAD.WIDE R46, R2, 0x4, R32 ;  /* 0x00000004022e7825 */ /* 0x000fc800078e0220 */
[C---:B------:R-:W-:Y:S01]  /*104b0*/  IMAD.WIDE R44, R2.reuse, 0x4, R30 ;  /* 0x00000004022c7825 */ /* 0x040fe200078e021e */
[----:B------:R-:W-:Y:S03]  /*104c0*/  STL.64 [R1+0x850], R46 ;  /* 0x0008502e01007387 */ /* 0x000fe60000100a00 */
[C---:B------:R-:W-:Y:S01]  /*104d0*/  IMAD.WIDE R32, R2.reuse, 0x4, R26 ;  /* 0x0000000402207825 */ /* 0x040fe200078e021a */
[----:B------:R-:W2:Y:S04]  /*104e0*/  LDL.LU.64 R62, [R1+0x808] ;  /* 0x00080800013e7983 */ /* 0x000ea80000300a00 */
[----:B------:R-:W-:Y:S04]  /*104f0*/  STL.64 [R1+0x848], R44 ;  /* 0x0008482c01007387 */ /* 0x000fe80000100a00 */
[----:B------:R-:W2:Y:S04]  /*10500*/  LDL.LU.64 R30, [R1+0x800] ;  /* 0x00080000011e7983 */ /* 0x000ea80000300a00 */
[----:B------:R-:W-:Y:S01]  /*10510*/  STL.64 [R1+0x840], R32 ;  /* 0x0008402001007387 */ /* 0x000fe20000100a00 */
[----:B---3--:R-:W-:-:S03]  /*10520*/  IMAD.WIDE R24, R2, 0x4, R24 ;  /* 0x0000000402187825 */ /* 0x008fc600078e0218 */
[----:B------:R-:W3:Y:S04]  /*10530*/  LDL.LU.64 R26, [R1+0x7f8] ;  /* 0x0007f800011a7983 */ /* 0x000ee80000300a00 */
[----:B------:R1:W-:Y:S04]  /*10540*/  LDGSTS.E [R19+0x50004], desc[UR48][R46.64], !P5 ;  /* 0x500040002e137fae */ /* 0x0003e8000e921870 */
[----:B------:R-:W-:Y:S04]  /*10550*/  LDGSTS.E [R19+0x54004], desc[UR48][R44.64], !P5 ;  /* 0x540040002c137fae */ /* 0x000fe8000e921870 */
[----:B------:R2:W-:Y:S01]  /*10560*/  LDGSTS.E [R19+0x58004], desc[UR48][R32.64], !P5 ;  /* 0x5800400020137fae */ /* 0x0005e2000e921870 */
[----:B------:R-:W-:-:S03]  /*10570*/  ISETP.GE.U32.AND P2, PT, R233, 0x7fffff33, PT ;  /* 0x7fffff33e900780c */ /* 0x000fc60003f46070 */
[----:B------:R1:W-:Y:S04]  /*10580*/  STL.64 [R1+0x838], R24 ;  /* 0x0008381801007387 */ /* 0x0003e80000100a00 */
[----:B------:R-:W-:Y:S01]  /*10590*/  LDGSTS.E [R19+0x5c004], desc[UR48][R24.64], !P5 ;  /* 0x5c00400018137fae */ /* 0x000fe2000e921870 */
[----:B------:R-:W-:Y:S02]  /*105a0*/  IADD3 R233, R252, -0x8f, RZ ;  /* 0xffffff71fce97810 */ /* 0x000fe40007ffe0ff */
[----:B------:R-:W3:Y:S02]  /*105b0*/  LDC R252, c[0x0][0x230] ;  /* 0x00008c00fffc7b82 */ /* 0x000ee40000000800 */
[----:B------:R-:W-:Y:S01]  /*105c0*/  ISETP.GE.U32.AND P6, PT, R233, 0x7fffff32, PT ;  /* 0x7fffff32e900780c */ /* 0x000fe20003fc6070 */
[----:B-1----:R-:W3:Y:S01]  /*105d0*/  LDL.LU.64 R24, [R1+0x7f0] ;  /* 0x0007f00001187983 */ /* 0x002ee20000300a00 */
[----:B------:R-:W-:-:S02]  /*105e0*/  VIADD R233, R48, 0xffffff70 ;  /* 0xffffff7030e97836 */ /* 0x000fc40000000000 */
[----:B------:R-:W-:-:S05]  /*105f0*/  IMAD.WIDE R46, R2, 0x4, R42 ;  /* 0x00000004022e7825 */ /* 0x000fca00078e022a */
[----:B------:R-:W-:Y:S04]  /*10600*/  STL.64 [R1+0x830], R46 ;  /* 0x0008302e01007387 */ /* 0x000fe80000100a00 */
[----:B------:R-:W3:Y:S01]  /*10610*/  LDL.LU.64 R44, [R1+0x7e8] ;  /* 0x0007e800012c7983 */ /* 0x000ee20000300a00 */
[----:B----4-:R-:W-:-:S03]  /*10620*/  IMAD.WIDE R42, R2, 0x4, R40 ;  /* 0x00000004022a7825 */ /* 0x010fc600078e0228 */
[----:B------:R1:W-:Y:S04]  /*10630*/  LDGSTS.E [R19+0x50008], desc[UR48][R46.64], !P4 ;  /* 0x500080002e137fae */ /* 0x0003e8000e121870 */
[----:B------:R-:W-:Y:S04]  /*10640*/  STL.64 [R1+0x828], R42 ;  /* 0x0008282a01007387 */ /* 0x000fe80000100a00 */
[----:B------:R-:W-:Y:S01]  /*10650*/  LDGSTS.E [R19+0x54008], desc[UR48][R42.64], !P4 ;  /* 0x540080002a137fae */ /* 0x000fe2000e121870 */
[----:B--2---:R-:W-:-:S04]  /*10660*/  IMAD.WIDE R40, R2, 0x4, R22 ;  /* 0x0000000402287825 */ /* 0x004fc800078e0216 */
[C---:B------:R-:W-:Y:S01]  /*10670*/  IMAD.WIDE R32, R2.reuse, 0x4, R38 ;  /* 0x0000000402207825 */ /* 0x040fe200078e0226 */
[----:B------:R-:W-:Y:S04]  /*10680*/  LDGSTS.E [R19+0x58008], desc[UR48][R40.64], !P4 ;  /* 0x5800800028137fae */ /* 0x000fe8000e121870 */
[----:B------:R-:W2:Y:S04]  /*10690*/  LDL.LU.64 R38, [R1+0x7e0] ;  /* 0x0007e00001267983 */ /* 0x000ea80000300a00 */
[----:B------:R-:W-:Y:S04]  /*106a0*/  STL.64 [R1+0x820], R40 ;  /* 0x0008202801007387 */ /* 0x000fe80000100a00 */
[----:B------:R-:W4:Y:S04]  /*106b0*/  LDL.LU.64 R22, [R1+0x7d8] ;  /* 0x0007d80001167983 */ /* 0x000f280000300a00 */
[----:B------:R1:W-:Y:S04]  /*106c0*/  STL.64 [R1+0x818], R32 ;  /* 0x0008182001007387 */ /* 0x0003e80000100a00 */
[----:B------:R-:W-:Y:S04]  /*106d0*/  LDGSTS.E [R19+0x5c008], desc[UR48][R32.64], !P4 ;  /* 0x5c00800020137fae */ /* 0x000fe8000e121870 */
[----:B-1----:R-:W4:Y:S04]  /*106e0*/  LDL.LU.64 R32, [R1+0x7d0] ;  /* 0x0007d00001207983 */ /* 0x002f280000300a00 */
[----:B------:R-:W4:Y:S01]  /*106f0*/  LDL.LU.64 R42, [R1+0x7c8] ;  /* 0x0007c800012a7983 */ /* 0x000f220000300a00 */
[----:B------:R-:W-:-:S03]  /*10700*/  IMAD.WIDE R48, R2, 0x4, R20 ;  /* 0x0000000402307825 */ /* 0x000fc600078e0214 */
[----:B------:R-:W4:Y:S04]  /*10710*/  LDL.LU.64 R40, [R1+0x7c0] ;  /* 0x0007c00001287983 */ /* 0x000f280000300a00 */
[----:B------:R-:W-:Y:S04]  /*10720*/  STL.64 [R1+0x810], R48 ;  /* 0x0008103001007387 */ /* 0x000fe80000100a00 */
[----:B------:R-:W4:Y:S04]  /*10730*/  LDL.LU.64 R20, [R1+0x7b8] ;  /* 0x0007b80001147983 */ /* 0x000f280000300a00 */
[----:B------:R-:W-:Y:S01]  /*10740*/  LDGSTS.E [R19+0x5000c], desc[UR48][R48.64], !P0 ;  /* 0x5000c00030137fae */ /* 0x000fe2000c121870 */
[----:B------:R-:W-:-:S04]  /*10750*/  IMAD.WIDE R46, R2, 0x4, R62 ;  /* 0x00000004022e7825 */ /* 0x000fc800078e023e */
[C---:B------:R-:W-:Y:S01]  /*10760*/  IMAD.WIDE R30, R2.reuse, 0x4, R30 ;  /* 0x00000004021e7825 */ /* 0x040fe200078e021e */
[----:B------:R-:W-:Y:S03]  /*10770*/  STL.64 [R1+0x808], R46 ;  /* 0x0008082e01007387 */ /* 0x000fe60000100a00 */
[C---:B---3--:R-:W-:Y:S01]  /*10780*/  IMAD.WIDE R26, R2.reuse, 0x4, R26 ;  /* 0x00000004021a7825 */ /* 0x048fe200078e021a */
[----:B------:R1:W-:Y:S04]  /*10790*/  STL.64 [R1+0x788], R30 ;  /* 0x0007881e01007387 */ /* 0x0003e80000100a00 */
[----:B------:R3:W-:Y:S04]  /*107a0*/  LDGSTS.E [R19+0x5400c], desc[UR48][R46.64], !P0 ;  /* 0x5400c0002e137fae */ /* 0x0007e8000c121870 */
[----:B------:R3:W-:Y:S04]  /*107b0*/  STL.64 [R1+0x780], R26 ;  /* 0x0007801a01007387 */ /* 0x0007e80000100a00 */
[----:B------:R-:W-:Y:S04]  /*107c0*/  LDGSTS.E [R19+0x5800c], desc[UR48][R30.64], !P0 ;  /* 0x5800c0001e137fae */ /* 0x000fe8000c121870 */
[----:B------:R-:W4:Y:S04]  /*107d0*/  LDL.LU.64 R62, [R1+0x7b0] ;  /* 0x0007b000013e7983 */ /* 0x000f280000300a00 */
[----:B------:R-:W-:Y:S04]  /*107e0*/  LDGSTS.E [R19+0x5c00c], desc[UR48][R26.64], !P0 ;  /* 0x5c00c0001a137fae */ /* 0x000fe8000c121870 */
[----:B-1----:R-:W4:Y:S01]  /*107f0*/  LDL.LU.64 R30, [R1+0x7a8] ;  /* 0x0007a800011e7983 */ /* 0x002f220000300a00 */
[----:B---3--:R-:W-:-:S03]  /*10800*/  IMAD.WIDE R46, R2, 0x4, R24 ;  /* 0x00000004022e7825 */ /* 0x008fc600078e0218 */
[----:B------:R-:W3:Y:S04]  /*10810*/  LDL.LU.64 R26, [R1+0x7a0] ;  /* 0x0007a000011a7983 */ /* 0x000ee80000300a00 */
[----:B------:R-:W-:Y:S04]  /*10820*/  STL.64 [R1+0x950], R46 ;  /* 0x0009502e01007387 */ /* 0x000fe80000100a00 */
[----:B------:R-:W3:Y:S04]  /*10830*/  LDL.LU.64 R24, [R1+0x798] ;  /* 0x0007980001187983 */ /* 0x000ee80000300a00 */
[----:B------:R-:W-:Y:S01]  /*10840*/  LDGSTS.E [R15+0x40000], desc[UR48][R46.64], !P1 ;  /* 0x400000002e0f7fae */ /* 0x000fe2000c921870 */
[----:B------:R-:W-:-:S05]  /*10850*/  IMAD.WIDE R44, R2, 0x4, R44 ;  /* 0x00000004022c7825 */ /* 0x000fca00078e022c */
[----:B------:R1:W-:Y:S04]  /*10860*/  STL.64 [R1+0x948], R44 ;  /* 0x0009482c01007387 */ /* 0x0003e80000100a00 */
[----:B------:R1:W-:Y:S01]  /*10870*/  LDGSTS.E [R15+0x44000], desc[UR48][R44.64], !P1 ;  /* 0x440000002c0f7fae */ /* 0x0003e2000c921870 */
[----:B------:R-:W-:Y:S01]  /*10880*/  ISETP.GE.U32.AND P5, PT, R233, 0x7fffff31, PT ;  /* 0x7fffff31e900780c */ /* 0x000fe20003fa6070 */
[C---:B--2---:R-:W-:Y:S01]  /*10890*/  IMAD.WIDE R38, R2.reuse, 0x4, R38 ;  /* 0x0000000402267825 */ /* 0x044fe200078e0226 */
[----:B-1----:R-:W1:Y:S03]  /*108a0*/  LDC R45, c[0x0][0x230] ;  /* 0x00008c00ff2d7b82 */ /* 0x002e660000000800 */
[C---:B----4-:R-:W-:Y:S01]  /*108b0*/  IMAD.WIDE R22, R2.reuse, 0x4, R22 ;  /* 0x0000000402167825 */ /* 0x050fe200078e0216 */
[----:B------:R-:W-:Y:S04]  /*108c0*/  STL.64 [R1+0x940], R38 ;  /* 0x0009402601007387 */ /* 0x000fe80000100a00 */
[----:B------:R-:W2:Y:S01]  /*108d0*/  LDC R44, c[0x0][0x230] ;  /* 0x00008c00ff2c7b82 */ /* 0x000ea20000000800 */
[----:B------:R-:W-:Y:S04]  /*108e0*/  LDGSTS.E [R15+0x48000], desc[UR48][R38.64], !P1 ;  /* 0x48000000260f7fae */ /* 0x000fe8000c921870 */
[----:B------:R4:W-:Y:S04]  /*108f0*/  STL.64 [R1+0x938], R22 ;  /* 0x0009381601007387 */ /* 0x0009e80000100a00 */
[----:B------:R-:W-:Y:S01]  /*10900*/  LDGSTS.E [R15+0x4c000], desc[UR48][R22.64], !P1 ;  /* 0x4c000000160f7fae */ /* 0x000fe2000c921870 */
[----:B------:R-:W-:-:S04]  /*10910*/  IMAD.WIDE R48, R2, 0x4, R32 ;  /* 0x0000000402307825 */ /* 0x000fc800078e0220 */
[C---:B------:R-:W-:Y:S01]  /*10920*/  IMAD.WIDE R46, R2.reuse, 0x4, R42 ;  /* 0x00000004022e7825 */ /* 0x040fe200078e022a */
[----:B----4-:R-:W4:Y:S03]  /*10930*/  LDL.LU.64 R22, [R1+0x790] ;  /* 0x0007900001167983 */ /* 0x010f260000300a00 */
[C---:B------:R-:W-:Y:S01]  /*10940*/  IMAD.WIDE R40, R2.reuse, 0x4, R40 ;  /* 0x0000000402287825 */ /* 0x040fe200078e0228 */
[----:B------:R-:W2:Y:S04]  /*10950*/  LDL.LU.64 R38, [R1+0x778] ;  /* 0x0007780001267983 */ /* 0x000ea80000300a00 */
[----:B------:R-:W-:Y:S01]  /*10960*/  STL.64 [R1+0x930], R48 ;  /* 0x0009303001007387 */ /* 0x000fe20000100a00 */
[----:B------:R-:W-:-:S03]  /*10970*/  IMAD.WIDE R20, R2, 0x4, R20 ;  /* 0x0000000402147825 */ /* 0x000fc600078e0214 */
[----:B------:R-:W-:Y:S04]  /*10980*/  STL.64 [R1+0x928], R46 ;  /* 0x0009282e01007387 */ /* 0x000fe80000100a00 */
[----:B------:R-:W2:Y:S04]  /*10990*/  LDL.LU.64 R42, [R1+0x768] ;  /* 0x00076800012a7983 */ /* 0x000ea80000300a00 */
[----:B------:R1:W-:Y:S04]  /*109a0*/  STL.64 [R1+0x920], R40 ;  /* 0x0009202801007387 */ /* 0x0003e80000100a00 */
[----:B------:R-:W2:Y:S04]  /*109b0*/  LDL.LU.64 R32, [R1+0x758] ;  /* 0x0007580001207983 */ /* 0x000ea80000300a00 */
[----:B------:R1:W-:Y:S04]  /*109c0*/  LDGSTS.E [R15+0x40004], desc[UR48][R48.64], !P2 ;  /* 0x40004000300f7fae */ /* 0x0003e8000d121870 */
[----:B------:R1:W-:Y:S04]  /*109d0*/  LDGSTS.E [R15+0x44004], desc[UR48][R46.64], !P2 ;  /* 0x440040002e0f7fae */ /* 0x0003e8000d121870 */
[----:B------:R1:W-:Y:S04]  /*109e0*/  STL.64 [R1+0x918], R20 ;  /* 0x0009181401007387 */ /* 0x0003e80000100a00 */
[----:B------:R-:W-:Y:S04]  /*109f0*/  LDGSTS.E [R15+0x48004], desc[UR48][R40.64], !P2 ;  /* 0x48004000280f7fae */ /* 0x000fe8000d121870 */
[----:B------:R-:W-:Y:S04]  /*10a00*/  LDGSTS.E [R15+0x4c004], desc[UR48][R20.64], !P2 ;  /* 0x4c004000140f7fae */ /* 0x000fe8000d121870 */
[----:B-1----:R-:W2:Y:S04]  /*10a10*/  LDL.LU.64 R40, [R1+0x740] ;  /* 0x0007400001287983 */ /* 0x002ea80000300a00 */
[----:B------:R-:W2:Y:S01]  /*10a20*/  LDL.LU.64 R20, [R1+0x730] ;  /* 0x0007300001147983 */ /* 0x000ea20000300a00 */
[----:B------:R-:W-:-:S02]  /*10a30*/  IADD3 R233, R29, -0xad, RZ ;  /* 0xffffff531de97810 */ /* 0x000fc40007ffe0ff */
[----:B------:R-:W1:Y:S02]  /*10a40*/  LDC R29, c[0x0][0x230] ;  /* 0x00008c00ff1d7b82 */ /* 0x000e640000000800 */
[----:B------:R-:W-:Y:S01]  /*10a50*/  ISETP.GE.U32.AND P4, PT, R233, 0x7fffff14, PT ;  /* 0x7fffff14e900780c */ /* 0x000fe20003f86070 */
[----:B------:R-:W-:-:S05]  /*10a60*/  VIADD R233, R28, 0xffffff52 ;  /* 0xffffff521ce97836 */ /* 0x000fca0000000000 */
[----:B------:R-:W1:Y:S01]  /*10a70*/  LDC R28, c[0x0][0x230] ;  /* 0x00008c00ff1c7b82 */ /* 0x000e620000000800 */
[----:B------:R-:W-:Y:S02]  /*10a80*/  ISETP.GE.U32.AND P0, PT, R233, 0x7fffff13, PT ;  /* 0x7fffff13e900780c */ /* 0x000fe40003f06070 */
[----:B------:R-:W-:Y:S01]  /*10a90*/  IADD3 R233, R252, -0xaf, RZ ;  /* 0xffffff51fce97810 */ /* 0x000fe20007ffe0ff */
[----:B------:R-:W-:-:S03]  /*10aa0*/  IMAD.WIDE R48, R2, 0x4, R62 ;  /* 0x0000000402307825 */ /* 0x000fc600078e023e */
[----:B------:R-:W-:Y:S01]  /*10ab0*/  ISETP.GE.U32.AND P1, PT, R233, 0x7fffff12, PT ;  /* 0x7fffff12e900780c */ /* 0x000fe20003f26070 */
[C---:B------:R-:W-:Y:S01]  /*10ac0*/  IMAD.WIDE R46, R2.reuse, 0x4, R30 ;  /* 0x00000004022e7825 */ /* 0x040fe200078e021e */
[----:B------:R-:W-:Y:S01]  /*10ad0*/  STL.64 [R1+0x910], R48 ;  /* 0x0009103001007387 */ /* 0x000fe20000100a00 */
[----:B------:R-:W2:Y:S02]  /*10ae0*/  LDC R252, c[0x0][0x230] ;  /* 0x00008c00fffc7b82 */ /* 0x000ea40000000800 */
[C---:B---3--:R-:W-:Y:S01]  /*10af0*/  IMAD.WIDE R26, R2.reuse, 0x4, R26 ;  /* 0x00000004021a7825 */ /* 0x048fe200078e021a */
[----:B------:R4:W-:Y:S03]  /*10b00*/  LDGSTS.E [R15+0x40008], desc[UR48][R48.64], !P6 ;  /* 0x40008000300f7fae */ /* 0x0009e6000f121870 */
[----:B-1----:R-:W-:Y:S01]  /*10b10*/  VIADD R233, R29, 0xffffff50 ;  /* 0xffffff501de97836 */ /* 0x002fe20000000000 */
[----:B------:R-:W-:Y:S01]  /*10b20*/  STL.64 [R1+0x908], R46 ;  /* 0x0009082e01007387 */ /* 0x000fe20000100a00 */
[----:B------:R-:W-:-:S03]  /*10b30*/  IMAD.WIDE R24, R2, 0x4, R24 ;  /* 0x0000000402187825 */ /* 0x000fc600078e0218 */
[----:B------:R-:W-:Y:S01]  /*10b40*/  ISETP.GE.U32.AND P2, PT, R233, 0x7fffff11, PT ;  /* 0x7fffff11e900780c */ /* 0x000fe20003f46070 */
[----:B------:R-:W3:Y:S01]  /*10b50*/  LDL.LU.64 R30, [R1+0x718] ;  /* 0x00071800011e7983 */ /* 0x000ee20000300a00 */
[----:B------:R-:W-:-:S03]  /*10b60*/  IADD3 R233, R28, -0x91, RZ ;  /* 0xffffff6f1ce97810 */ /* 0x000fc60007ffe0ff */
[----:B------:R1:W-:Y:S04]  /*10b70*/  STL.64 [R1+0x900], R26 ;  /* 0x0009001a01007387 */ /* 0x0003e80000100a00 */
[----:B------:R-:W3:Y:S04]  /*10b80*/  LDL.LU.64 R28, [R1+0x708] ;  /* 0x00070800011c7983 */ /* 0x000ee80000300a00 */
[----:B------:R2:W-:Y:S04]  /*10b90*/  LDGSTS.E [R15+0x44008], desc[UR48][R46.64], !P6 ;  /* 0x440080002e0f7fae */ /* 0x0005e8000f121870 */
[----:B------:R2:W-:Y:S04]  /*10ba0*/  STL.64 [R1+0x8f8], R24 ;  /* 0x0008f81801007387 */ /* 0x0005e80000100a00 */
[----:B------:R-:W-:Y:S04]  /*10bb0*/  LDGSTS.E [R15+0x48008], desc[UR48][R26.64], !P6 ;  /* 0x480080001a0f7fae */ /* 0x000fe8000f121870 */
[----:B------:R-:W-:Y:S04]  /*10bc0*/  LDGSTS.E [R15+0x4c008], desc[UR48][R24.64], !P6 ;  /* 0x4c008000180f7fae */ /* 0x000fe8000f121870 */
[----:B-1----:R-:W3:Y:S01]  /*10bd0*/  LDL.LU.64 R26, [R1+0x6f8] ;  /* 0x0006f800011a7983 */ /* 0x002ee20000300a00 */
[----:B----4-:R-:W-:-:S04]  /*10be0*/  IMAD.WIDE R48, R2, 0x4, R22 ;  /* 0x0000000402307825 */ /* 0x010fc800078e0216 */
[C---:B--2---:R-:W-:Y:S01]  /*10bf0*/  IMAD.WIDE R46, R2.reuse, 0x4, R38 ;  /* 0x00000004022e7825 */ /* 0x044fe200078e0226 */
[----:B------:R1:W-:Y:S04]  /*10c00*/  LDGSTS.E [R15+0x4000c], desc[UR48][R48.64], !P5 ;  /* 0x4000c000300f7fae */ /* 0x0003e8000e921870 */
[----:B------:R-:W2:Y:S04]  /*10c10*/  LDL.LU.64 R38, [R1+0x6e8] ;  /* 0x0006e80001267983 */ /* 0x000ea80000300a00 */
[----:B------:R1:W-:Y:S01]  /*10c20*/  STL.64 [R1+0x8f0], R48 ;  /* 0x0008f03001007387 */ /* 0x0003e20000100a00 */
[----:B------:R-:W-:-:S03]  /*10c30*/  IMAD.WIDE R42, R2, 0x4, R42 ;  /* 0x00000004022a7825 */ /* 0x000fc600078e022a */
[----:B------:R-:W4:Y:S04]  /*10c40*/  LDL.LU.64 R24, [R1+0x6d8] ;  /* 0x0006d80001187983 */ /* 0x000f280000300a00 */
[----:B------:R1:W-:Y:S01]  /*10c50*/  STL.64 [R1+0x8e8], R46 ;  /* 0x0008e82e01007387 */ /* 0x0003e20000100a00 */
[----:B------:R-:W-:-:S03]  /*10c60*/  IMAD.WIDE R32, R2, 0x4, R32 ;  /* 0x0000000402207825 */ /* 0x000fc600078e0220 */
[----:B------:R-:W4:Y:S04]  /*10c70*/  LDL.LU.64 R22, [R1+0x6c8] ;  /* 0x0006c80001167983 */ /* 0x000f280000300a00 */
[----:B------:R1:W-:Y:S04]  /*10c80*/  STL.64 [R1+0x8e0], R42 ;  /* 0x0008e02a01007387 */ /* 0x0003e80000100a00 */
[----:B------:R1:W-:Y:S04]  /*10c90*/  STL.64 [R1+0x8d8], R32 ;  /* 0x0008d82001007387 */ /* 0x0003e80000100a00 */
[----:B------:R1:W-:Y:S04]  /*10ca0*/  LDGSTS.E [R15+0x4400c], desc[UR48][R46.64], !P5 ;  /* 0x4400c0002e0f7fae */ /* 0x0003e8000e921870 */
[----:B------:R-:W-:Y:S01]  /*10cb0*/  LDGSTS.E [R15+0x4800c], desc[UR48][R42.64], !P5 ;  /* 0x4800c0002a0f7fae */ /* 0x000fe2000e921870 */
[----:B------:R-:W-:-:S03]  /*10cc0*/  ISETP.GE.U32.AND P6, PT, R233, 0x7fffff30, PT ;  /* 0x7fffff30e900780c */ /* 0x000fc60003fc6070 */
[----:B------:R-:W-:Y:S01]  /*10cd0*/  LDGSTS.E [R15+0x4c00c], desc[UR48][R32.64], !P5 ;  /* 0x4c00c000200f7fae */ /* 0x000fe2000e921870 */
[C---:B-1----:R-:W-:Y:S01]  /*10ce0*/  IMAD.WIDE R48, R2.reuse, 0x4, R40 ;  /* 0x0000000402307825 */ /* 0x042fe200078e0228 */
[----:B------:R-:W1:Y:S03]  /*10cf0*/  LDC R47, c[0x0][0x230] ;  /* 0x00008c00ff2f7b82 */ /* 0x000e660000000800 */
[----:B------:R-:W-:Y:S01]  /*10d00*/  IMAD.WIDE R40, R2, 0x4, R20 ;  /* 0x0000000402287825 */ /* 0x000fe200078e0214 */
[----:B------:R1:W-:Y:S04]  /*10d10*/  LDGSTS.E [R15+0x50000], desc[UR48][R48.64], !P4 ;  /* 0x50000000300f7fae */ /* 0x0003e8000e121870 */
[----:B------:R-:W4:Y:S01]  /*10d20*/  LDL.LU.64 R20, [R1+0x6b8] ;  /* 0x0006b80001147983 */ /* 0x000f220000300a00 */
[----:B------:R-:W4:Y:S03]  /*10d30*/  LDC R46, c[0x0][0x230] ;  /* 0x00008c00ff2e7b82 */ /* 0x000f260000000800 */
[----:B------:R-:W4:Y:S04]  /*10d40*/  LDL.LU.64 R62, [R1+0x6a8] ;  /* 0x0006a800013e7983 */ /* 0x000f280000300a00 */
[----:B------:R1:W-:Y:S04]  /*10d50*/  STL.64 [R1+0x778], R48 ;  /* 0x0007783001007387 */ /* 0x0003e80000100a00 */
[----:B------:R-:W4:Y:S04]  /*10d60*/  LDL.LU.64 R42, [R1+0x698] ;  /* 0x00069800012a7983 */ /* 0x000f280000300a00 */
[----:B------:R-:W-:Y:S01]  /*10d70*/  STL.64 [R1+0x770], R40 ;  /* 0x0007702801007387 */ /* 0x000fe20000100a00 */
[----:B------:R-:W-:-:S03]  /*10d80*/  VIADD R233, R45, 0xffffff6e ;  /* 0xffffff6e2de97836 */ /* 0x000fc60000000000 */
[----:B------:R-:W4:Y:S01]  /*10d90*/  LDL.LU.64 R32, [R1+0x688] ;  /* 0x0006880001207983 */ /* 0x000f220000300a00 */
[----:B-1----:R-:W1:Y:S03]  /*10da0*/  LDC R48, c[0x0][0x230] ;  /* 0x00008c00ff307b82 */ /* 0x002e660000000800 */
[----:B------:R-:W-:Y:S01]  /*10db0*/  LDGSTS.E [R15+0x54000], desc[UR48][R40.64], !P4 ;  /* 0x54000000280f7fae */ /* 0x000fe2000e121870 */
[----:B---3--:R-:W-:-:S04]  /*10dc0*/  IMAD.WIDE R30, R2, 0x4, R30 ;  /* 0x00000004021e7825 */ /* 0x008fc800078e021e */
[----:B------:R-:W-:Y:S01]  /*10dd0*/  IMAD.WIDE R28, R2, 0x4, R28 ;  /* 0x00000004021c7825 */ /* 0x000fe200078e021c */
[----:B------:R3:W-:Y:S04]  /*10de0*/  STL.64 [R1+0x768], R30 ;  /* 0x0007681e01007387 */ /* 0x0007e80000100a00 */
[----:B------:R1:W-:Y:S04]  /*10df0*/  STL.64 [R1+0x760], R28 ;  /* 0x0007601c01007387 */ /* 0x0003e80000100a00 */
[----:B------:R-:W-:Y:S01]  /*10e00*/  LDGSTS.E [R15+0x58000], desc[UR48][R30.64], !P4 ;  /* 0x580000001e0f7fae */ /* 0x000fe2000e121870 */
[----:B------:R-:W-:-:S03]  /*10e10*/  ISETP.GE.U32.AND P5, PT, R233, 0x7fffff2f, PT ;  /* 0x7fffff2fe900780c */ /* 0x000fc60003fa6070 */
[----:B------:R-:W-:Y:S01]  /*10e20*/  LDGSTS.E [R15+0x5c000], desc[UR48][R28.64], !P4 ;  /* 0x5c0000001c0f7fae */ /* 0x000fe2000e121870 */
[----:B------:R-:W-:Y:S02]  /*10e30*/  IADD3 R233, R252, -0x93, RZ ;  /* 0xffffff6dfce97810 */ /* 0x000fe40007ffe0ff */
[----:B------:R-:W4:Y:S01]  /*10e40*/  LDC R252, c[0x0][0x230] ;  /* 0x00008c00fffc7b82 */ /* 0x000f220000000800 */
[----:B---3--:R-:W3:Y:S01]  /*10e50*/  LDL.LU.64 R30, [R1+0x678] ;  /* 0x00067800011e7983 */ /* 0x008ee20000300a00 */
[----:B------:R-:W-:-:S03]  /*10e60*/  IMAD.WIDE R26, R2, 0x4, R26 ;  /* 0x00000004021a7825 */ /* 0x000fc600078e021a */
[----:B------:R-:W3:Y:S04]  /*10e70*/  LDL.LU.64 R40, [R1+0x668] ;  /* 0x0006680001287983 */ /* 0x000ee80000300a00 */
[----:B-1----:R-:W3:Y:S01]  /*10e80*/  LDL.LU.64 R28, [R1+0x658] ;  /* 0x00065800011c7983 */ /* 0x002ee20000300a00 */
[----:B------:R-:W-:-:S03]  /*10e90*/  ISETP.GE.U32.AND P4, PT, R233, 0x7fffff2e, PT ;  /* 0x7fffff2ee900780c */ /* 0x000fc60003f86070 */
[----:B------:R1:W-:Y:S01]  /*10ea0*/  STL.64 [R1+0x758], R26 ;  /* 0x0007581a01007387 */ /* 0x0003e20000100a00 */
[----:B------:R-:W-:-:S03]  /*10eb0*/  VIADD R233, R44, 0xffffff6c ;  /* 0xffffff6c2ce97836 */ /* 0x000fc60000000000 */
[----:B------:R-:W-:Y:S01]  /*10ec0*/  LDGSTS.E [R15+0x50004], desc[UR48][R26.64], !P0 ;  /* 0x500040001a0f7fae */ /* 0x000fe2000c121870 */
[----:B--2---:R-:W-:-:S04]  /*10ed0*/  IMAD.WIDE R38, R2, 0x4, R38 ;  /* 0x0000000402267825 */ /* 0x004fc800078e0226 */
[C---:B----4-:R-:W-:Y:S01]  /*10ee0*/  IMAD.WIDE R24, R2.reuse, 0x4, R24 ;  /* 0x0000000402187825 */ /* 0x050fe200078e0218 */
[----:B------:R-:W-:Y:S04]  /*10ef0*/  STL.64 [R1+0x750], R38 ;  /* 0x0007502601007387 */ /* 0x000fe80000100a00 */
[----:B------:R2:W-:Y:S01]  /*10f00*/  STL.64 [R1+0x748], R24 ;  /* 0x0007481801007387 */ /* 0x0005e20000100a00 */
[----:B------:R-:W-:-:S03]  /*10f10*/  IMAD.WIDE R22, R2, 0x4, R22 ;  /* 0x0000000402167825 */ /* 0x000fc600078e0216 */
[----:B-1----:R-:W4:Y:S04]  /*10f20*/  LDL.LU.64 R26, [R1+0x648] ;  /* 0x00064800011a7983 */ /* 0x002f280000300a00 */
[----:B------:R-:W-:Y:S04]  /*10f30*/  LDGSTS.E [R15+0x54004], desc[UR48][R38.64], !P0 ;  /* 0x54004000260f7fae */ /* 0x000fe8000c121870 */
[----:B------:R1:W-:Y:S04]  /*10f40*/  STL.64 [R1+0x740], R22 ;  /* 0x0007401601007387 */ /* 0x0003e80000100a00 */
[----:B------:R-:W-:Y:S04]  /*10f50*/  LDGSTS.E [R15+0x58004], desc[UR48][R24.64], !P0 ;  /* 0x58004000180f7fae */ /* 0x000fe8000c121870 */
[----:B------:R-:W-:Y:S04]  /*10f60*/  LDGSTS.E [R15+0x5c004], desc[UR48][R22.64], !P0 ;  /* 0x5c004000160f7fae */ /* 0x000fe8000c121870 */
[----:B--2---:R-:W2:Y:S04]  /*10f70*/  LDL.LU.64 R24, [R1+0x638] ;  /* 0x0006380001187983 */ /* 0x004ea80000300a00 */
[----:B------:R-:W2:Y:S04]  /*10f80*/  LDL.LU.64 R38, [R1+0x628] ;  /* 0x0006280001267983 */ /* 0x000ea80000300a00 */
[----:B-1----:R-:W2:Y:S01]  /*10f90*/  LDL.LU.64 R22, [R1+0x618] ;  /* 0x0006180001167983 */ /* 0x002ea20000300a00 */
[----:B------:R-:W-:-:S04]  /*10fa0*/  IMAD.WIDE R20, R2, 0x4, R20 ;  /* 0x0000000402147825 */ /* 0x000fc800078e0214 */
[C---:B------:R-:W-:Y:S01]  /*10fb0*/  IMAD.WIDE R44, R2.reuse, 0x4, R62 ;  /* 0x00000004022c7825 */ /* 0x040fe200078e023e */
[----:B------:R1:W-:Y:S03]  /*10fc0*/  STL.64 [R1+0x738], R20 ;  /* 0x0007381401007387 */ /* 0x0003e60000100a00 */
[C---:B------:R-:W-:Y:S01]  /*10fd0*/  IMAD.WIDE R42, R2.reuse, 0x4, R42 ;  /* 0x00000004022a7825 */ /* 0x040fe200078e022a */
[----:B------:R3:W-:Y:S04]  /*10fe0*/  STL.64 [R1+0x730], R44 ;  /* 0x0007302c01007387 */ /* 0x0007e80000100a00 */
[----:B------:R-:W-:Y:S04]  /*10ff0*/  LDGSTS.E [R15+0x50008], desc[UR48][R20.64], !P1 ;  /* 0x50008000140f7fae */ /* 0x000fe8000c921870 */
[----:B------:R-:W-:Y:S01]  /*11000*/  STL.64 [R1+0x728], R42 ;  /* 0x0007282a01007387 */ /* 0x000fe20000100a00 */
[----:B------:R-:W-:-:S03]  /*11010*/  IMAD.WIDE R32, R2, 0x4, R32 ;  /* 0x0000000402207825 */ /* 0x000fc600078e0220 */
[----:B------:R3:W-:Y:S04]  /*11020*/  LDGSTS.E [R15+0x54008], desc[UR48][R44.64], !P1 ;  /* 0x540080002c0f7fae */ /* 0x0007e8000c921870 */
[----:B-1----:R-:W2:Y:S01]  /*11030*/  LDL.LU.64 R20, [R1+0x608] ;  /* 0x0006080001147983 */ /* 0x002ea20000300a00 */
[----:B------:R-:W-:-:S03]  /*11040*/  ISETP.GE.U32.AND P0, PT, R233, 0x7fffff2d, PT ;  /* 0x7fffff2de900780c */ /* 0x000fc60003f06070 */
[----:B------:R1:W-:Y:S01]  /*11050*/  STL.64 [R1+0x720], R32 ;  /* 0x0007202001007387 */ /* 0x0003e20000100a00 */
[----:B------:R-:W-:-:S03]  /*11060*/  IADD3 R233, R47, -0xb1, RZ ;  /* 0xffffff4f2fe97810 */ /* 0x000fc60007ffe0ff */
[----:B------:R-:W-:Y:S04]  /*11070*/  LDGSTS.E [R15+0x58008], desc[UR48][R42.64], !P1 ;  /* 0x580080002a0f7fae */ /* 0x000fe8000c921870 */
[----:B------:R-:W2:Y:S04]  /*11080*/  LDL.LU.64 R62, [R1+0x5f8] ;  /* 0x0005f800013e7983 */ /* 0x000ea80000300a00 */
[----:B------:R-:W-:Y:S01]  /*11090*/  LDGSTS.E [R15+0x5c008], desc[UR48][R32.64], !P1 ;  /* 0x5c008000200f7fae */ /* 0x000fe2000c921870 */
[----:B------:R-:W-:Y:S01]  /*110a0*/  ISETP.GE.U32.AND P1, PT, R233, 0x7fffff10, PT ;  /* 0x7fffff10e900780c */ /* 0x000fe20003f26070 */
[----:B---3--:R-:W-:-:S04]  /*110b0*/  IMAD.WIDE R44, R2, 0x4, R30 ;  /* 0x00000004022c7825 */ /* 0x008fc800078e021e */
[C---:B------:R-:W-:Y:S01]  /*110c0*/  IMAD.WIDE R40, R2.reuse, 0x4, R40 ;  /* 0x0000000402287825 */ /* 0x040fe200078e0228 */
[----:B------:R3:W-:Y:S03]  /*110d0*/  STL.64 [R1+0x718], R44 ;  /* 0x0007182c01007387 */ /* 0x0007e60000100a00 */
[----:B------:R-:W-:Y:S01]  /*110e0*/  IMAD.WIDE R28, R2, 0x4, R28 ;  /* 0x00000004021c7825 */ /* 0x000fe200078e021c */
[----:B-1----:R-:W2:Y:S04]  /*110f0*/  LDL.LU.64 R32, [R1+0x5e8] ;  /* 0x0005e80001207983 */ /* 0x002ea80000300a00 */
[----:B------:R-:W-:Y:S01]  /*11100*/  STL.64 [R1+0x710], R40 ;  /* 0x0007102801007387 */ /* 0x000fe20000100a00 */
[----:B------:R-:W-:-:S03]  /*11110*/  VIADD R233, R46, 0xffffff4e ;  /* 0xffffff4e2ee97836 */ /* 0x000fc60000000000 */
[----:B------:R-:W2:Y:S04]  /*11120*/  LDL.LU.64 R42, [R1+0x5d8] ;  /* 0x0005d800012a7983 */ /* 0x000ea80000300a00 */
[----:B------:R1:W-:Y:S04]  /*11130*/  STL.64 [R1+0x708], R28 ;  /* 0x0007081c01007387 */ /* 0x0003e80000100a00 */
[----:B------:R-:W2:Y:S04]  /*11140*/  LDL.LU.64 R30, [R1+0x5c8] ;  /* 0x0005c800011e7983 */ /* 0x000ea80000300a00 */
[----:B------:R3:W-:Y:S04]  /*11150*/  LDGSTS.E [R15+0x5000c], desc[UR48][R44.64], !P2 ;  /* 0x5000c0002c0f7fae */ /* 0x0007e8000d121870 */
[----:B------:R-:W-:Y:S04]  /*11160*/  LDGSTS.E [R15+0x5400c], desc[UR48][R40.64], !P2 ;  /* 0x5400c000280f7fae */ /* 0x000fe8000d121870 */
[----:B------:R-:W-:Y:S01]  /*11170*/  LDGSTS.E [R15+0x5800c], desc[UR48][R28.64], !P2 ;  /* 0x5800c0001c0f7fae */ /* 0x000fe2000d121870 */
[----:B---3--:R-:W3:Y:S08]  /*11180*/  LDC R45, c[0x0][0x230] ;  /* 0x00008c00ff2d7b82 */ /* 0x008ef00000000800 */
[----:B------:R-:W3:Y:S01]  /*11190*/  LDC R44, c[0x0][0x230] ;  /* 0x00008c00ff2c7b82 */ /* 0x000ee20000000800 */
[----:B----4-:R-:W-:-:S05]  /*111a0*/  IMAD.WIDE R26, R2, 0x4, R26 ;  /* 0x00000004021a7825 */ /* 0x010fca00078e021a */
[----:B------:R4:W-:Y:S04]  /*111b0*/  STL.64 [R1+0x658], R26 ;  /* 0x0006581a01007387 */ /* 0x0009e80000100a00 */
[----:B-1----:R-:W3:Y:S04]  /*111c0*/  LDL.LU.64 R28, [R1+0x5b8] ;  /* 0x0005b800011c7983 */ /* 0x002ee80000300a00 */
[----:B------:R-:W-:Y:S01]  /*111d0*/  LDGSTS.E [R15+0x5c00c], desc[UR48][R26.64], !P2 ;  /* 0x5c00c0001a0f7fae */ /* 0x000fe2000d121870 */
[----:B--2---:R-:W-:-:S04]  /*111e0*/  IMAD.WIDE R46, R2, 0x4, R24 ;  /* 0x00000004022e7825 */ /* 0x004fc800078e0218 */
[C---:B------:R-:W-:Y:S01]  /*111f0*/  IMAD.WIDE R38, R2.reuse, 0x4, R38 ;  /* 0x0000000402267825 */ /* 0x040fe200078e0226 */
[----:B------:R-:W-:Y:S03]  /*11200*/  STL.64 [R1+0x8d0], R46 ;  /* 0x0008d02e01007387 */ /* 0x000fe60000100a00 */
[C---:B------:R-:W-:Y:S01]  /*11210*/  IMAD.WIDE R22, R2.reuse, 0x4, R22 ;  /* 0x0000000402167825 */ /* 0x040fe200078e0216 */
[----:B----4-:R-:W2:Y:S04]  /*11220*/  LDL.LU.64 R26, [R1+0x5a0] ;  /* 0x0005a000011a7983 */ /* 0x010ea80000300a00 */
[----:B------:R-:W-:Y:S04]  /*11230*/  STL.64 [R1+0x8c8], R38 ;  /* 0x0008c82601007387 */ /* 0x000fe80000100a00 */
[----:B------:R-:W4:Y:S04]  /*11240*/  LDL.LU.64 R40, [R1+0x590] ;  /* 0x0005900001287983 */ /* 0x000f280000300a00 */
[----:B------:R1:W-:Y:S04]  /*11250*/  STL.64 [R1+0x8c0], R22 ;  /* 0x0008c01601007387 */ /* 0x0003e80000100a00 */
[----:B------:R-:W4:Y:S04]  /*11260*/  LDL.LU.64 R24, [R1+0x580] ;  /* 0x0005800001187983 */ /* 0x000f280000300a00 */
[----:B------:R1:W-:Y:S04]  /*11270*/  LDGSTS.E [R17+0x40000], desc[UR48][R46.64], !P6 ;  /* 0x400000002e117fae */ /* 0x0003e8000f121870 */
[----:B------:R-:W-:Y:S04]  /*11280*/  LDGSTS.E [R17+0x44000], desc[UR48][R38.64], !P6 ;  /* 0x4400000026117fae */ /* 0x000fe8000f121870 */
[----:B------:R4:W-:Y:S01]  /*11290*/  LDGSTS.E [R17+0x48000], desc[UR48][R22.64], !P6 ;  /* 0x4800000016117fae */ /* 0x0009e2000f121870 */
[----:B------:R-:W-:-:S05]  /*112a0*/  IMAD.WIDE R20, R2, 0x4, R20 ;  /* 0x0000000402147825 */ /* 0x000fca00078e0214 */
[----:B------:R1:W-:Y:S04]  /*112b0*/  STL.64 [R1+0x8b8], R20 ;  /* 0x0008b81401007387 */ /* 0x0003e80000100a00 */
[----:B------:R4:W-:Y:S04]  /*112c0*/  LDGSTS.E [R17+0x4c000], desc[UR48][R20.64], !P6 ;  /* 0x4c00000014117fae */ /* 0x0009e8000f121870 */
[----:B-1----:R-:W4:Y:S04]  /*112d0*/  LDL.LU.64 R22, [R1+0x570] ;  /* 0x0005700001167983 */ /* 0x002f280000300a00 */
[----:B------:R-:W4:Y:S04]  /*112e0*/  LDL.LU.64 R20, [R1+0x560] ;  /* 0x0005600001147983 */ /* 0x000f280000300a00 */
[----:B------:R-:W4:Y:S04]  /*112f0*/  LDL.LU.64 R38, [R1+0x550] ;  /* 0x0005500001267983 */ /* 0x000f280000300a00 */
[----:B------:R-:W4:Y:S01]  /*11300*/  LDL.LU.64 R50, [R1+0x540] ;  /* 0x0005400001327983 */ /* 0x000f220000300a00 */
[----:B------:R-:W-:Y:S01]  /*11310*/  IMAD.WIDE R46, R2, 0x4, R62 ;  /* 0x00000004022e7825 */ /* 0x000fe200078e023e */
[----:B------:R-:W-:-:S02]  /*11320*/  ISETP.GE.U32.AND P2, PT, R233, 0x7fffff0f, PT ;  /* 0x7fffff0fe900780c */ /* 0x000fc40003f46070 */
[----:B------:R-:W-:Y:S01]  /*11330*/  IADD3 R233, R252, -0xb3, RZ ;  /* 0xffffff4dfce97810 */ /* 0x000fe20007ffe0ff */
[C---:B------:R-:W-:Y:S01]  /*11340*/  IMAD.WIDE R32, R2.reuse, 0x4, R32 ;  /* 0x0000000402207825 */ /* 0x040fe200078e0220 */
[----:B------:R1:W-:Y:S03]  /*11350*/  STL.64 [R1+0x8b0], R46 ;  /* 0x0008b02e01007387 */ /* 0x0003e60000100a00 */
[C---:B------:R-:W-:Y:S01]  /*11360*/  IMAD.WIDE R42, R2.reuse, 0x4, R42 ;  /* 0x00000004022a7825 */ /* 0x040fe200078e022a */
[----:B------:R1:W-:Y:S01]  /*11370*/  STL.64 [R1+0x8a8], R32 ;  /* 0x0008a82001007387 */ /* 0x0003e20000100a00 */
[----:B------:R-:W-:Y:S01]  /*11380*/  ISETP.GE.U32.AND P6, PT, R233, 0x7fffff0e, PT ;  /* 0x7fffff0ee900780c */ /* 0x000fe20003fc6070 */
[----:B------:R-:W4:Y:S02]  /*11390*/  LDC R252, c[0x0][0x230] ;  /* 0x00008c00fffc7b82 */ /* 0x000f240000000800 */
[----:B------:R1:W-:Y:S01]  /*113a0*/  STL.64 [R1+0x8a0], R42 ;  /* 0x0008a02a01007387 */ /* 0x0003e20000100a00 */
[----:B------:R-:W-:-:S03]  /*113b0*/  IMAD.WIDE R30, R2, 0x4, R30 ;  /* 0x00000004021e7825 */ /* 0x000fc600078e021e */
[----:B------:R-:W4:Y:S01]  /*113c0*/  LDL.LU.64 R62, [R1+0x530] ;  /* 0x00053000013e7983 */ /* 0x000f220000300a00 */
[----:B------:R-:W-:-:S03]  /*113d0*/  VIADD R233, R48, 0xffffff4c ;  /* 0xffffff4c30e97836 */ /* 0x000fc60000000000 */
[----:B------:R1:W-:Y:S04]  /*113e0*/  STL.64 [R1+0x898], R30 ;  /* 0x0008981e01007387 */ /* 0x0003e80000100a00 */
[----:B------:R-:W4:Y:S04]  /*113f0*/  LDL.LU.64 R70, [R1+0x520] ;  /* 0x0005200001467983 */ /* 0x000f280000300a00 */
[----:B------:R-:W-:Y:S04]  /*11400*/  LDGSTS.E [R17+0x40004], desc[UR48][R46.64], !P5 ;  /* 0x400040002e117fae */ /* 0x000fe8000e921870 */
[----:B------:R-:W4:Y:S04]  /*11410*/  LDL.LU.64 R48, [R1+0x100] ;  /* 0x0001000001307983 */ /* 0x000f280000300a00 */
[----:B------:R-:W-:Y:S04]  /*11420*/  LDGSTS.E [R17+0x44004], desc[UR48][R32.64], !P5 ;  /* 0x4400400020117fae */ /* 0x000fe8000e921870 */
[----:B-1----:R-:W4:Y:S04]  /*11430*/  LDL.LU.64 R46, [R1+0xe8] ;  /* 0x0000e800012e7983 */ /* 0x002f280000300a00 */
[----:B------:R-:W-:Y:S04]  /*11440*/  LDGSTS.E [R17+0x48004], desc[UR48][R42.64], !P5 ;  /* 0x480040002a117fae */ /* 0x000fe8000e921870 */
[----:B------:R-:W4:Y:S04]  /*11450*/  LDL.LU.64 R32, [R1+0xfc0] ;  /* 0x000fc00001207983 */ /* 0x000f280000300a00 */
[----:B------:R-:W-:Y:S04]  /*11460*/  LDGSTS.E [R17+0x4c004], desc[UR48][R30.64], !P5 ;  /* 0x4c0040001e117fae */ /* 0x000fe8000e921870 */
[----:B------:R-:W4:Y:S04]  /*11470*/  LDL.LU.64 R42, [R1+0xfb8] ;  /* 0x000fb800012a7983 */ /* 0x000f280000300a00 */
[----:B------:R-:W4:Y:S01]  /*11480*/  LDL.LU.64 R30, [R1+0xfb0] ;  /* 0x000fb000011e7983 */ /* 0x000f220000300a00 */
[----:B---3--:R-:W-:-:S05]  /*11490*/  IMAD.WIDE R28, R2, 0x4, R28 ;  /* 0x00000004021c7825 */ /* 0x008fca00078e021c */
[----:B------:R1:W-:Y:S04]  /*114a0*/  STL.64 [R1+0x890], R28 ;  /* 0x0008901c01007387 */ /* 0x0003e80000100a00 */
[----:B------:R-:W-:Y:S01]  /*114b0*/  LDGSTS.E [R17+0x40008], desc[UR48][R28.64], !P4 ;  /* 0x400080001c117fae */ /* 0x000fe2000e121870 */
[----:B--2---:R-:W-:-:S05]  /*114c0*/  IMAD.WIDE R26, R2, 0x4, R26 ;  /* 0x00000004021a7825 */ /* 0x004fca00078e021a */
[----:B------:R2:W-:Y:S01]  /*114d0*/  STL.64 [R1+0x888], R26 ;  /* 0x0008881a01007387 */ /* 0x0005e20000100a00 */
[----:B----4-:R-:W-:-:S03]  /*114e0*/  IMAD.WIDE R40, R2, 0x4, R40 ;  /* 0x0000000402287825 */ /* 0x010fc600078e0228 */
[----:B-1----:R-:W3:Y:S04]  /*114f0*/  LDL.LU.64 R28, [R1+0xfa8] ;  /* 0x000fa800011c7983 */ /* 0x002ee80000300a00 */
[----:B------:R1:W-:Y:S01]  /*11500*/  STL.64 [R1+0x880], R40 ;  /* 0x0008802801007387 */ /* 0x0003e20000100a00 */
[----:B------:R-:W-:-:S03]  /*11510*/  IMAD.WIDE R24, R2, 0x4, R24 ;  /* 0x0000000402187825 */ /* 0x000fc600078e0218 */
[----:B------:R-:W-:Y:S04]  /*11520*/  LDGSTS.E [R17+0x44008], desc[UR48][R26.64], !P4 ;  /* 0x440080001a117fae */ /* 0x000fe8000e121870 */
[----:B------:R-:W-:Y:S04]  /*11530*/  LDGSTS.E [R17+0x48008], desc[UR48][R40.64], !P4 ;  /* 0x4800800028117fae */ /* 0x000fe8000e121870 */
[----:B------:R-:W-:Y:S04]  /*11540*/  LDGSTS.E [R17+0x4c008], desc[UR48][R24.64], !P4 ;  /* 0x4c00800018117fae */ /* 0x000fe8000e121870 */
[----:B--2---:R-:W2:Y:S04]  /*11550*/  LDL.LU.64 R26, [R1+0xfa0] ;  /* 0x000fa000011a7983 */ /* 0x004ea80000300a00 */
[----:B------:R4:W-:Y:S04]  /*11560*/  STL.64 [R1+0x878], R24 ;  /* 0x0008781801007387 */ /* 0x0009e80000100a00 */
[----:B-1----:R-:W3:Y:S01]  /*11570*/  LDL.LU.64 R40, [R1+0xf98] ;  /* 0x000f980001287983 */ /* 0x002ee20000300a00 */
[----:B------:R-:W-:-:S03]  /*11580*/  IMAD.WIDE R22, R2, 0x4, R22 ;  /* 0x0000000402167825 */ /* 0x000fc600078e0216 */
[----:B----4-:R-:W4:Y:S01]  /*11590*/  LDL.LU.64 R24, [R1+0xf90] ;  /* 0x000f900001187983 */ /* 0x010f220000300a00 */
[----:B------:R-:W-:-:S03]  /*115a0*/  IMAD.WIDE R20, R2, 0x4, R20 ;  /* 0x0000000402147825 */ /* 0x000fc600078e0214 */
[----:B------:R1:W-:Y:S01]  /*115b0*/  STL.64 [R1+0x800], R22 ;  /* 0x0008001601007387 */ /* 0x0003e20000100a00 */
[----:B------:R-:W-:-:S03]  /*115c0*/  IMAD.WIDE R38, R2, 0x4, R38 ;  /* 0x0000000402267825 */ /* 0x000fc600078e0226 */
[----:B------:R1:W-:Y:S01]  /*115d0*/  STL.64 [R1+0x7f8], R20 ;  /* 0x0007f81401007387 */ /* 0x0003e20000100a00 */
[----:B------:R-:W-:-:S03]  /*115e0*/  IMAD.WIDE R50, R2, 0x4, R50 ;  /* 0x0000000402327825 */ /* 0x000fc600078e0232 */
[----:B------:R-:W-:Y:S04]  /*115f0*/  LDGSTS.E [R17+0x4000c], desc[UR48][R22.64], !P0 ;  /* 0x4000c00016117fae */ /* 0x000fe8000c121870 */
[----:B------:R-:W-:Y:S04]  /*11600*/  LDGSTS.E [R17+0x4400c], desc[UR48][R20.64], !P0 ;  /* 0x4400c00014117fae */ /* 0x000fe8000c121870 */
[----:B------:R-:W-:Y:S04]  /*11610*/  LDGSTS.E [R17+0x4800c], desc[UR48][R38.64], !P0 ;  /* 0x4800c00026117fae */ /* 0x000fe8000c121870 */
[----:B-1----:R-:W4:Y:S04]  /*11620*/  LDL.LU.64 R22, [R1+0xf88] ;  /* 0x000f880001167983 */ /* 0x002f280000300a00 */
[----:B------:R1:W-:Y:S04]  /*11630*/  STL.64 [R1+0x7f0], R38 ;  /* 0x0007f02601007387 */ /* 0x0003e80000100a00 */
[----:B------:R-:W4:Y:S04]  /*11640*/  LDL.LU.64 R20, [R1+0xf80] ;  /* 0x000f800001147983 */ /* 0x000f280000300a00 */
[----:B------:R1:W-:Y:S04]  /*11650*/  STL.64 [R1+0x7e8], R50 ;  /* 0x0007e83201007387 */ /* 0x0003e80000100a00 */
[----:B-1----:R-:W4:Y:S01]  /*11660*/  LDL.LU.64 R38, [R1+0xf78] ;  /* 0x000f780001267983 */ /* 0x002f220000300a00 */
[----:B------:R-:W-:-:S02]  /*11670*/  ISETP.GE.U32.AND P5, PT, R233, 0x7fffff0d, PT ;  /* 0x7fffff0de900780c */ /* 0x000fc40003fa6070 */
[----:B------:R-:W-:Y:S01]  /*11680*/  IADD3 R233, R45, -0x95, RZ ;  /* 0xffffff6b2de97810 */ /* 0x000fe20007ffe0ff */
[----:B------:R1:W-:Y:S01]  /*11690*/  LDGSTS.E [R17+0x4c00c], desc[UR48][R50.64], !P0 ;  /* 0x4c00c00032117fae */ /* 0x0003e2000c121870 */
[----:B------:R-:W4:Y:S01]  /*116a0*/  LDC R45, c[0x0][0x230] ;  /* 0x00008c00ff2d7b82 */ /* 0x000f220000000800 */
[----:B------:R-:W-:Y:S01]  /*116b0*/  IMAD.WIDE R62, R2, 0x4, R62 ;  /* 0x00000004023e7825 */ /* 0x000fe200078e023e */
[----:B------:R-:W-:-:S03]  /*116c0*/  ISETP.GE.U32.AND P4, PT, R233, 0x7fffff2c, PT ;  /* 0x7fffff2ce900780c */ /* 0x000fc60003f86070 */
[----:B------:R-:W-:Y:S02]  /*116d0*/  VIADD R233, R44, 0xffffff6a ;  /* 0xffffff6a2ce97836 */ /* 0x000fe40000000000 */
[C---:B------:R-:W-:Y:S01]  /*116e0*/  IMAD.WIDE R48, R2.reuse, 0x4, R48 ;  /* 0x0000000402307825 */ /* 0x040fe200078e0230 */
[----:B------:R-:W4:Y:S03]  /*116f0*/  LDC R44, c[0x0][0x230] ;  /* 0x00008c00ff2c7b82 */ /* 0x000f260000000800 */
[C---:B-1----:R-:W-:Y:S01]  /*11700*/  IMAD.WIDE R50, R2.reuse, 0x4, R70 ;  /* 0x0000000402327825 */ /* 0x042fe200078e0246 */
[----:B------:R-:W-:Y:S03]  /*11710*/  STL.64 [R1+0x648], R62 ;  /* 0x0006483e01007387 */ /* 0x000fe60000100a00 */
[C---:B------:R-:W-:Y:S01]  /*11720*/  IMAD.WIDE R46, R2.reuse, 0x4, R46 ;  /* 0x00000004022e7825 */ /* 0x040fe200078e022e */
[----:B------:R-:W-:Y:S04]  /*11730*/  LDGSTS.E [R17+0x50000], desc[UR48][R62.64], !P1 ;  /* 0x500000003e117fae */ /* 0x000fe8000c921870 */
[----:B------:R-:W-:Y:S04]  /*11740*/  STL.64 [R1+0x638], R50 ;  /* 0x0006383201007387 */ /* 0x000fe80000100a00 */
[----:B------:R-:W-:Y:S04]  /*11750*/  LDGSTS.E [R17+0x54000], desc[UR48][R50.64], !P1 ;  /* 0x5400000032117fae */ /* 0x000fe8000c921870 */
[----:B------:R-:W-:Y:S04]  /*11760*/  STL.64 [R1+0x628], R48 ;  /* 0x0006283001007387 */ /* 0x000fe80000100a00 */
[----:B------:R-:W-:Y:S04]  /*11770*/  LDGSTS.E [R17+0x58000], desc[UR48][R48.64], !P1 ;  /* 0x5800000030117fae */ /* 0x000fe8000c921870 */
[----:B------:R1:W-:Y:S04]  /*11780*/  STL.64 [R1+0x620], R46 ;  /* 0x0006202e01007387 */ /* 0x0003e80000100a00 */
[----:B------:R1:W-:Y:S01]  /*11790*/  LDGSTS.E [R17+0x5c000], desc[UR48][R46.64], !P1 ;  /* 0x5c0000002e117fae */ /* 0x0003e2000c921870 */
[----:B--2---:R-:W-:-:S04]  /*117a0*/  IMAD.WIDE R26, R2, 0x4, R26 ;  /* 0x00000004021a7825 */ /* 0x004fc800078e021a */
[----:B---3--:R-:W-:-:S04]  /*117b0*/  IMAD.WIDE R40, R2, 0x4, R40 ;  /* 0x0000000402287825 */ /* 0x008fc800078e0228 */
[----:B----4-:R-:W-:-:S04]  /*117c0*/  IMAD.WIDE R24, R2, 0x4, R24 ;  /* 0x0000000402187825 */ /* 0x010fc800078e0218 */
[----:B------:R-:W-:-:S04]  /*117d0*/  IMAD.WIDE R22, R2, 0x4, R22 ;  /* 0x0000000402167825 */ /* 0x000fc800078e0216 */
[----:B-1----:R-:W-:-:S04]  /*117e0*/  IMAD.WIDE R46, R2, 0x4, R20 ;  /* 0x00000004022e7825 */ /* 0x002fc800078e0214 */
[----:B------:R-:W-:Y:S01]  /*117f0*/  IMAD.WIDE R38, R2, 0x4, R38 ;  /* 0x0000000402267825 */ /* 0x000fe200078e0226 */
[----:B------:R-:W-:Y:S01]  /*11800*/  ISETP.GE.U32.AND P0, PT, R233, 0x7fffff2b, PT ;  /* 0x7fffff2be900780c */ /* 0x000fe20003f06070 */
[----:B------:R-:W1:Y:S03]  /*11810*/  LDC R21, c[0x0][0x230] ;  /* 0x00008c00ff157b82 */ /* 0x000e660000000800 */
[----:B------:R2:W-:Y:S04]  /*11820*/  STL.64 [R1+0x618], R38 ;  /* 0x0006182601007387 */ /* 0x0005e80000100a00 */
[----:B------:R-:W-:Y:S04]  /*11830*/  STL.64 [R1+0x610], R46 ;  /* 0x0006102e01007387 */ /* 0x000fe80000100a00 */
[----:B------:R3:W-:Y:S04]  /*11840*/  STL.64 [R1+0x608], R22 ;  /* 0x0006081601007387 */ /* 0x0007e80000100a00 */
[----:B------:R-:W-:Y:S04]  /*11850*/  LDGSTS.E [R17+0x50004], desc[UR48][R38.64], !P2 ;  /* 0x5000400026117fae */ /* 0x000fe8000d121870 */
[----:B------:R4:W-:Y:S04]  /*11860*/  STL.64 [R1+0x600], R24 ;  /* 0x0006001801007387 */ /* 0x0009e80000100a00 */
[----:B------:R-:W-:Y:S04]  /*11870*/  LDGSTS.E [R17+0x54004], desc[UR48][R46.64], !P2 ;  /* 0x540040002e117fae */ /* 0x000fe8000d121870 */
[----:B--2---:R-:W2:Y:S04]  /*11880*/  LDL.LU.64 R38, [R1+0xd8] ;  /* 0x0000d80001267983 */ /* 0x004ea80000300a00 */
[----:B------:R-:W2:Y:S01]  /*11890*/  LDL.LU.64 R50, [R1+0xd0] ;  /* 0x0000d00001327983 */ /* 0x000ea20000300a00 */
[----:B------:R-:W-:-:S03]  /*118a0*/  VIADD R20, R45, 0xffffff68 ;  /* 0xffffff682d147836 */ /* 0x000fc60000000000 */
[----:B------:R3:W-:Y:S04]  /*118b0*/  LDGSTS.E [R17+0x58004], desc[UR48][R22.64], !P2 ;  /* 0x5800400016117fae */ /* 0x0007e8000d121870 */
[----:B------:R-:W2:Y:S04]  /*118c0*/  LDL.LU.64 R70, [R1+0xc8] ;  /* 0x0000c80001467983 */ /* 0x000ea80000300a00 */
[----:B------:R4:W-:Y:S04]  /*118d0*/  LDGSTS.E [R17+0x5c004], desc[UR48][R24.64], !P2 ;  /* 0x5c00400018117fae */ /* 0x0009e8000d121870 */
[----:B------:R-:W2:Y:S01]  /*118e0*/  LDL.LU.64 R48, [R1+0xc0] ;  /* 0x0000c00001307983 */ /* 0x000ea20000300a00 */
[----:B---3--:R-:W-:-:S03]  /*118f0*/  IMAD.WIDE R22, R2, 0x4, R30 ;  /* 0x0000000402167825 */ /* 0x008fc600078e021e */
[----:B------:R-:W-:Y:S01]  /*11900*/  STL.64 [R1+0x5f8], R40 ;  /* 0x0005f82801007387 */ /* 0x000fe20000100a00 */
[----:B----4-:R-:W-:-:S03]  /*11910*/  IMAD.WIDE R24, R2, 0x4, R28 ;  /* 0x0000000402187825 */ /* 0x010fc600078e021c */
[----:B------:R-:W-:Y:S01]  /*11920*/  STL.64 [R1+0x460], R26 ;  /* 0x0004601a01007387 */ /* 0x000fe20000100a00 */
[----:B------:R-:W-:Y:S01]  /*11930*/  ISETP.GE.U32.AND P2, PT, R20, 0x7fffff29, PT ;  /* 0x7fffff291400780c */ /* 0x000fe20003f46070 */
[----:B------:R-:W-:Y:S02]  /*11940*/  IMAD.WIDE R30, R2, 0x4, R42 ;  /* 0x00000004021e7825 */ /* 0x000fe400078e022a */
[----:B------:R3:W-:Y:S01]  /*11950*/  STL.64 [R1+0x468], R24 ;  /* 0x0004681801007387 */ /* 0x0007e20000100a00 */
[----:B------:R-:W-:-:S03]  /*11960*/  IADD3 R20, R44, -0xb5, RZ ;  /* 0xffffff4b2c147810 */ /* 0x000fc60007ffe0ff */
[----:B------:R4:W-:Y:S04]  /*11970*/  STL.64 [R1+0x5b8], R22 ;  /* 0x0005b81601007387 */ /* 0x0009e80000100a00 */
[----:B------:R-:W2:Y:S04]  /*11980*/  LDL.LU.64 R46, [R1+0xb8] ;  /* 0x0000b800012e7983 */ /* 0x000ea80000300a00 */
[----:B------:R-:W-:Y:S04]  /*11990*/  LDGSTS.E [R17+0x50008], desc[UR48][R40.64], !P6 ;  /* 0x5000800028117fae */ /* 0x000fe8000f121870 */
[----:B------:R-:W2:Y:S04]  /*119a0*/  LDL.LU.64 R44, [R1+0xb0] ;  /* 0x0000b000012c7983 */ /* 0x000ea80000300a00 */
[----:B------:R-:W-:Y:S04]  /*119b0*/  LDGSTS.E [R17+0x54008], desc[UR48][R26.64], !P6 ;  /* 0x540080001a117fae */ /* 0x000fe8000f121870 */
[----:B------:R3:W-:Y:S04]  /*119c0*/  LDGSTS.E [R17+0x58008], desc[UR48][R24.64], !P6 ;  /* 0x5800800018117fae */ /* 0x0007e8000f121870 */
[----:B------:R-:W2:Y:S04]  /*119d0*/  LDL.LU.64 R62, [R1+0xa8] ;  /* 0x0000a800013e7983 */ /* 0x000ea80000300a00 */
[----:B------:R1:W-:Y:S01]  /*119e0*/  STL.64 [R1+0x5d8], R30 ;  /* 0x0005d81e01007387 */ /* 0x0003e20000100a00 */
[----:B---3--:R-:W-:-:S03]  /*119f0*/  IMAD.WIDE R24, R2, 0x4, R36 ;  /* 0x0000000402187825 */ /* 0x008fc600078e0224 */
[----:B------:R4:W-:Y:S04]  /*11a00*/  LDGSTS.E [R17+0x5c008], desc[UR48][R22.64], !P6 ;  /* 0x5c00800016117fae */ /* 0x0009e8000f121870 */
[----:B------:R-:W3:Y:S01]  /*11a10*/  LDL.LU.64 R36, [R1+0xa0] ;  /* 0x0000a00001247983 */ /* 0x000ee20000300a00 */
[----:B------:R-:W-:-:S03]  /*11a20*/  IMAD.WIDE R28, R2, 0x4, R32 ;  /* 0x00000004021c7825 */ /* 0x000fc600078e0220 */
[----:B------:R-:W-:Y:S01]  /*11a30*/  LDGSTS.E [R17+0x5000c], desc[UR48][R30.64], !P5 ;  /* 0x5000c0001e117fae */ /* 0x000fe2000e921870 */
[----:B------:R-:W-:-:S03]  /*11a40*/  IMAD.WIDE R26, R2, 0x4, R34 ;  /* 0x00000004021a7825 */ /* 0x000fc600078e0222 */
[----:B------:R-:W-:Y:S01]  /*11a50*/  STL.64 [R1+0x5e0], R28 ;  /* 0x0005e01c01007387 */ /* 0x000fe20000100a00 */
[----:B------:R-:W-:Y:S01]  /*11a60*/  IADD3 R233, R252, -0x97, RZ ;  /* 0xffffff69fce97810 */ /* 0x000fe20007ffe0ff */
[----:B----4-:R-:W4:Y:S02]  /*11a70*/  LDC R23, c[0x0][0x230] ;  /* 0x00008c00ff177b82 */ /* 0x010f240000000800 */
[----:B------:R-:W-:Y:S04]  /*11a80*/  LDGSTS.E [R17+0x5400c], desc[UR48][R28.64], !P5 ;  /* 0x5400c0001c117fae */ /* 0x000fe8000e921870 */
[----:B------:R-:W-:Y:S02]  /*11a90*/  STL.64 [R1+0x5e8], R26 ;  /* 0x0005e81a01007387 */ /* 0x000fe40000100a00 */
[----:B------:R-:W4:Y:S02]  /*11aa0*/  LDC R22, c[0x0][0x230] ;  /* 0x00008c00ff167b82 */ /* 0x000f240000000800 */
[----:B------:R-:W-:Y:S04]  /*11ab0*/  LDGSTS.E [R17+0x5800c], desc[UR48][R26.64], !P5 ;  /* 0x5800c0001a117fae */ /* 0x000fe8000e921870 */
[----:B------:R3:W-:Y:S04]  /*11ac0*/  STL.64 [R1+0x5f0], R24 ;  /* 0x0005f01801007387 */ /* 0x0007e80000100a00 */
[----:B------:R-:W4:Y:S04]  /*11ad0*/  LDL.LU.64 R34, [R1+0x98] ;  /* 0x0000980001227983 */ /* 0x000f280000300a00 */
[----:B------:R-:W4:Y:S04]  /*11ae0*/  LDL.LU.64 R32, [R1+0x90] ;  /* 0x0000900001207983 */ /* 0x000f280000300a00 */
[----:B------:R-:W4:Y:S04]  /*11af0*/  LDL.LU.64 R42, [R1+0x88] ;  /* 0x00008800012a7983 */ /* 0x000f280000300a00 */
[----:B-1----:R-:W4:Y:S04]  /*11b00*/  LDL.LU.64 R30, [R1+0x80] ;  /* 0x00008000011e7983 */ /* 0x002f280000300a00 */
[----:B------:R1:W-:Y:S01]  /*11b10*/  LDGSTS.E [R17+0x5c00c], desc[UR48][R24.64], !P5 ;  /* 0x5c00c00018117fae */ /* 0x0003e2000e921870 */
[----:B--2---:R-:W-:-:S04]  /*11b20*/  IMAD.WIDE R50, R2, 0x4, R50 ;  /* 0x0000000402327825 */ /* 0x004fc800078e0232 */
[----:B------:R-:W-:-:S04]  /*11b30*/  IMAD.WIDE R70, R2, 0x4, R70 ;  /* 0x0000000402467825 */ /* 0x000fc800078e0246 */
[----:B------:R-:W-:-:S04]  /*11b40*/  IMAD.WIDE R48, R2, 0x4, R48 ;  /* 0x0000000402307825 */ /* 0x000fc800078e0230 */
[----:B------:R-:W-:-:S04]  /*11b50*/  IMAD.WIDE R46, R2, 0x4, R46 ;  /* 0x00000004022e7825 */ /* 0x000fc800078e022e */
[----:B------:R-:W-:-:S04]  /*11b60*/  IMAD.WIDE R44, R2, 0x4, R44 ;  /* 0x00000004022c7825 */ /* 0x000fc800078e022c */
[----:B------:R-:W-:-:S04]  /*11b70*/  IMAD.WIDE R62, R2, 0x4, R62 ;  /* 0x00000004023e7825 */ /* 0x000fc800078e023e */
[C---:B---3--:R-:W-:Y:S01]  /*11b80*/  IMAD.WIDE R36, R2.reuse, 0x4, R36 ;  /* 0x0000000402247825 */ /* 0x048fe200078e0224 */
[----:B------:R-:W-:Y:S01]  /*11b90*/  ISETP.GE.U32.AND P1, PT, R233, 0x7fffff2a, PT ;  /* 0x7fffff2ae900780c */ /* 0x000fe20003f26070 */
[----:B-1----:R-:W1:Y:S02]  /*11ba0*/  LDC R24, c[0x0][0x230] ;  /* 0x00008c00ff187b82 */ /* 0x002e640000000800 */
[----:B------:R-:W-:-:S05]  /*11bb0*/  IMAD.WIDE R26, R2, 0x4, R38 ;  /* 0x00000004021a7825 */ /* 0x000fca00078e0226 */
[----:B------:R2:W-:Y:S01]  /*11bc0*/  STL.64 [R1+0x7e0], R26 ;  /* 0x0007e01a01007387 */ /* 0x0005e20000100a00 */
[----:B------:R-:W3:Y:S03]  /*11bd0*/  LDC R233, c[0x0][0x230] ;  /* 0x00008c00ffe97b82 */ /* 0x000ee60000000800 */
[----:B------:R2:W-:Y:S04]  /*11be0*/  STL.64 [R1+0x7d8], R50 ;  /* 0x0007d83201007387 */ /* 0x0005e80000100a00 */
[----:B------:R4:W-:Y:S04]  /*11bf0*/  STL.64 [R1+0x7d0], R70 ;  /* 0x0007d04601007387 */ /* 0x0009e80000100a00 */
[----:B------:R-:W3:Y:S04]  /*11c00*/  LDL.LU.64 R28, [R1+0x78] ;  /* 0x00007800011c7983 */ /* 0x000ee80000300a00 */
[----:B------:R-:W-:Y:S04]  /*11c10*/  LDGSTS.E [R16+0x40000], desc[UR48][R26.64], !P4 ;  /* 0x400000001a107fae */ /* 0x000fe8000e121870 */
[----:B------:R4:W-:Y:S04]  /*11c20*/  STL.64 [R1+0x7c8], R48 ;  /* 0x0007c83001007387 */ /* 0x0009e80000100a00 */
[----:B------:R-:W-:Y:S04]  /*11c30*/  LDGSTS.E [R16+0x44000], desc[UR48][R50.64], !P4 ;  /* 0x4400000032107fae */ /* 0x000fe8000e121870 */
[----:B--2---:R-:W2:Y:S04]  /*11c40*/  LDL.LU.64 R26, [R1+0x70] ;  /* 0x00007000011a7983 */ /* 0x004ea80000300a00 */
[----:B------:R-:W2:Y:S04]  /*11c50*/  LDL.LU.64 R40, [R1+0x68] ;  /* 0x0000680001287983 */ /* 0x000ea80000300a00 */
[----:B------:R-:W2:Y:S04]  /*11c60*/  LDL.LU.64 R38, [R1+0x60] ;  /* 0x0000600001267983 */ /* 0x000ea80000300a00 */
[----:B------:R-:W2:Y:S04]  /*11c70*/  LDL.LU.64 R50, [R1+0xf70] ;  /* 0x000f700001327983 */ /* 0x000ea80000300a00 */
[----:B------:R-:W-:Y:S04]  /*11c80*/  LDGSTS.E [R16+0x48000], desc[UR48][R70.64], !P4 ;  /* 0x4800000046107fae */ /* 0x000fe8000e121870 */
[----:B------:R-:W-:Y:S04]  /*11c90*/  LDGSTS.E [R16+0x4c000], desc[UR48][R48.64], !P4 ;  /* 0x4c00000030107fae */ /* 0x000fe8000e121870 */
[----:B------:R-:W-:Y:S04]  /*11ca0*/  LDGSTS.E [R16+0x40004], desc[UR48][R46.64], !P0 ;  /* 0x400040002e107fae */ /* 0x000fe8000c121870 */
[----:B----4-:R-:W4:Y:S04]  /*11cb0*/  LDL.LU.64 R70, [R1+0xf68] ;  /* 0x000f680001467983 */ /* 0x010f280000300a00 */
[----:B------:R-:W4:Y:S04]  /*11cc0*/  LDL.LU.64 R48, [R1+0xf60] ;  /* 0x000f600001307983 */ /* 0x000f280000300a00 */
[----:B------:R1:W-:Y:S04]  /*11cd0*/  STL.64 [R1+0x7c0], R46 ;  /* 0x0007c02e01007387 */ /* 0x0003e80000100a00 */
[----:B------:R1:W-:Y:S04]  /*11ce0*/  STL.64 [R1+0x7b8], R44 ;  /* 0x0007b82c01007387 */ /* 0x0003e80000100a00 */
[----:B------:R-:W-:Y:S04]  /*11cf0*/  LDGSTS.E [R16+0x44004], desc[UR48][R44.64], !P0 ;  /* 0x440040002c107fae */ /* 0x000fe8000c121870 */
[----:B-1----:R-:W4:Y:S04]  /*11d00*/  LDL.LU.64 R46, [R1+0xf58] ;  /* 0x000f5800012e7983 */ /* 0x002f280000300a00 */
[----:B------:R1:W-:Y:S04]  /*11d10*/  STL.64 [R1+0x7b0], R62 ;  /* 0x0007b03e01007387 */ /* 0x0003e80000100a00 */
[----:B------:R-:W4:Y:S04]  /*11d20*/  LDL.LU.64 R44, [R1+0xf50] ;  /* 0x000f5000012c7983 */ /* 0x000f280000300a00 */
[----:B------:R3:W-:Y:S04]  /*11d30*/  STL.64 [R1+0x7a8], R36 ;  /* 0x0007a82401007387 */ /* 0x0007e80000100a00 */
[----:B------:R-:W-:Y:S01]  /*11d40*/  LDGSTS.E [R16+0x48004], desc[UR48][R62.64], !P0 ;  /* 0x480040003e107fae */ /* 0x000fe2000c121870 */
[----:B------:R-:W-:-:S03]  /*11d50*/  ISETP.GE.U32.AND P6, PT, R20, 0x7fffff0c, PT ;  /* 0x7fffff0c1400780c */ /* 0x000fc60003fc6070 */
[----:B-1----:R-:W4:Y:S01]  /*11d60*/  LDL.LU.64 R62, [R1+0xf48] ;  /* 0x000f4800013e7983 */ /* 0x002f220000300a00 */
[----:B---3--:R-:W-:-:S03]  /*11d70*/  VIADD R20, R233, 0xffffff4a ;  /* 0xffffff4ae9147836 */ /* 0x008fc60000000000 */
[----:B------:R1:W-:Y:S02]  /*11d80*/  LDGSTS.E [R16+0x4c004], desc[UR48][R36.64], !P0 ;  /* 0x4c00400024107fae */ /* 0x0003e4000c121870 */
[----:B------:R-:W-:Y:S02]  /*11d90*/  ISETP.GE.U32.AND P5, PT, R20, 0x7fffff0b, PT ;  /* 0x7fffff0b1400780c */ /* 0x000fe40003fa6070 */
[----:B------:R-:W-:Y:S01]  /*11da0*/  IADD3 R20, R21, -0xb7, RZ ;  /* 0xffffff4915147810 */ /* 0x000fe20007ffe0ff */
[----:B------:R-:W-:Y:S01]  /*11db0*/  IMAD.WIDE R30, R2, 0x4, R30 ;  /* 0x00000004021e7825 */ /* 0x000fe200078e021e */
[----:B------:R-:W3:Y:S02]  /*11dc0*/  LDC R21, c[0x0][0x230] ;  /* 0x00008c00ff157b82 */ /* 0x000ee40000000800 */
[----:B------:R-:W-:Y:S01]  /*11dd0*/  ISETP.GE.U32.AND P4, PT, R20, 0x7fffff0a, PT ;  /* 0x7fffff0a1400780c */ /* 0x000fe20003f86070 */
[----:B------:R-:W-:Y:S02]  /*11de0*/  VIADD R20, R23, 0xffffff48 ;  /* 0xffffff4817147836 */ /* 0x000fe40000000000 */
[----:B-1----:R-:W-:-:S03]  /*11df0*/  IMAD.WIDE R36, R2, 0x4, R34 ;  /* 0x0000000402247825 */ /* 0x002fc600078e0222 */
[----:B------:R-:W1:Y:S01]  /*11e00*/  LDC R23, c[0x0][0x230] ;  /* 0x00008c00ff177b82 */ /* 0x000e620000000800 */
[----:B------:R-:W-:Y:S01]  /*11e10*/  IMAD.WIDE R34, R2, 0x4, R32 ;  /* 0x0000000402227825 */ /* 0x000fe200078e0220 */
[----:B------:R-:W-:Y:S01]  /*11e20*/  ISETP.GE.U32.AND P0, PT, R20, 0x7fffff09, PT ;  /* 0x7fffff091400780c */ /* 0x000fe20003f06070 */
[----:B------:R-:W-:Y:S02]  /*11e30*/  LDGSTS.E [R16+0x40008], desc[UR48][R36.64], !P1 ;  /* 0x4000800024107fae */ /* 0x000fe4000c921870 */
[----:B------:R-:W-:Y:S01]  /*11e40*/  IMAD.WIDE R32, R2, 0x4, R42 ;  /* 0x0000000402207825 */ /* 0x000fe200078e022a */
[----:B------:R-:W-:Y:S01]  /*11e50*/  IADD3 R20, R24, -0x99, RZ ;  /* 0xffffff6718147810 */ /* 0x000fe20007ffe0ff */
[----:B------:R-:W-:Y:S01]  /*11e60*/  STL.64 [R1+0x7a0], R36 ;  /* 0x0007a02401007387 */ /* 0x000fe20000100a00 */
[----:B------:R-:W1:Y:S03]  /*11e70*/  LDC R24, c[0x0][0x230] ;  /* 0x00008c00ff187b82 */ /* 0x000e660000000800 */
[----:B------:R-:W-:Y:S04]  /*11e80*/  STL.64 [R1+0x798], R34 ;  /* 0x0007982201007387 */ /* 0x000fe80000100a00 */
[----:B------:R-:W-:Y:S04]  /*11e90*/  LDGSTS.E [R16+0x44008], desc[UR48][R34.64], !P1 ;  /* 0x4400800022107fae */ /* 0x000fe8000c921870 */
[----:B------:R1:W-:Y:S04]  /*11ea0*/  STL.64 [R1+0x790], R32 ;  /* 0x0007902001007387 */ /* 0x0003e80000100a00 */
[----:B------:R1:W-:Y:S04]  /*11eb0*/  LDGSTS.E [R16+0x48008], desc[UR48][R32.64], !P1 ;  /* 0x4800800020107fae */ /* 0x0003e8000c921870 */
[----:B------:R2:W-:Y:S04]  /*11ec0*/  STL.64 [R1+0x700], R30 ;  /* 0x0007001e01007387 */ /* 0x0005e80000100a00 */
[----:B------:R2:W-:Y:S01]  /*11ed0*/  LDGSTS.E [R16+0x4c008], desc[UR48][R30.64], !P1 ;  /* 0x4c0080001e107fae */ /* 0x0005e2000c921870 */
[----:B------:R-:W-:Y:S01]  /*11ee0*/  ISETP.GE.U32.AND P1, PT, R20, 0x7fffff28, PT ;  /* 0x7fffff281400780c */ /* 0x000fe20003f26070 */
[----:B------:R-:W-:-:S02]  /*11ef0*/  VIADD R20, R22, 0xffffff66 ;  /* 0xffffff6616147836 */ /* 0x000fc40000000000 */
[----:B------:R-:W4:Y:S01]  /*11f00*/  LDC R22, c[0x0][0x230] ;  /* 0x00008c00ff167b82 */ /* 0x000f220000000800 */
[----:B-1----:R-:W-:-:S05]  /*11f10*/  IMAD.WIDE R32, R2, 0x4, R28 ;  /* 0x0000000402207825 */ /* 0x002fca00078e021c */
[----:B------:R-:W-:Y:S04]  /*11f20*/  STL.64 [R1+0x6f8], R32 ;  /* 0x0006f82001007387 */ /* 0x000fe80000100a00 */
[----:B------:R-:W-:Y:S01]  /*11f30*/  LDGSTS.E [R16+0x4000c], desc[UR48][R32.64], !P2 ;  /* 0x4000c00020107fae */ /* 0x000fe2000d121870 */
[----:B--2---:R-:W-:-:S04]  /*11f40*/  IMAD.WIDE R30, R2, 0x4, R26 ;  /* 0x00000004021e7825 */ /* 0x004fc800078e021a */
[C---:B------:R-:W-:Y:S01]  /*11f50*/  IMAD.WIDE R28, R2.reuse, 0x4, R40 ;  /* 0x00000004021c7825 */ /* 0x040fe200078e0228 */
[----:B------:R-:W-:Y:S03]  /*11f60*/  STL.64 [R1+0x6f0], R30 ;  /* 0x0006f01e01007387 */ /* 0x000fe60000100a00 */
[----:B------:R-:W-:Y:S01]  /*11f70*/  IMAD.WIDE R26, R2, 0x4, R38 ;  /* 0x00000004021a7825 */ /* 0x000fe200078e0226 */
[----:B------:R-:W-:Y:S04]  /*11f80*/  LDGSTS.E [R16+0x4400c], desc[UR48][R30.64], !P2 ;  /* 0x4400c0001e107fae */ /* 0x000fe8000d121870 */
[----:B------:R-:W-:Y:S04]  /*11f90*/  STL.64 [R1+0x6e8], R28 ;  /* 0x0006e81c01007387 */ /* 0x000fe80000100a00 */
[----:B------:R-:W-:Y:S04]  /*11fa0*/  LDGSTS.E [R16+0x4800c], desc[UR48][R28.64], !P2 ;  /* 0x4800c0001c107fae */ /* 0x000fe8000d121870 */
[----:B------:R4:W-:Y:S04]  /*11fb0*/  STL.64 [R1+0x6e0], R26 ;  /* 0x0006e01a01007387 */ /* 0x0009e80000100a00 */
[----:B------:R4:W-:Y:S01]  /*11fc0*/  LDGSTS.E [R16+0x4c00c], desc[UR48][R26.64], !P2 ;  /* 0x4c00c0001a107fae */ /* 0x0009e2000d121870 */
[----:B------:R-:W-:-:S02]  /*11fd0*/  ISETP.GE.U32.AND P2, PT, R20, 0x7fffff27, PT ;  /* 0x7fffff271400780c */ /* 0x000fc40003f46070 */
[----:B---3--:R-:W-:Y:S02]  /*11fe0*/  IADD3 R20, R21, -0x9b, RZ ;  /* 0xffffff6515147810 */ /* 0x008fe40007ffe0ff */
[----:B------:R-:W1:Y:S01]  /*11ff0*/  LDC R21, c[0x0][0x230] ;  /* 0x00008c00ff157b82 */ /* 0x000e620000000800 */
[----:B----4-:R-:W-:-:S04]  /*12000*/  IMAD.WIDE R26, R2, 0x4, R48 ;  /* 0x00000004021a7825 */ /* 0x010fc800078e0230 */
[----:B------:R-:W-:-:S04]  /*12010*/  IMAD.WIDE R28, R2, 0x4, R46 ;  /* 0x00000004021c7825 */ /* 0x000fc800078e022e */
[----:B------:R-:W-:-:S04]  /*12020*/  IMAD.WIDE R30, R2, 0x4, R44 ;  /* 0x00000004021e7825 */ /* 0x000fc800078e022c */
[----:B------:R-:W-:-:S05]  /*12030*/  IMAD.WIDE R32, R2, 0x4, R62 ;  /* 0x0000000402207825 */ /* 0x000fca00078e023e */
[----:B------:R2:W-:Y:S04]  /*12040*/  STL.64 [R1+0x6d8], R32 ;  /* 0x0006d82001007387 */ /* 0x0005e80000100a00 */
[----:B------:R2:W-:Y:S04]  /*12050*/  LDGSTS.E [R16+0x50000], desc[UR48][R32.64], !P6 ;  /* 0x5000000020107fae */ /* 0x0005e8000f121870 */
        /* <DEDUP_REMOVED lines=9> */
[----:B------:R-:W-:Y:S04]  /*120f0*/  STL.64 [R1+0x6b8], R32 ;  /* 0x0006b82001007387 */ /* 0x000fe80000100a00 */
[----:B------:R2:W-:Y:S01]  /*12100*/  STL.64 [R1+0x6b0], R30 ;  /* 0x0006b01e01007387 */ /* 0x0005e20000100a00 */
[----:B---3--:R-:W-:-:S03]  /*12110*/  IMAD.WIDE R26, R2, 0x4, R54 ;  /* 0x00000004021a7825 */ /* 0x008fc600078e0236 */
[----:B------:R-:W-:Y:S01]  /*12120*/  LDGSTS.E [R16+0x50004], desc[UR48][R32.64], !P5 ;  /* 0x5000400020107fae */ /* 0x000fe2000e921870 */
[----:B------:R-:W-:-:S03]  /*12130*/  ISETP.GE.U32.AND P6, PT, R20, 0x7fffff26, PT ;  /* 0x7fffff261400780c */ /* 0x000fc60003fc6070 */
[----:B------:R3:W-:Y:S01]  /*12140*/  STL.64 [R1+0x6a8], R28 ;  /* 0x0006a81c01007387 */ /* 0x0007e20000100a00 */
[----:B------:R-:W-:-:S03]  /*12150*/  VIADD R20, R24, 0xffffff64 ;  /* 0xffffff6418147836 */ /* 0x000fc60000000000 */
[----:B------:R2:W-:Y:S04]  /*12160*/  LDGSTS.E [R16+0x54004], desc[UR48][R30.64], !P5 ;  /* 0x540040001e107fae */ /* 0x0005e8000e921870 */
[----:B------:R4:W-:Y:S01]  /*12170*/  STL.64 [R1+0x6a0], R26 ;  /* 0x0006a01a01007387 */ /* 0x0009e20000100a00 */
[----:B------:R-:W-:-:S03]  /*12180*/  IMAD.WIDE R24, R2, 0x4, R60 ;  /* 0x0000000402187825 */ /* 0x000fc600078e023c */
[----:B------:R3:W-:Y:S04]  /*12190*/  LDGSTS.E [R16+0x58004], desc[UR48][R28.64], !P5 ;  /* 0x580040001c107fae */ /* 0x0007e8000e921870 */
[----:B------:R-:W4:Y:S01]  /*121a0*/  LDL.LU.64 R46, [R1+0x58] ;  /* 0x00005800012e7983 */ /* 0x000f220000300a00 */
[----:B--2---:R-:W-:-:S03]  /*121b0*/  IMAD.WIDE R30, R2, 0x4, R72 ;  /* 0x00000004021e7825 */ /* 0x004fc600078e0248 */
[----:B------:R4:W-:Y:S04]  /*121c0*/  LDGSTS.E [R16+0x5c004], desc[UR48][R26.64], !P5 ;  /* 0x5c0040001a107fae */ /* 0x0009e8000e921870 */
[----:B------:R-:W2:Y:S01]  /*121d0*/  LDL.LU.64 R44, [R1+0x50] ;  /* 0x00005000012c7983 */ /* 0x000ea20000300a00 */
[----:B---3--:R-:W-:-:S03]  /*121e0*/  IMAD.WIDE R28, R2, 0x4, R56 ;  /* 0x00000004021c7825 */ /* 0x008fc600078e0238 */
[----:B------:R-:W3:Y:S01]  /*121f0*/  LDL.LU.64 R62, [R1+0x48] ;  /* 0x00004800013e7983 */ /* 0x000ee20000300a00 */
[----:B----4-:R-:W-:-:S03]  /*12200*/  IMAD.WIDE R26, R2, 0x4, R58 ;  /* 0x00000004021a7825 */ /* 0x010fc600078e023a */
[----:B------:R-:W4:Y:S04]  /*12210*/  LDL.LU.64 R36, [R1+0x40] ;  /* 0x0000400001247983 */ /* 0x000f280000300a00 */
[----:B------:R-:W-:Y:S04]  /*12220*/  STL.64 [R1+0x698], R30 ;  /* 0x0006981e01007387 */ /* 0x000fe80000100a00 */
[----:B------:R-:W-:Y:S01]  /*12230*/  LDGSTS.E [R16+0x50008], desc[UR48][R30.64], !P4 ;  /* 0x500080001e107fae */ /* 0x000fe2000e121870 */
[----:B------:R-:W-:-:S03]  /*12240*/  IMAD.WIDE R50, R2, 0x4, R64 ;  /* 0x0000000402327825 */ /* 0x000fc600078e0240 */
[----:B------:R-:W-:Y:S04]  /*12250*/  STL.64 [R1+0x690], R28 ;  /* 0x0006901c01007387 */ /* 0x000fe80000100a00 */
[----:B------:R-:W-:Y:S01]  /*12260*/  LDGSTS.E [R16+0x54008], desc[UR48][R28.64], !P4 ;  /* 0x540080001c107fae */ /* 0x000fe2000e121870 */
[----:B------:R-:W-:-:S03]  /*12270*/  IMAD.WIDE R48, R2, 0x4, R66 ;  /* 0x0000000402307825 */ /* 0x000fc600078e0242 */
[----:B------:R1:W-:Y:S04]  /*12280*/  STL.64 [R1+0x688], R26 ;  /* 0x0006881a01007387 */ /* 0x0003e80000100a00 */
[----:B------:R1:W-:Y:S04]  /*12290*/  LDGSTS.E [R16+0x58008], desc[UR48][R26.64], !P4 ;  /* 0x580080001a107fae */ /* 0x0003e8000e121870 */
[----:B------:R1:W-:Y:S04]  /*122a0*/  STL.64 [R1+0x680], R24 ;  /* 0x0006801801007387 */ /* 0x0003e80000100a00 */
[----:B------:R-:W4:Y:S01]  /*122b0*/  LDL.LU.64 R34, [R1+0x38] ;  /* 0x0000380001227983 */ /* 0x000f220000300a00 */
[----:B-1----:R-:W-:-:S03]  /*122c0*/  IMAD.WIDE R26, R2, 0x4, R74 ;  /* 0x00000004021a7825 */ /* 0x002fc600078e024a */
[----:B------:R-:W4:Y:S04]  /*122d0*/  LDL.LU.64 R32, [R1+0x30] ;  /* 0x0000300001207983 */ /* 0x000f280000300a00 */
[----:B------:R1:W-:Y:S04]  /*122e0*/  LDGSTS.E [R16+0x5c008], desc[UR48][R24.64], !P4 ;  /* 0x5c00800018107fae */ /* 0x0003e8000e121870 */
[----:B------:R-:W4:Y:S04]  /*122f0*/  LDL.LU.64 R42, [R1+0x28] ;  /* 0x00002800012a7983 */ /* 0x000f280000300a00 */
[----:B------:R-:W4:Y:S01]  /*12300*/  LDL.LU.64 R30, [R1+0x20] ;  /* 0x00002000011e7983 */ /* 0x000f220000300a00 */
[----:B-1----:R-:W-:-:S03]  /*12310*/  IMAD.WIDE R24, R2, 0x4, R68 ;  /* 0x0000000402187825 */ /* 0x002fc600078e0244 */
[----:B------:R1:W-:Y:S04]  /*12320*/  STL.64 [R1+0x678], R26 ;  /* 0x0006781a01007387 */ /* 0x0003e80000100a00 */
[----:B------:R-:W-:Y:S04]  /*12330*/  STL.64 [R1+0x670], R50 ;  /* 0x0006703201007387 */ /* 0x000fe80000100a00 */
[----:B------:R-:W-:Y:S04]  /*12340*/  STL.64 [R1+0x668], R48 ;  /* 0x0006683001007387 */ /* 0x000fe80000100a00 */
[----:B------:R-:W4:Y:S04]  /*12350*/  LDL.LU.64 R28, [R1+0x18] ;  /* 0x00001800011c7983 */ /* 0x000f280000300a00 */
[----:B------:R-:W-:Y:S04]  /*12360*/  LDGSTS.E [R16+0x5000c], desc[UR48][R26.64], !P0 ;  /* 0x5000c0001a107fae */ /* 0x000fe8000c121870 */
[----:B------:R1:W-:Y:S01]  /*12370*/  STL.64 [R1+0x660], R24 ;  /* 0x0006601801007387 */ /* 0x0003e20000100a00 */
[----:B------:R-:W-:-:S03]  /*12380*/  ISETP.GE.U32.AND P5, PT, R20, 0x7fffff25, PT ;  /* 0x7fffff251400780c */ /* 0x000fc60003fa6070 */
[----:B------:R-:W-:Y:S04]  /*12390*/  LDGSTS.E [R16+0x5400c], desc[UR48][R50.64], !P0 ;  /* 0x5400c00032107fae */ /* 0x000fe8000c121870 */
[----:B-1----:R-:W4:Y:S04]  /*123a0*/  LDL.LU.64 R26, [R1+0x10] ;  /* 0x00001000011a7983 */ /* 0x002f280000300a00 */
[----:B------:R-:W4:Y:S04]  /*123b0*/  LDL.LU.64 R40, [R1+0x8] ;  /* 0x0000080001287983 */ /* 0x000f280000300a00 */
[----:B------:R-:W4:Y:S01]  /*123c0*/  LDL.LU.64 R38, [R1] ;  /* 0x0000000001267983 */ /* 0x000f220000300a00 */
[----:B------:R-:W-:-:S02]  /*123d0*/  IADD3 R20, R23, -0xb9, RZ ;  /* 0xffffff4717147810 */ /* 0x000fc40007ffe0ff */
[----:B------:R-:W1:Y:S01]  /*123e0*/  LDC R23, c[0x0][0x230] ;  /* 0x00008c00ff177b82 */ /* 0x000e620000000800 */
[----:B------:R-:W-:Y:S04]  /*123f0*/  LDGSTS.E [R16+0x5800c], desc[UR48][R48.64], !P0 ;  /* 0x5800c00030107fae */ /* 0x000fe8000c121870 */
[----:B------:R1:W-:Y:S01]  /*12400*/  LDGSTS.E [R16+0x5c00c], desc[UR48][R24.64], !P0 ;  /* 0x5c00c00018107fae */ /* 0x0003e2000c121870 */
[----:B------:R-:W-:Y:S01]  /*12410*/  ISETP.GE.U32.AND P4, PT, R20, 0x7fffff08, PT ;  /* 0x7fffff081400780c */ /* 0x000fe20003f86070 */
[----:B------:R-:W-:Y:S02]  /*12420*/  VIADD R20, R22, 0xffffff46 ;  /* 0xffffff4616147836 */ /* 0x000fe40000000000 */
[----:B------:R-:W4:Y:S08]  /*12430*/  LDC R22, c[0x0][0x230] ;  /* 0x00008c00ff167b82 */ /* 0x000f300000000800 */
[----:B-1----:R-:W1:Y:S01]  /*12440*/  LDC R24, c[0x0][0x230] ;  /* 0x00008c00ff187b82 */ /* 0x002e620000000800 */
[----:B------:R-:W-:-:S02]  /*12450*/  ISETP.GE.U32.AND P0, PT, R20, 0x7fffff07, PT ;  /* 0x7fffff071400780c */ /* 0x000fc40003f06070 */
[----:B------:R-:W-:-:S05]  /*12460*/  IADD3 R20, R21, -0xbb, RZ ;  /* 0xffffff4515147810 */ /* 0x000fca0007ffe0ff */
[----:B------:R-:W1:Y:S01]  /*12470*/  LDC R21, c[0x0][0x230] ;  /* 0x00008c00ff157b82 */ /* 0x000e620000000800 */
[----:B------:R-:W1:Y:S07]  /*12480*/  S2R R252, SR_TID.X ;  /* 0x0000000000fc7919 */ /* 0x000e6e0000002100 */
[----:B------:R-:W4:Y:S01]  /*12490*/  LDC R25, c[0x0][0x230] ;  /* 0x00008c00ff197b82 */ /* 0x000f220000000800 */
[----:B-1----:R-:W-:Y:S01]  /*124a0*/  LOP3.LUT R252, R252, 0x3f, RZ, 0xc0, !PT ;  /* 0x0000003ffcfc7812 */ /* 0x002fe200078ec0ff */
[----:B------:R-:W-:-:S04]  /*124b0*/  IMAD.WIDE R48, R2, 0x4, R46 ;  /* 0x0000000402307825 */ /* 0x000fc800078e022e */
[C---:B--2---:R-:W-:Y:S01]  /*124c0*/  IMAD.WIDE R46, R2.reuse, 0x4, R44 ;  /* 0x00000004022e7825 */ /* 0x044fe200078e022c */
[----:B------:R-:W-:Y:S03]  /*124d0*/  STL.64 [R1+0x650], R48 ;  /* 0x0006503001007387 */ /* 0x000fe60000100a00 */
[C---:B---3--:R-:W-:Y:S01]  /*124e0*/  IMAD.WIDE R44, R2.reuse, 0x4, R62 ;  /* 0x00000004022c7825 */ /* 0x048fe200078e023e */
[----:B------:R-:W-:Y:S03]  /*124f0*/  LDGSTS.E [R14+0x40000], desc[UR48][R48.64], !P1 ;  /* 0x40000000300e7fae */ /* 0x000fe6000c921870 */
[----:B----4-:R-:W-:Y:S01]  /*12500*/  IMAD.WIDE R36, R2, 0x4, R36 ;  /* 0x0000000402247825 */ /* 0x010fe200078e0224 */
[----:B------:R-:W-:Y:S04]  /*12510*/  STL.64 [R1+0x640], R46 ;  /* 0x0006402e01007387 */ /* 0x000fe80000100a00 */
[----:B------:R-:W-:Y:S04]  /*12520*/  LDGSTS.E [R14+0x44000], desc[UR48][R46.64], !P1 ;  /* 0x440000002e0e7fae */ /* 0x000fe8000c921870 */
[----:B------:R-:W-:Y:S04]  /*12530*/  STL.64 [R1+0x630], R44 ;  /* 0x0006302c01007387 */ /* 0x000fe80000100a00 */
[----:B------:R-:W-:Y:S04]  /*12540*/  LDGSTS.E [R14+0x48000], desc[UR48][R44.64], !P1 ;  /* 0x480000002c0e7fae */ /* 0x000fe8000c921870 */
[----:B------:R1:W-:Y:S04]  /*12550*/  STL.64 [R1+0x5d0], R36 ;  /* 0x0005d02401007387 */ /* 0x0003e80000100a00 */
[----:B------:R1:W-:Y:S01]  /*12560*/  LDGSTS.E [R14+0x4c000], desc[UR48][R36.64], !P1 ;  /* 0x4c000000240e7fae */ /* 0x0003e2000c921870 */
[----:B------:R-:W-:Y:S01]  /*12570*/  ISETP.GE.U32.AND P1, PT, R20, 0x7fffff06, PT ;  /* 0x7fffff061400780c */ /* 0x000fe20003f26070 */
[----:B------:R-:W-:-:S02]  /*12580*/  VIADD R20, R23, 0xffffff44 ;  /* 0xffffff4417147836 */ /* 0x000fc40000000000 */
[----:B------:R-:W2:Y:S01]  /*12590*/  LDC R23, c[0x0][0x230] ;  /* 0x00008c00ff177b82 */ /* 0x000ea20000000800 */
[----:B-1----:R-:W-:-:S04]  /*125a0*/  IMAD.WIDE R36, R2, 0x4, R34 ;  /* 0x0000000402247825 */ /* 0x002fc800078e0222 */
[C---:B------:R-:W-:Y:S01]  /*125b0*/  IMAD.WIDE R34, R2.reuse, 0x4, R32 ;  /* 0x0000000402227825 */ /* 0x040fe200078e0220 */
[----:B------:R-:W-:Y:S04]  /*125c0*/  STL.64 [R1+0x5c8], R36 ;  /* 0x0005c82401007387 */ /* 0x000fe80000100a00 */
[----:B------:R-:W-:Y:S01]  /*125d0*/  LDGSTS.E [R14+0x40004], desc[UR48][R36.64], !P2 ;  /* 0x40004000240e7fae */ /* 0x000fe2000d121870 */
[----:B------:R-:W-:-:S03]  /*125e0*/  IMAD.WIDE R32, R2, 0x4, R42 ;  /* 0x0000000402207825 */ /* 0x000fc600078e022a */
[----:B------:R-:W-:Y:S01]  /*125f0*/  STL.64 [R1+0x5c0], R34 ;  /* 0x0005c02201007387 */ /* 0x000fe20000100a00 */
[----:B------:R-:W-:-:S03]  /*12600*/  IMAD.WIDE R30, R2, 0x4, R30 ;  /* 0x00000004021e7825 */ /* 0x000fc600078e021e */
[----:B------:R-:W-:Y:S04]  /*12610*/  LDGSTS.E [R14+0x44004], desc[UR48][R34.64], !P2 ;  /* 0x44004000220e7fae */ /* 0x000fe8000d121870 */
[----:B------:R1:W-:Y:S04]  /*12620*/  STL.64 [R1+0x5b0], R32 ;  /* 0x0005b02001007387 */ /* 0x0003e80000100a00 */
[----:B------:R1:W-:Y:S04]  /*12630*/  LDGSTS.E [R14+0x48004], desc[UR48][R32.64], !P2 ;  /* 0x48004000200e7fae */ /* 0x0003e8000d121870 */
[----:B------:R3:W-:Y:S04]  /*12640*/  STL.64 [R1+0x5a8], R30 ;  /* 0x0005a81e01007387 */ /* 0x0007e80000100a00 */
[----:B------:R3:W-:Y:S01]  /*12650*/  LDGSTS.E [R14+0x4c004], desc[UR48][R30.64], !P2 ;  /* 0x4c0040001e0e7fae */ /* 0x0007e2000d121870 */
[----:B-1----:R-:W-:Y:S01]  /*12660*/  IMAD.WIDE R32, R2, 0x4, R28 ;  /* 0x0000000402207825 */ /* 0x002fe200078e021c */
[----:B------:R-:W-:-:S02]  /*12670*/  ISETP.GE.U32.AND P2, PT, R20, 0x7fffff05, PT ;  /* 0x7fffff051400780c */ /* 0x000fc40003f46070 */
[----:B------:R-:W-:Y:S02]  /*12680*/  IADD3 R20, R24, -0x9d, RZ ;  /* 0xffffff6318147810 */ /* 0x000fe40007ffe0ff */
[----:B------:R1:W-:Y:S01]  /*12690*/  STL.64 [R1+0x5a0], R32 ;  /* 0x0005a02001007387 */ /* 0x0003e20000100a00 */
[----:B------:R-:W4:Y:S03]  /*126a0*/  LDC R24, c[0x0][0x230] ;  /* 0x00008c00ff187b82 */ /* 0x000f260000000800 */
[----:B------:R1:W-:Y:S01]  /*126b0*/  LDGSTS.E [R14+0x40008], desc[UR48][R32.64], !P6 ;  /* 0x40008000200e7fae */ /* 0x0003e2000f121870 */
[----:B---3--:R-:W-:-:S04]  /*126c0*/  IMAD.WIDE R30, R2, 0x4, R26 ;  /* 0x00000004021e7825 */ /* 0x008fc800078e021a */
[C---:B------:R-:W-:Y:S01]  /*126d0*/  IMAD.WIDE R28, R2.reuse, 0x4, R40 ;  /* 0x00000004021c7825 */ /* 0x040fe200078e0228 */
[----:B------:R3:W-:Y:S03]  /*126e0*/  STL.64 [R1+0x598], R30 ;  /* 0x0005981e01007387 */ /* 0x0007e60000100a00 */
[C---:B------:R-:W-:Y:S01]  /*126f0*/  IMAD.WIDE R26, R2.reuse, 0x4, R38 ;  /* 0x00000004021a7825 */ /* 0x040fe200078e0226 */
[----:B------:R3:W-:Y:S03]  /*12700*/  LDGSTS.E [R14+0x44008], desc[UR48][R30.64], !P6 ;  /* 0x440080001e0e7fae */ /* 0x0007e6000f121870 */
[C---:B-1----:R-:W-:Y:S01]  /*12710*/  IMAD.WIDE R32, R2.reuse, 0x4, R250 ;  /* 0x0000000402207825 */ /* 0x042fe200078e02fa */
[----:B------:R1:W-:Y:S04]  /*12720*/  STL.64 [R1+0x590], R28 ;  /* 0x0005901c01007387 */ /* 0x0003e80000100a00 */
[----:B------:R1:W-:Y:S01]  /*12730*/  LDGSTS.E [R14+0x48008], desc[UR48][R28.64], !P6 ;  /* 0x480080001c0e7fae */ /* 0x0003e2000f121870 */
[----:B---3--:R-:W-:-:S03]  /*12740*/  IMAD.WIDE R30, R2, 0x4, R248 ;  /* 0x00000004021e7825 */ /* 0x008fc600078e02f8 */
[----:B------:R3:W-:Y:S04]  /*12750*/  STL.64 [R1+0x588], R26 ;  /* 0x0005881a01007387 */ /* 0x0007e80000100a00 */
[----:B------:R3:W-:Y:S01]  /*12760*/  LDGSTS.E [R14+0x4c008], desc[UR48][R26.64], !P6 ;  /* 0x4c0080001a0e7fae */ /* 0x0007e2000f121870 */
[----:B------:R-:W-:Y:S01]  /*12770*/  ISETP.GE.U32.AND P6, PT, R20, 0x7fffff24, PT ;  /* 0x7fffff241400780c */ /* 0x000fe20003fc6070 */
[----:B-1----:R-:W-:Y:S02]  /*12780*/  IMAD.WIDE R28, R2, 0x4, R246 ;  /* 0x00000004021c7825 */ /* 0x002fe400078e02f6 */
[----:B------:R1:W-:Y:S02]  /*12790*/  LDGSTS.E [R14+0x4000c], desc[UR48][R32.64], !P5 ;  /* 0x4000c000200e7fae */ /* 0x0003e4000e921870 */
[----:B------:R-:W-:-:S02]  /*127a0*/  VIADD R20, R22, 0xffffff62 ;  /* 0xffffff6216147836 */ /* 0x000fc40000000000 */
[----:B------:R2:W-:Y:S01]  /*127b0*/  LDGSTS.E [R14+0x4400c], desc[UR48][R30.64], !P5 ;  /* 0x4400c0001e0e7fae */ /* 0x0005e2000e921870 */
[C---:B------:R-:W-:Y:S01]  /*127c0*/  IMAD.WIDE R40, R2.reuse, 0x4, R242 ;  /* 0x0000000402287825 */ /* 0x040fe200078e02f2 */
[----:B------:R-:W4:Y:S02]  /*127d0*/  LDC R22, c[0x0][0x230] ;  /* 0x00008c00ff167b82 */ /* 0x000f240000000800 */
[----:B------:R2:W-:Y:S01]  /*127e0*/  LDGSTS.E [R14+0x4800c], desc[UR48][R28.64], !P5 ;  /* 0x4800c0001c0e7fae */ /* 0x0005e2000e921870 */
[----:B---3--:R-:W-:-:S03]  /*127f0*/  IMAD.WIDE R26, R2, 0x4, R244 ;  /* 0x00000004021a7825 */ /* 0x008fc600078e02f4 */
[----:B------:R1:W-:Y:S04]  /*12800*/  STL.64 [R1+0x580], R32 ;  /* 0x0005802001007387 */ /* 0x0003e80000100a00 */
[----:B------:R3:W-:Y:S01]  /*12810*/  LDGSTS.E [R14+0x4c00c], desc[UR48][R26.64], !P5 ;  /* 0x4c00c0001a0e7fae */ /* 0x0007e2000e921870 */
[----:B------:R-:W-:Y:S02]  /*12820*/  ISETP.GE.U32.AND P5, PT, R20, 0x7fffff23, PT ;  /* 0x7fffff231400780c */ /* 0x000fe40003fa6070 */
[----:B------:R-:W-:Y:S01]  /*12830*/  IADD3 R20, R21, -0x9f, RZ ;  /* 0xffffff6115147810 */ /* 0x000fe20007ffe0ff */
[----:B------:R2:W-:Y:S01]  /*12840*/  STL.64 [R1+0x578], R30 ;  /* 0x0005781e01007387 */ /* 0x0005e20000100a00 */
[----:B------:R-:W4:Y:S01]  /*12850*/  LDC R21, c[0x0][0x230] ;  /* 0x00008c00ff157b82 */ /* 0x000f220000000800 */
[----:B-1----:R-:W-:-:S02]  /*12860*/  IMAD.WIDE R32, R2, 0x4, R94 ;  /* 0x0000000402207825 */ /* 0x002fc400078e025e */
[----:B------:R1:W-:Y:S04]  /*12870*/  STL.64 [R1+0x570], R28 ;  /* 0x0005701c01007387 */ /* 0x0003e80000100a00 */
[----:B------:R3:W-:Y:S01]  /*12880*/  STL.64 [R1+0x568], R26 ;  /* 0x0005681a01007387 */ /* 0x0007e20000100a00 */
[----:B--2---:R-:W-:-:S03]  /*12890*/  IMAD.WIDE R30, R2, 0x4, R76 ;  /* 0x00000004021e7825 */ /* 0x004fc600078e024c */
[----:B------:R2:W-:Y:S01]  /*128a0*/  STL.64 [R1+0x560], R32 ;  /* 0x0005602001007387 */ /* 0x0005e20000100a00 */
[----:B-1----:R-:W-:-:S03]  /*128b0*/  IMAD.WIDE R28, R2, 0x4, R78 ;  /* 0x00000004021c7825 */ /* 0x002fc600078e024e */
[----:B------:R2:W-:Y:S01]  /*128c0*/  LDGSTS.E [R14+0x50000], desc[UR48][R32.64], !P4 ;  /* 0x50000000200e7fae */ /* 0x0005e2000e121870 */
[----:B---3--:R-:W-:-:S03]  /*128d0*/  IMAD.WIDE R26, R2, 0x4, R80 ;  /* 0x00000004021a7825 */ /* 0x008fc600078e0250 */
[----:B------:R1:W-:Y:S04]  /*128e0*/  STL.64 [R1+0x558], R30 ;  /* 0x0005581e01007387 */ /* 0x0003e80000100a00 */
[----:B------:R1:W-:Y:S01]  /*128f0*/  LDGSTS.E [R14+0x54000], desc[UR48][R30.64], !P4 ;  /* 0x540000001e0e7fae */ /* 0x0003e2000e121870 */
[----:B--2---:R-:W-:-:S03]  /*12900*/  IMAD.WIDE R32, R2, 0x4, R104 ;  /* 0x0000000402207825 */ /* 0x004fc600078e0268 */
[----:B------:R2:W-:Y:S04]  /*12910*/  STL.64 [R1+0x550], R28 ;  /* 0x0005501c01007387 */ /* 0x0005e80000100a00 */
[----:B------:R2:W-:Y:S01]  /*12920*/  LDGSTS.E [R14+0x58000], desc[UR48][R28.64], !P4 ;  /* 0x580000001c0e7fae */ /* 0x0005e2000e121870 */
[----:B-1----:R-:W-:-:S03]  /*12930*/  IMAD.WIDE R30, R2, 0x4, R82 ;  /* 0x00000004021e7825 */ /* 0x002fc600078e0252 */
[----:B------:R1:W-:Y:S04]  /*12940*/  STL.64 [R1+0x548], R26 ;  /* 0x0005481a01007387 */ /* 0x0003e80000100a00 */
[----:B------:R1:W-:Y:S01]  /*12950*/  LDGSTS.E [R14+0x5c000], desc[UR48][R26.64], !P4 ;  /* 0x5c0000001a0e7fae */ /* 0x0003e2000e121870 */
[----:B--2---:R-:W-:-:S03]  /*12960*/  IMAD.WIDE R28, R2, 0x4, R84 ;  /* 0x00000004021c7825 */ /* 0x004fc600078e0254 */
[----:B------:R2:W-:Y:S01]  /*12970*/  STL.64 [R1+0x540], R32 ;  /* 0x0005402001007387 */ /* 0x0005e20000100a00 */
[----:B------:R-:W-:-:S03]  /*12980*/  ISETP.GE.U32.AND P4, PT, R20, 0x7fffff22, PT ;  /* 0x7fffff221400780c */ /* 0x000fc60003f86070 */
[----:B------:R2:W-:Y:S01]  /*12990*/  LDGSTS.E [R14+0x50004], desc[UR48][R32.64], !P0 ;  /* 0x50004000200e7fae */ /* 0x0005e2000c121870 */
[----:B-1----:R-:W-:-:S03]  /*129a0*/  IMAD.WIDE R26, R2, 0x4, R86 ;  /* 0x00000004021a7825 */ /* 0x002fc600078e0256 */
[----:B------:R1:W-:Y:S04]  /*129b0*/  STL.64 [R1+0x538], R30 ;  /* 0x0005381e01007387 */ /* 0x0003e80000100a00 */
[----:B------:R1:W-:Y:S01]  /*129c0*/  LDGSTS.E [R14+0x54004], desc[UR48][R30.64], !P0 ;  /* 0x540040001e0e7fae */ /* 0x0003e2000c121870 */
[----:B------:R-:W-:Y:S02]  /*129d0*/  VIADD R20, R25, 0xffffff60 ;  /* 0xffffff6019147836 */ /* 0x000fe40000000000 */
[C---:B------:R-:W-:Y:S01]  /*129e0*/  IMAD.WIDE R38, R2.reuse, 0x4, R240 ;  /* 0x0000000402267825 */ /* 0x040fe200078e02f0 */
[----:B------:R3:W-:Y:S01]  /*129f0*/  STL.64 [R1+0x530], R28 ;  /* 0x0005301c01007387 */ /* 0x0007e20000100a00 */
[----:B------:R-:W4:Y:S02]  /*12a00*/  LDC R25, c[0x0][0x230] ;  /* 0x00008c00ff197b82 */ /* 0x000f240000000800 */
[C---:B--2---:R-:W-:Y:S01]  /*12a10*/  IMAD.WIDE R32, R2.reuse, 0x4, R106 ;  /* 0x0000000402207825 */ /* 0x044fe200078e026a */
[----:B------:R3:W-:Y:S03]  /*12a20*/  LDGSTS.E [R14+0x58004], desc[UR48][R28.64], !P0 ;  /* 0x580040001c0e7fae */ /* 0x0007e6000c121870 */
[C---:B-1----:R-:W-:Y:S01]  /*12a30*/  IMAD.WIDE R30, R2.reuse, 0x4, R88 ;  /* 0x00000004021e7825 */ /* 0x042fe200078e0258 */
[----:B------:R1:W-:Y:S04]  /*12a40*/  STL.64 [R1+0x528], R26 ;  /* 0x0005281a01007387 */ /* 0x0003e80000100a00 */
[----:B------:R1:W-:Y:S01]  /*12a50*/  LDGSTS.E [R14+0x5c004], desc[UR48][R26.64], !P0 ;  /* 0x5c0040001a0e7fae */ /* 0x0003e2000c121870 */
[----:B---3--:R-:W-:-:S03]  /*12a60*/  IMAD.WIDE R28, R2, 0x4, R90 ;  /* 0x00000004021c7825 */ /* 0x008fc600078e025a */
[----:B------:R2:W-:Y:S01]  /*12a70*/  STL.64 [R1+0x520], R32 ;  /* 0x0005202001007387 */ /* 0x0005e20000100a00 */
[----:B------:R-:W-:-:S03]  /*12a80*/  ISETP.GE.U32.AND P0, PT, R20, 0x7fffff21, PT ;  /* 0x7fffff211400780c */ /* 0x000fc60003f06070 */
[----:B------:R2:W-:Y:S01]  /*12a90*/  LDGSTS.E [R14+0x50008], desc[UR48][R32.64], !P1 ;  /* 0x50008000200e7fae */ /* 0x0005e2000c921870 */
[----:B-1----:R-:W-:-:S03]  /*12aa0*/  IMAD.WIDE R26, R2, 0x4, R92 ;  /* 0x00000004021a7825 */ /* 0x002fc600078e025c */
[----:B------:R1:W-:Y:S01]  /*12ab0*/  STL.64 [R1+0x518], R30 ;  /* 0x0005181e01007387 */ /* 0x0003e20000100a00 */
[----:B------:R-:W-:-:S03]  /*12ac0*/  IADD3 R20, R23, -0xbd, RZ ;  /* 0xffffff4317147810 */ /* 0x000fc60007ffe0ff */
        /* <DEDUP_REMOVED lines=8> */
[----:B------:R2:W-:Y:S01]  /*12b50*/  LDGSTS.E [R14+0x5000c], desc[UR48][R32.64], !P2 ;  /* 0x5000c000200e7fae */ /* 0x0005e2000d121870 */
[----:B------:R-:W-:Y:S01]  /*12b60*/  ISETP.GE.U32.AND P1, PT, R20, 0x7fffff04, PT ;  /* 0x7fffff041400780c */ /* 0x000fe20003f26070 */
[C---:B------:R-:W-:Y:S02]  /*12b70*/  IMAD.WIDE R36, R2.reuse, 0x4, R238 ;  /* 0x0000000402247825 */ /* 0x040fe400078e02ee */
[----:B------:R3:W-:Y:S02]  /*12b80*/  LDGSTS.E [R14+0x5400c], desc[UR48][R30.64], !P2 ;  /* 0x5400c0001e0e7fae */ /* 0x0007e4000d121870 */
[----:B-1----:R-:W-:Y:S02]  /*12b90*/  IMAD.WIDE R26, R2, 0x4, R100 ;  /* 0x00000004021a7825 */ /* 0x002fe400078e0264 */
[----:B------:R1:W-:Y:S02]  /*12ba0*/  LDGSTS.E [R14+0x5800c], desc[UR48][R28.64], !P2 ;  /* 0x5800c0001c0e7fae */ /* 0x0003e4000d121870 */
[----:B----4-:R-:W-:-:S02]  /*12bb0*/  VIADD R20, R21, 0xffffff42 ;  /* 0xffffff4215147836 */ /* 0x010fc40000000000 */
[----:B------:R4:W-:Y:S01]  /*12bc0*/  LDGSTS.E [R14+0x5c00c], desc[UR48][R26.64], !P2 ;  /* 0x5c00c0001a0e7fae */ /* 0x0009e2000d121870 */
[----:B------:R-:W-:-:S03]  /*12bd0*/  IMAD.WIDE R34, R2, 0x4, R236 ;  /* 0x0000000402227825 */ /* 0x000fc600078e02ec */
[----:B------:R-:W-:Y:S01]  /*12be0*/  LDGSTS.E [R13+0x40000], desc[UR48][R40.64], !P6 ;  /* 0x40000000280d7fae */ /* 0x000fe2000f121870 */
[----:B------:R-:W-:-:S03]  /*12bf0*/  VIADD R21, R24, 0xffffff40 ;  /* 0xffffff4018157836 */ /* 0x000fc60000000000 */
[----:B------:R2:W-:Y:S01]  /*12c00*/  STL.64 [R1+0x500], R32 ;  /* 0x0005002001007387 */ /* 0x0005e20000100a00 */
[----:B------:R-:W-:Y:S01]  /*12c10*/  ISETP.GE.U32.AND P2, PT, R20, 0x7fffff03, PT ;  /* 0x7fffff031400780c */ /* 0x000fe20003f46070 */
[----:B------:R-:W4:Y:S02]  /*12c20*/  LDC R24, c[0x0][0x230] ;  /* 0x00008c00ff187b82 */ /* 0x000f240000000800 */
[----:B------:R-:W-:Y:S04]  /*12c30*/  LDGSTS.E [R13+0x44000], desc[UR48][R38.64], !P6 ;  /* 0x44000000260d7fae */ /* 0x000fe8000f121870 */
[----:B------:R-:W-:Y:S04]  /*12c40*/  LDGSTS.E [R13+0x48000], desc[UR48][R36.64], !P6 ;  /* 0x48000000240d7fae */ /* 0x000fe8000f121870 */
[----:B------:R-:W-:Y:S01]  /*12c50*/  LDGSTS.E [R13+0x4c000], desc[UR48][R34.64], !P6 ;  /* 0x4c000000220d7fae */ /* 0x000fe2000f121870 */
[----:B------:R-:W-:-:S02]  /*12c60*/  ISETP.GE.AND P6, PT, R252, R21, PT ;  /* 0x00000015fc00720c */ /* 0x000fc40003fc6270 */
[----:B------:R-:W4:Y:S01]  /*12c70*/  LDC R252, c[0x0][0x230] ;  /* 0x00008c00fffc7b82 */ /* 0x000f220000000800 */
[C---:B--2---:R-:W-:Y:S01]  /*12c80*/  IMAD.WIDE R32, R2.reuse, 0x4, R234 ;  /* 0x0000000402207825 */ /* 0x044fe200078e02ea */
[----:B------:R3:W-:Y:S04]  /*12c90*/  STL.64 [R1+0x4f8], R30 ;  /* 0x0004f81e01007387 */ /* 0x0007e80000100a00 */
[----:B------:R1:W-:Y:S04]  /*12ca0*/  STL.64 [R1+0x4f0], R28 ;  /* 0x0004f01c01007387 */ /* 0x0003e80000100a00 */
[----:B------:R4:W-:Y:S04]  /*12cb0*/  STL.64 [R1+0x4e8], R26 ;  /* 0x0004e81a01007387 */ /* 0x0009e80000100a00 */
[----:B------:R-:W-:Y:S01]  /*12cc0*/  STL.64 [R1+0x4e0], R40 ;  /* 0x0004e02801007387 */ /* 0x000fe20000100a00 */
[----:B---3--:R-:W-:-:S03]  /*12cd0*/  IMAD.WIDE R30, R2, 0x4, R230 ;  /* 0x00000004021e7825 */ /* 0x008fc600078e02e6 */
[----:B------:R-:W-:Y:S01]  /*12ce0*/  STL.64 [R1+0x4d8], R32 ;  /* 0x0004d82001007387 */ /* 0x000fe20000100a00 */
[----:B-1----:R-:W-:-:S03]  /*12cf0*/  IMAD.WIDE R28, R2, 0x4, R108 ;  /* 0x00000004021c7825 */ /* 0x002fc600078e026c */
[----:B------:R-:W-:Y:S01]  /*12d00*/  STL.64 [R1+0x4d0], R38 ;  /* 0x0004d02601007387 */ /* 0x000fe20000100a00 */
[----:B----4-:R-:W-:-:S03]  /*12d10*/  IMAD.WIDE R26, R2, 0x4, R110 ;  /* 0x00000004021a7825 */ /* 0x010fc600078e026e */
[----:B------:R-:W-:Y:S04]  /*12d20*/  STL.64 [R1+0x4c8], R36 ;  /* 0x0004c82401007387 */ /* 0x000fe80000100a00 */
[----:B------:R-:W-:Y:S04]  /*12d30*/  STL.64 [R1+0x4c0], R34 ;  /* 0x0004c02201007387 */ /* 0x000fe80000100a00 */
[----:B------:R-:W-:Y:S01]  /*12d40*/  LDGSTS.E [R13+0x40004], desc[UR48][R32.64], !P5 ;  /* 0x40004000200d7fae */ /* 0x000fe2000e921870 */
[----:B------:R-:W-:-:S03]  /*12d50*/  IADD3 R20, R22, -0xbf, RZ ;  /* 0xffffff4116147810 */ /* 0x000fc60007ffe0ff */
[----:B------:R1:W-:Y:S04]  /*12d60*/  STL.64 [R1+0x4b8], R30 ;  /* 0x0004b81e01007387 */ /* 0x0003e80000100a00 */
[----:B------:R1:W-:Y:S01]  /*12d70*/  LDGSTS.E [R13+0x44004], desc[UR48][R30.64], !P5 ;  /* 0x440040001e0d7fae */ /* 0x0003e2000e921870 */
[----:B------:R-:W-:-:S03]  /*12d80*/  IMAD.WIDE R22, R2, 0x4, R118 ;  /* 0x0000000402167825 */ /* 0x000fc600078e0276 */
[----:B------:R2:W-:Y:S04]  /*12d90*/  STL.64 [R1+0x4b0], R28 ;  /* 0x0004b01c01007387 */ /* 0x0005e80000100a00 */
[----:B------:R2:W-:Y:S01]  /*12da0*/  LDGSTS.E [R13+0x48004], desc[UR48][R28.64], !P5 ;  /* 0x480040001c0d7fae */ /* 0x0005e2000e921870 */
[----:B-1----:R-:W-:-:S03]  /*12db0*/  IMAD.WIDE R30, R2, 0x4, R112 ;  /* 0x00000004021e7825 */ /* 0x002fc600078e0270 */
[----:B------:R1:W-:Y:S04]  /*12dc0*/  STL.64 [R1+0x4a8], R26 ;  /* 0x0004a81a01007387 */ /* 0x0003e80000100a00 */
[----:B------:R1:W-:Y:S01]  /*12dd0*/  LDGSTS.E [R13+0x4c004], desc[UR48][R26.64], !P5 ;  /* 0x4c0040001a0d7fae */ /* 0x0003e2000e921870 */
[----:B--2---:R-:W-:-:S03]  /*12de0*/  IMAD.WIDE R28, R2, 0x4, R114 ;  /* 0x00000004021c7825 */ /* 0x004fc600078e0272 */
[----:B------:R2:W-:Y:S04]  /*12df0*/  STL.64 [R1+0x4a0], R30 ;  /* 0x0004a01e01007387 */ /* 0x0005e80000100a00 */
[----:B------:R2:W-:Y:S01]  /*12e00*/  LDGSTS.E [R13+0x40008], desc[UR48][R30.64], !P4 ;  /* 0x400080001e0d7fae */ /* 0x0005e2000e121870 */
[----:B-1----:R-:W-:-:S03]  /*12e10*/  IMAD.WIDE R26, R2, 0x4, R116 ;  /* 0x00000004021a7825 */ /* 0x002fc600078e0274 */
[----:B------:R-:W-:Y:S01]  /*12e20*/  STL.64 [R1+0x498], R28 ;  /* 0x0004981c01007387 */ /* 0x000fe20000100a00 */
[----:B------:R-:W-:-:S03]  /*12e30*/  IADD3 R252, R252, 0x3f, RZ ;  /* 0x0000003ffcfc7810 */ /* 0x000fc60007ffe0ff */
[----:B------:R-:W-:Y:S04]  /*12e40*/  LDGSTS.E [R13+0x44008], desc[UR48][R28.64], !P4 ;  /* 0x440080001c0d7fae */ /* 0x000fe8000e121870 */
[----:B------:R-:W-:Y:S04]  /*12e50*/  STL.64 [R1+0x490], R26 ;  /* 0x0004901a01007387 */ /* 0x000fe80000100a00 */
[----:B------:R-:W-:Y:S01]  /*12e60*/  LDGSTS.E [R13+0x48008], desc[UR48][R26.64], !P4 ;  /* 0x480080001a0d7fae */ /* 0x000fe2000e121870 */
[----:B------:R-:W-:-:S03]  /*12e70*/  ISETP.GE.U32.AND P5, PT, R20, 0x7fffff02, PT ;  /* 0x7fffff021400780c */ /* 0x000fc60003fa6070 */
[----:B------:R1:W-:Y:S04]  /*12e80*/  STL.64 [R1+0x488], R22 ;  /* 0x0004881601007387 */ /* 0x0003e80000100a00 */
[----:B------:R1:W-:Y:S01]  /*12e90*/  LDGSTS.E [R13+0x4c008], desc[UR48][R22.64], !P4 ;  /* 0x4c008000160d7fae */ /* 0x0003e2000e121870 */
[----:B------:R-:W-:Y:S01]  /*12ea0*/  SEL R20, RZ, 0x4, P6 ;  /* 0x00000004ff147807 */ /* 0x000fe20003000000 */
[----:B------:R-:W-:Y:S01]  /*12eb0*/  IMAD.WIDE R32, R2, 0x4, R120 ;  /* 0x0000000402207825 */ /* 0x000fe200078e0278 */
[----:B------:R-:W-:-:S03]  /*12ec0*/  ISETP.GT.AND P6, PT, R252, 0xff, PT ;  /* 0x000000fffc00780c */ /* 0x000fc60003fc4270 */
[C---:B--2---:R-:W-:Y:S01]  /*12ed0*/  IMAD.WIDE R30, R2.reuse, 0x4, R122 ;  /* 0x00000004021e7825 */ /* 0x044fe200078e027a */
[----:B-1----:R-:W1:Y:S03]  /*12ee0*/  LDC R23, c[0x0][0x230] ;  /* 0x00008c00ff177b82 */ /* 0x002e660000000800 */
[----:B------:R-:W-:Y:S01]  /*12ef0*/  IMAD.WIDE R28, R2, 0x4, R124 ;  /* 0x00000004021c7825 */ /* 0x000fe200078e027c */
[----:B------:R-:W-:Y:S01]  /*12f00*/  SEL R20, R20, RZ, P6 ;  /* 0x000000ff14147207 */ /* 0x000fe20003000000 */
[----:B------:R2:W-:Y:S02]  /*12f10*/  STL.64 [R1+0x480], R32 ;  /* 0x0004802001007387 */ /* 0x0005e40000100a00 */
[----:B------:R-:W-:Y:S02]  /*12f20*/  IMAD.WIDE R26, R2, 0x4, R126 ;  /* 0x00000004021a7825 */ /* 0x000fe400078e027e */
[----:B------:R2:W-:Y:S01]  /*12f30*/  LDGSTS.E [R13+0x4000c], desc[UR48][R32.64], !P0 ;  /* 0x4000c000200d7fae */ /* 0x0005e2000c121870 */
[----:B------:R-:W3:Y:S03]  /*12f40*/  LDC R22, c[0x0][0x230] ;  /* 0x00008c00ff167b82 */ /* 0x000ee60000000800 */
[----:B------:R4:W-:Y:S01]  /*12f50*/  STL.64 [R1+0x478], R30 ;  /* 0x0004781e01007387 */ /* 0x0009e20000100a00 */
[----:B------:R-:W-:-:S03]  /*12f60*/  ISETP.NE.U32.AND P4, PT, R20, RZ, PT ;  /* 0x000000ff1400720c */ /* 0x000fc60003f85070 */
[----:B------:R4:W-:Y:S01]  /*12f70*/  LDGSTS.E [R13+0x4400c], desc[UR48][R30.64], !P0 ;  /* 0x4400c0001e0d7fae */ /* 0x0009e2000c121870 */
[----:B--2---:R-:W-:-:S03]  /*12f80*/  IMAD.WIDE R32, R2, 0x4, R128 ;  /* 0x0000000402207825 */ /* 0x004fc600078e0280 */
[----:B------:R2:W-:Y:S04]  /*12f90*/  STL.64 [R1+0x470], R28 ;  /* 0x0004701c01007387 */ /* 0x0005e80000100a00 */
[----:B------:R2:W-:Y:S01]  /*12fa0*/  LDGSTS.E [R13+0x4800c], desc[UR48][R28.64], !P0 ;  /* 0x4800c0001c0d7fae */ /* 0x0005e2000c121870 */
[----:B----4-:R-:W-:-:S03]  /*12fb0*/  IMAD.WIDE R30, R2, 0x4, R130 ;  /* 0x00000004021e7825 */ /* 0x010fc600078e0282 */
[----:B------:R4:W-:Y:S04]  /*12fc0*/  STL.64 [R1+0x450], R26 ;  /* 0x0004501a01007387 */ /* 0x0009e80000100a00 */
[----:B------:R4:W-:Y:S01]  /*12fd0*/  LDGSTS.E [R13+0x4c00c], desc[UR48][R26.64], !P0 ;  /* 0x4c00c0001a0d7fae */ /* 0x0009e2000c121870 */
[----:B------:R-:W-:Y:S02]  /*12fe0*/  VIADD R20, R25, 0xffffff3f ;  /* 0xffffff3f19147836 */ /* 0x000fe40000000000 */
[C---:B--2---:R-:W-:Y:S01]  /*12ff0*/  IMAD.WIDE R28, R2.reuse, 0x4, R132 ;  /* 0x00000004021c7825 */ /* 0x044fe200078e0284 */
[----:B------:R2:W-:Y:S04]  /*13000*/  STL.64 [R1+0xa70], R32 ;  /* 0x000a702001007387 */ /* 0x0005e80000100a00 */
[----:B------:R2:W-:Y:S01]  /*13010*/  LDGSTS.E [R13+0x50000], desc[UR48][R32.64], !P1 ;  /* 0x50000000200d7fae */ /* 0x0005e2000c921870 */
[----:B----4-:R-:W-:-:S03]  /*13020*/  IMAD.WIDE R26, R2, 0x4, R134 ;  /* 0x00000004021a7825 */ /* 0x010fc600078e0286 */
[----:B------:R4:W-:Y:S01]  /*13030*/  STL.64 [R1+0xad0], R30 ;  /* 0x000ad01e01007387 */ /* 0x0009e20000100a00 */
[----:B------:R-:W-:-:S03]  /*13040*/  ISETP.GE.U32.AND P0, PT, R20, 0x7fffff00, PT ;  /* 0x7fffff001400780c */ /* 0x000fc60003f06070 */
[----:B------:R4:W-:Y:S01]  /*13050*/  LDGSTS.E [R13+0x54000], desc[UR48][R30.64], !P1 ;  /* 0x540000001e0d7fae */ /* 0x0009e2000c921870 */
[----:B--2---:R-:W-:-:S03]  /*13060*/  IMAD.WIDE R32, R2, 0x4, R136 ;  /* 0x0000000402207825 */ /* 0x004fc600078e0288 */
[----:B------:R2:W-:Y:S01]  /*13070*/  STL.64 [R1+0xac8], R28 ;  /* 0x000ac81c01007387 */ /* 0x0005e20000100a00 */
[----:B------:R-:W-:-:S03]  /*13080*/  IADD3 R20, R24, -0xc2, RZ ;  /* 0xffffff3e18147810 */ /* 0x000fc60007ffe0ff */
[----:B------:R2:W-:Y:S01]  /*13090*/  LDGSTS.E [R13+0x58000], desc[UR48][R28.64], !P1 ;  /* 0x580000001c0d7fae */ /* 0x0005e2000c921870 */
[----:B----4-:R-:W-:-:S03]  /*130a0*/  IMAD.WIDE R30, R2, 0x4, R138 ;  /* 0x00000004021e7825 */ /* 0x010fc600078e028a */
[----:B------:R4:W-:Y:S01]  /*130b0*/  STL.64 [R1+0xac0], R26 ;  /* 0x000ac01a01007387 */ /* 0x0009e20000100a00 */
[----:B------:R-:W-:Y:S01]  /*130c0*/  ISETP.GE.U32.AND P6, PT, R21, 0x7fffff01, PT ;  /* 0x7fffff011500780c */ /* 0x000fe20003fc6070 */
[----:B------:R-:W3:Y:S02]  /*130d0*/  LDC R24, c[0x0][0x230] ;  /* 0x00008c00ff187b82 */ /* 0x000ee40000000800 */
[----:B------:R4:W-:Y:S01]  /*130e0*/  LDGSTS.E [R13+0x5c000], desc[UR48][R26.64], !P1 ;  /* 0x5c0000001a0d7fae */ /* 0x0009e2000c921870 */
[----:B--2---:R-:W-:-:S03]  /*130f0*/  IMAD.WIDE R28, R2, 0x4, R140 ;  /* 0x00000004021c7825 */ /* 0x004fc600078e028c */
[----:B------:R2:W-:Y:S01]  /*13100*/  STL.64 [R1+0x420], R32 ;  /* 0x0004202001007387 */ /* 0x0005e20000100a00 */
[----:B------:R-:W-:Y:S01]  /*13110*/  ISETP.GE.U32.AND P1, PT, R20, 0x7ffffeff, PT ;  /* 0x7ffffeff1400780c */ /* 0x000fe20003f26070 */
[----:B------:R-:W3:Y:S02]  /*13120*/  LDC R21, c[0x0][0x230] ;  /* 0x00008c00ff157b82 */ /* 0x000ee40000000800 */
[----:B------:R2:W-:Y:S01]  /*13130*/  LDGSTS.E [R13+0x50004], desc[UR48][R32.64], !P2 ;  /* 0x50004000200d7fae */ /* 0x0005e2000d121870 */
[----:B----4-:R-:W-:-:S03]  /*13140*/  IMAD.WIDE R26, R2, 0x4, R142 ;  /* 0x00000004021a7825 */ /* 0x010fc600078e028e */
[----:B------:R4:W-:Y:S04]  /*13150*/  STL.64 [R1+0xab8], R30 ;  /* 0x000ab81e01007387 */ /* 0x0009e80000100a00 */
[----:B------:R4:W-:Y:S01]  /*13160*/  LDGSTS.E [R13+0x54004], desc[UR48][R30.64], !P2 ;  /* 0x540040001e0d7fae */ /* 0x0009e2000d121870 */
[----:B-1----:R-:W-:Y:S02]  /*13170*/  VIADD R20, R23, 0xffffff3d ;  /* 0xffffff3d17147836 */ /* 0x002fe40000000000 */
[C---:B--2---:R-:W-:Y:S01]  /*13180*/  IMAD.WIDE R32, R2.reuse, 0x4, R144 ;  /* 0x0000000402207825 */ /* 0x044fe200078e0290 */
[----:B------:R1:W-:Y:S04]  /*13190*/  STL.64 [R1+0xab0], R28 ;  /* 0x000ab01c01007387 */ /* 0x0003e80000100a00 */
[----:B------:R1:W-:Y:S01]  /*131a0*/  LDGSTS.E [R13+0x58004], desc[UR48][R28.64], !P2 ;  /* 0x580040001c0d7fae */ /* 0x0003e2000d121870 */
[----:B----4-:R-:W-:-:S03]  /*131b0*/  IMAD.WIDE R30, R2, 0x4, R146 ;  /* 0x00000004021e7825 */ /* 0x010fc600078e0292 */
[----:B------:R2:W-:Y:S04]  /*131c0*/  STL.64 [R1+0xaa8], R26 ;  /* 0x000aa81a01007387 */ /* 0x0005e80000100a00 */
[----:B------:R2:W-:Y:S01]  /*131d0*/  LDGSTS.E [R13+0x5c004], desc[UR48][R26.64], !P2 ;  /* 0x5c0040001a0d7fae */ /* 0x0005e2000d121870 */
[----:B-1----:R-:W-:-:S03]  /*131e0*/  IMAD.WIDE R28, R2, 0x4, R148 ;  /* 0x00000004021c7825 */ /* 0x002fc600078e0294 */
[----:B------:R-:W-:Y:S01]  /*131f0*/  STL.64 [R1+0x3d8], R32 ;  /* 0x0003d82001007387 */ /* 0x000fe20000100a00 */
[----:B------:R-:W-:-:S03]  /*13200*/  ISETP.GE.U32.AND P2, PT, R20, 0x7ffffefe, PT ;  /* 0x7ffffefe1400780c */ /* 0x000fc60003f46070 */
[----:B------:R-:W-:Y:S01]  /*13210*/  LDGSTS.E [R13+0x50008], desc[UR48][R32.64], !P5 ;  /* 0x50008000200d7fae */ /* 0x000fe2000e921870 */
[----:B--2---:R-:W-:-:S03]  /*13220*/  IMAD.WIDE R26, R2, 0x4, R150 ;  /* 0x00000004021a7825 */ /* 0x004fc600078e0296 */
[----:B------:R1:W-:Y:S01]  /*13230*/  STL.64 [R1+0xaa0], R30 ;  /* 0x000aa01e01007387 */ /* 0x0003e20000100a00 */
[----:B---3--:R-:W-:-:S03]  /*13240*/  IADD3 R20, R22, -0xc4, RZ ;  /* 0xffffff3c16147810 */ /* 0x008fc60007ffe0ff */
        /* <DEDUP_REMOVED lines=9> */
[----:B------:R3:W-:Y:S01]  /*132e0*/  STL.64 [R1+0xa68], R28 ;  /* 0x000a681c01007387 */ /* 0x0007e20000100a00 */
[----:B-1----:R-:W-:-:S03]  /*132f0*/  IMAD.WIDE R26, R2, 0x4, R156 ;  /* 0x00000004021a7825 */ /* 0x002fc600078e029c */
[----:B------:R-:W-:Y:S04]  /*13300*/  LDGSTS.E [R13+0x5000c], desc[UR48][R30.64], !P6 ;  /* 0x5000c0001e0d7fae */ /* 0x000fe8000f121870 */
[----:B------:R1:W-:Y:S04]  /*13310*/  STL.64 [R1+0xa60], R26 ;  /* 0x000a601a01007387 */ /* 0x0003e80000100a00 */
[----:B------:R4:W-:Y:S04]  /*13320*/  STL.64 [R1+0xa58], R22 ;  /* 0x000a581601007387 */ /* 0x0009e80000100a00 */
[----:B------:R-:W4:Y:S04]  /*13330*/  LDL.LU.64 R36, [R1+0xe0] ;  /* 0x0000e00001247983 */ /* 0x000f280000300a00 */
[----:B------:R-:W4:Y:S04]  /*13340*/  LDL.LU.64 R64, [R1+0xf0] ;  /* 0x0000f00001407983 */ /* 0x000f280000300a00 */
[----:B------:R-:W4:Y:S04]  /*13350*/  LDL.LU.64 R60, [R1+0xf8] ;  /* 0x0000f800013c7983 */ /* 0x000f280000300a00 */
[----:B------:R-:W4:Y:S04]  /*13360*/  LDL.LU.64 R34, [R1+0x108] ;  /* 0x0001080001227983 */ /* 0x000f280000300a00 */
[----:B--2---:R-:W2:Y:S04]  /*13370*/  LDL.LU.64 R30, [R1+0x110] ;  /* 0x00011000011e7983 */ /* 0x004ea80000300a00 */
[----:B------:R-:W2:Y:S04]  /*13380*/  LDL.LU.64 R62, [R1+0x120] ;  /* 0x00012000013e7983 */ /* 0x000ea80000300a00 */
[----:B------:R-:W-:Y:S04]  /*13390*/  LDGSTS.E [R13+0x5400c], desc[UR48][R28.64], !P6 ;  /* 0x5400c0001c0d7fae */ /* 0x000fe8000f121870 */
[----:B------:R-:W2:Y:S04]  /*133a0*/  LDL.LU.64 R32, [R1+0x128] ;  /* 0x0001280001207983 */ /* 0x000ea80000300a00 */
[----:B------:R-:W-:Y:S04]  /*133b0*/  LDGSTS.E [R13+0x5800c], desc[UR48][R26.64], !P6 ;  /* 0x5800c0001a0d7fae */ /* 0x000fe8000f121870 */
[----:B---3--:R-:W3:Y:S01]  /*133c0*/  LDL.LU.64 R28, [R1+0x138] ;  /* 0x00013800011c7983 */ /* 0x008ee20000300a00 */
[----:B------:R-:W-:-:S03]  /*133d0*/  IMAD.WIDE R146, R3, 0x4, R160 ;  /* 0x0000000403927825 */ /* 0x000fc600078e02a0 */
[----:B------:R4:W-:Y:S04]  /*133e0*/  LDGSTS.E [R13+0x5c00c], desc[UR48][R22.64], !P6 ;  /* 0x5c00c000160d7fae */ /* 0x0009e8000f121870 */
[----:B-1----:R-:W3:Y:S04]  /*133f0*/  LDL.LU.64 R26, [R1+0x140] ;  /* 0x00014000011a7983 */ /* 0x002ee80000300a00 */
[----:B------:R-:W3:Y:S01]  /*13400*/  LDL.LU.64 R58, [R1+0x150] ;  /* 0x00015000013a7983 */ /* 0x000ee20000300a00 */
[----:B------:R-:W-:-:S04]  /*13410*/  IMAD.WIDE R114, R3, 0x4, R162 ;  /* 0x0000000403727825 */ /* 0x000fc800078e02a2 */
[C---:B------:R-:W-:Y:S01]  /*13420*/  IMAD.WIDE R82, R3.reuse, 0x4, R164 ;  /* 0x0000000403527825 */ /* 0x040fe200078e02a4 */
[----:B------:R-:W-:Y:S03]  /*13430*/  STL.64 [R1+0x3b8], R146 ;  /* 0x0003b89201007387 */ /* 0x000fe60000100a00 */
        /* <DEDUP_REMOVED lines=35> */
[----:B------:R1:W-:Y:S03]  /*13670*/  STL.64 [R1+0x250], R40 ;  /* 0x0002502801007387 */ /* 0x0003e60000100a00 */
        /* <DEDUP_REMOVED lines=27> */
[----:B------:R-:W-:Y:S01]  /*13830*/  STL.64 [R1+0x118], R42 ;  /* 0x0001182a01007387 */ /* 0x000fe20000100a00 */
[----:B------:R-:W-:Y:S01]  /*13840*/  ISETP.GE.U32.AND P5, PT, R20, 0x7ffffefd, PT ;  /* 0x7ffffefd1400780c */ /* 0x000fe20003fa6070 */
[----:B----4-:R-:W4:Y:S02]  /*13850*/  LDC R22, c[0x0][0x230] ;  /* 0x00008c00ff167b82 */ /* 0x010f240000000800 */
[----:B------:R-:W-:Y:S04]  /*13860*/  STL.64 [R1+0xe8], R98 ;  /* 0x0000e86201007387 */ /* 0x000fe80000100a00 */
[----:B------:R-:W4:Y:S04]  /*13870*/  LDL.LU.64 R250, [R1+0x158] ;  /* 0x0001580001fa7983 */ /* 0x000f280000300a00 */
[----:B------:R-:W0:Y:S04]  /*13880*/  LDGDEPBAR ;  /* 0x00000000000079af */ /* 0x000e280000000000 */
        /* <DEDUP_REMOVED lines=8> */
[----:B------:R-:W-:Y:S01]  /*13910*/  LDGSTS.E [R11+-0xe000], desc[UR48][R130.64], P3 ;  /* 0xf2000000820b7fae */ /* 0x000fe20009921870 */
[----:B------:R-:W-:-:S04]  /*13920*/  IMAD.WIDE R36, R3, 0x4, R36 ;  /* 0x0000000403247825 */ /* 0x000fc800078e0224 */
[C---:B------:R-:W-:Y:S02]  /*13930*/  IMAD.WIDE R128, R3.reuse, 0x4, R64 ;  /* 0x0000000403807825 */ /* 0x040fe400078e0240 */
[----:B------:R-:W4:Y:S02]  /*13940*/  LDL.LU.64 R64, [R1+0x168] ;  /* 0x0001680001407983 */ /* 0x000f240000300a00 */
[C---:B------:R-:W-:Y:S02]  /*13950*/  IMAD.WIDE R96, R3.reuse, 0x4, R60 ;  /* 0x0000000403607825 */ /* 0x040fe400078e023c */
[----:B------:R-:W-:Y:S02]  /*13960*/  STL.64 [R1+0xd8], R70 ;  /* 0x0000d84601007387 */ /* 0x000fe40000100a00 */
[C---:B------:R-:W-:Y:S02]  /*13970*/  IMAD.WIDE R68, R3.reuse, 0x4, R34 ;  /* 0x0000000403447825 */ /* 0x040fe400078e0222 */
[----:B------:R-:W-:Y:S02]  /*13980*/  STL.64 [R1+0xc8], R128 ;  /* 0x0000c88001007387 */ /* 0x000fe40000100a00 */
[----:B--2---:R-:W-:-:S02]  /*13990*/  IMAD.WIDE R34, R3, 0x4, R30 ;  /* 0x0000000403227825 */ /* 0x004fc400078e021e */
[----:B------:R-:W-:Y:S04]  /*139a0*/  STL.64 [R1+0xd0], R36 ;  /* 0x0000d02401007387 */ /* 0x000fe80000100a00 */
[----:B------:R-:W2:Y:S01]  /*139b0*/  LDL.LU.64 R30, [R1+0x170] ;  /* 0x00017000011e7983 */ /* 0x000ea20000300a00 */
[----:B------:R-:W-:-:S03]  /*139c0*/  IMAD.WIDE R126, R3, 0x4, R62 ;  /* 0x00000004037e7825 */ /* 0x000fc600078e023e */
[----:B------:R-:W-:Y:S04]  /*139d0*/  STL.64 [R1+0xc0], R96 ;  /* 0x0000c06001007387 */ /* 0x000fe80000100a00 */
[----:B------:R-:W2:Y:S04]  /*139e0*/  LDL.LU.64 R240, [R1+0x180] ;  /* 0x0001800001f07983 */ /* 0x000ea80000300a00 */
[----:B------:R-:W2:Y:S01]  /*139f0*/  LDL.LU.64 R90, [R1+0x188] ;  /* 0x00018800015a7983 */ /* 0x000ea20000300a00 */
[----:B---3--:R-:W-:-:S03]  /*13a00*/  IMAD.WIDE R66, R3, 0x4, R28 ;  /* 0x0000000403427825 */ /* 0x008fc600078e021c */
[----:B------:R-:W3:Y:S04]  /*13a10*/  LDL.LU.64 R62, [R1+0x198] ;  /* 0x00019800013e7983 */ /* 0x000ee80000300a00 */
[----:B------:R-:W-:Y:S01]  /*13a20*/  STL.64 [R1+0xb8], R68 ;  /* 0x0000b84401007387 */ /* 0x000fe20000100a00 */
[----:B------:R-:W-:-:S03]  /*13a30*/  IMAD.WIDE R94, R3, 0x4, R32 ;  /* 0x00000004035e7825 */ /* 0x000fc600078e0220 */
[----:B------:R-:W3:Y:S04]  /*13a40*/  LDL.LU.64 R28, [R1+0x1a0] ;  /* 0x0001a000011c7983 */ /* 0x000ee80000300a00 */
[----:B------:R-:W3:Y:S01]  /*13a50*/  LDL.LU.64 R234, [R1+0x1b0] ;  /* 0x0001b00001ea7983 */ /* 0x000ee20000300a00 */
[----:B------:R-:W-:-:S03]  /*13a60*/  IMAD.WIDE R32, R3, 0x4, R26 ;  /* 0x0000000403207825 */ /* 0x000fc600078e021a */
[----:B------:R-:W3:Y:S04]  /*13a70*/  LDL.LU.64 R88, [R1+0x1b8] ;  /* 0x0001b80001587983 */ /* 0x000ee80000300a00 */
[----:B------:R-:W3:Y:S04]  /*13a80*/  LDL.LU.64 R60, [R1+0x1c8] ;  /* 0x0001c800013c7983 */ /* 0x000ee80000300a00 */
[----:B------:R-:W-:Y:S04]  /*13a90*/  STL.64 [R1+0xa8], R126 ;  /* 0x0000a87e01007387 */ /* 0x000fe80000100a00 */
[----:B------:R-:W-:Y:S01]  /*13aa0*/  STL.64 [R1+0xb0], R34 ;  /* 0x0000b02201007387 */ /* 0x000fe20000100a00 */
[----:B------:R-:W-:-:S03]  /*13ab0*/  IMAD.WIDE R124, R3, 0x4, R58 ;  /* 0x00000004037c7825 */ /* 0x000fc600078e023a */
[----:B------:R-:W3:Y:S04]  /*13ac0*/  LDL.LU.64 R26, [R1+0x1d0] ;  /* 0x0001d000011a7983 */ /* 0x000ee80000300a00 */
[----:B------:R-:W-:Y:S04]  /*13ad0*/  STL.64 [R1+0xa0], R94 ;  /* 0x0000a05e01007387 */ /* 0x000fe80000100a00 */
[----:B------:R-:W3:Y:S04]  /*13ae0*/  LDL.LU.64 R242, [R1+0x1e0] ;  /* 0x0001e00001f27983 */ /* 0x000ee80000300a00 */
[----:B------:R-:W3:Y:S04]  /*13af0*/  LDL.LU.64 R86, [R1+0x1e8] ;  /* 0x0001e80001567983 */ /* 0x000ee80000300a00 */
[----:B------:R-:W3:Y:S04]  /*13b00*/  LDL.LU.64 R58, [R1+0x1f8] ;  /* 0x0001f800013a7983 */ /* 0x000ee80000300a00 */
[----:B------:R-:W-:Y:S04]  /*13b10*/  STL.64 [R1+0x98], R66 ;  /* 0x0000984201007387 */ /* 0x000fe80000100a00 */
[----:B------:R-:W3:Y:S04]  /*13b20*/  LDL.LU.64 R84, [R1+0x200] ;  /* 0x0002000001547983 */ /* 0x000ee80000300a00 */
[----:B------:R-:W3:Y:S04]  /*13b30*/  LDL.LU.64 R244, [R1+0x210] ;  /* 0x0002100001f47983 */ /* 0x000ee80000300a00 */
[----:B------:R-:W3:Y:S04]  /*13b40*/  LDL.LU.64 R246, [R1+0x218] ;  /* 0x0002180001f67983 */ /* 0x000ee80000300a00 */
[----:B------:R-:W-:Y:S04]  /*13b50*/  LDGSTS.E [R11+-0xdc00], desc[UR48][R128.64], P3 ;  /* 0xf2400000800b7fae */ /* 0x000fe80009921870 */
[----:B------:R-:W-:Y:S04]  /*13b60*/  LDGSTS.E [R11+-0xd800], desc[UR48][R126.64], P3 ;  /* 0xf28000007e0b7fae */ /* 0x000fe80009921870 */
[----:B------:R-:W-:Y:S01]  /*13b70*/  LDGSTS.E [R11+-0xd400], desc[UR48][R124.64], P3 ;  /* 0xf2c000007c0b7fae */ /* 0x000fe20009921870 */
[----:B------:R-:W-:-:S02]  /*13b80*/  VIADD R20, R21, 0xffffff1f ;  /* 0xffffff1f15147836 */ /* 0x000fc40000000000 */
[----:B------:R-:W1:Y:S03]  /*13b90*/  LDC R21, c[0x0][0x230] ;  /* 0x00008c00ff157b82 */ /* 0x000e660000000800 */
[----:B------:R-:W-:Y:S02]  /*13ba0*/  ISETP.GE.U32.AND P6, PT, R20, 0x7ffffee0, PT ;  /* 0x7ffffee01400780c */ /* 0x000fe40003fc6070 */
[----:B------:R-:W-:Y:S01]  /*13bb0*/  IADD3 R20, R24, -0xe2, RZ ;  /* 0xffffff1e18147810 */ /* 0x000fe20007ffe0ff */
[C---:B----4-:R-:W-:Y:S02]  /*13bc0*/  IMAD.WIDE R92, R3.reuse, 0x4, R250 ;  /* 0x00000004035c7825 */ /* 0x050fe400078e02fa */
[----:B------:R-:W4:Y:S04]  /*13bd0*/  LDL.LU.64 R250, [R1+0x228] ;  /* 0x0002280001fa7983 */ /* 0x000f280000300a00 */
[----:B------:R-:W-:Y:S04]  /*13be0*/  STL.64 [R1+0x88], R124 ;  /* 0x0000887c01007387 */ /* 0x000fe80000100a00 */
[----:B------:R-:W-:Y:S04]  /*13bf0*/  STL.64 [R1+0x90], R32 ;  /* 0x0000902001007387 */ /* 0x000fe80000100a00 */
[----:B------:R-:W4:Y:S04]  /*13c00*/  LDL.LU.64 R248, [R1+0x230] ;  /* 0x0002300001f87983 */ /* 0x000f280000300a00 */
[----:B------:R-:W-:Y:S01]  /*13c10*/  STL.64 [R1+0x80], R92 ;  /* 0x0000805c01007387 */ /* 0x000fe20000100a00 */
[----:B------:R-:W-:-:S05]  /*13c20*/  IMAD.WIDE R64, R3, 0x4, R64 ;  /* 0x0000000403407825 */ /* 0x000fca00078e0240 */
[----:B------:R-:W-:Y:S01]  /*13c30*/  STL.64 [R1+0x78], R64 ;  /* 0x0000784001007387 */ /* 0x000fe20000100a00 */
[----:B--2---:R-:W-:-:S05]  /*13c40*/  IMAD.WIDE R122, R3, 0x4, R240 ;  /* 0x00000004037a7825 */ /* 0x004fca00078e02f0 */
[----:B------:R-:W-:Y:S01]  /*13c50*/  LDGSTS.E [R11+-0xd000], desc[UR48][R122.64], P3 ;  /* 0xf30000007a0b7fae */ /* 0x000fe20009921870 */
[----:B------:R-:W-:-:S04]  /*13c60*/  IMAD.WIDE R30, R3, 0x4, R30 ;  /* 0x00000004031e7825 */ /* 0x000fc800078e021e */
[----:B---3--:R-:W-:-:S05]  /*13c70*/  IMAD.WIDE R120, R3, 0x4, R234 ;  /* 0x0000000403787825 */ /* 0x008fca00078e02ea */
[----:B------:R-:W-:Y:S01]  /*13c80*/  LDGSTS.E [R11+-0xcc00], desc[UR48][R120.64], P3 ;  /* 0xf3400000780b7fae */ /* 0x000fe20009921870 */
[----:B------:R-:W-:-:S04]  /*13c90*/  IMAD.WIDE R90, R3, 0x4, R90 ;  /* 0x00000004035a7825 */ /* 0x000fc800078e025a */
[C---:B------:R-:W-:Y:S01]  /*13ca0*/  IMAD.WIDE R62, R3.reuse, 0x4, R62 ;  /* 0x00000004033e7825 */ /* 0x040fe200078e023e */
[----:B------:R-:W-:Y:S03]  /*13cb0*/  STL.64 [R1+0x68], R122 ;  /* 0x0000687a01007387 */ /* 0x000fe60000100a00 */
[----:B------:R-:W-:-:S04]  /*13cc0*/  IMAD.WIDE R28, R3, 0x4, R28 ;  /* 0x00000004031c7825 */ /* 0x000fc800078e021c */
[----:B------:R-:W-:-:S05]  /*13cd0*/  IMAD.WIDE R118, R3, 0x4, R242 ;  /* 0x0000000403767825 */ /* 0x000fca00078e02f2 */
[----:B------:R-:W-:Y:S01]  /*13ce0*/  LDGSTS.E [R11+-0xc800], desc[UR48][R118.64], P3 ;  /* 0xf3800000760b7fae */ /* 0x000fe20009921870 */
[----:B------:R-:W-:-:S04]  /*13cf0*/  IMAD.WIDE R88, R3, 0x4, R88 ;  /* 0x0000000403587825 */ /* 0x000fc800078e0258 */
[----:B------:R-:W-:-:S05]  /*13d00*/  IMAD.WIDE R116, R3, 0x4, R244 ;  /* 0x0000000403747825 */ /* 0x000fca00078e02f4 */
[----:B------:R-:W-:Y:S04]  /*13d10*/  LDGSTS.E [R11+-0xc400], desc[UR48][R116.64], P3 ;  /* 0xf3c00000740b7fae */ /* 0x000fe80009921870 */
[----:B------:R-:W-:Y:S04]  /*13d20*/  LDGSTS.E [R5+-0xff00], desc[UR48][R114.64], P3 ;  /* 0xf010000072057fae */ /* 0x000fe80009921870 */
[----:B------:R-:W-:Y:S04]  /*13d30*/  LDGSTS.E [R5+-0xfb00], desc[UR48][R112.64], P3 ;  /* 0xf050000070057fae */ /* 0x000fe80009921870 */
[----:B------:R-:W-:Y:S04]  /*13d40*/  LDGSTS.E [R5+-0xf700], desc[UR48][R110.64], P3 ;  /* 0xf09000006e057fae */ /* 0x000fe80009921870 */
[----:B------:R-:W-:Y:S04]  /*13d50*/  LDGSTS.E [R5+-0xf300], desc[UR48][R108.64], P3 ;  /* 0xf0d000006c057fae */ /* 0x000fe80009921870 */
[----:B------:R-:W-:Y:S01]  /*13d60*/  LDGSTS.E [R5+-0xef00], desc[UR48][R106.64], P3 ;  /* 0xf11000006a057fae */ /* 0x000fe20009921870 */
[----:B------:R-:W-:-:S03]  /*13d70*/  IMAD.WIDE R60, R3, 0x4, R60 ;  /* 0x00000004033c7825 */ /* 0x000fc600078e023c */
[----:B------:R-:W-:Y:S01]  /*13d80*/  LDGSTS.E [R5+-0xeb00], desc[UR48][R104.64], P3 ;  /* 0xf150000068057fae */ /* 0x000fe20009921870 */
[----:B------:R-:W-:-:S03]  /*13d90*/  IMAD.WIDE R86, R3, 0x4, R86 ;  /* 0x0000000403567825 */ /* 0x000fc600078e0256 */
[----:B------:R-:W-:Y:S01]  /*13da0*/  LDGSTS.E [R5+-0xe700], desc[UR48][R102.64], P3 ;  /* 0xf190000066057fae */ /* 0x000fe20009921870 */
[----:B------:R-:W-:-:S03]  /*13db0*/  IMAD.WIDE R24, R3, 0x4, R84 ;  /* 0x0000000403187825 */ /* 0x000fc600078e0254 */
[----:B------:R-:W-:Y:S01]  /*13dc0*/  STL.64 [R1+0x70], R30 ;  /* 0x0000701e01007387 */ /* 0x000fe20000100a00 */
[----:B------:R-:W-:-:S03]  /*13dd0*/  IMAD.WIDE R26, R3, 0x4, R26 ;  /* 0x00000004031a7825 */ /* 0x000fc600078e021a */
[----:B------:R-:W-:Y:S01]  /*13de0*/  LDGSTS.E [R5+-0xe300], desc[UR48][R100.64], P3 ;  /* 0xf1d0000064057fae */ /* 0x000fe20009921870 */
[----:B------:R-:W-:-:S03]  /*13df0*/  IMAD.WIDE R84, R3, 0x4, R246 ;  /* 0x0000000403547825 */ /* 0x000fc600078e02f6 */
[----:B------:R-:W-:Y:S04]  /*13e00*/  STL.64 [R1+0x60], R90 ;  /* 0x0000605a01007387 */ /* 0x000fe80000100a00 */
[----:B------:R-:W-:Y:S01]  /*13e10*/  LDGSTS.E [R5+-0xdf00], desc[UR48][R98.64], P3 ;  /* 0xf210000062057fae */ /* 0x000fe20009921870 */
[----:B------:R-:W-:-:S03]  /*13e20*/  IMAD.WIDE R58, R3, 0x4, R58 ;  /* 0x00000004033a7825 */ /* 0x000fc600078e023a */
[----:B------:R-:W-:Y:S04]  /*13e30*/  STL.64 [R1+0x58], R62 ;  /* 0x0000583e01007387 */ /* 0x000fe80000100a00 */
[----:B------:R-:W-:Y:S04]  /*13e40*/  LDGSTS.E [R5+-0xdb00], desc[UR48][R96.64], P3 ;  /* 0xf250000060057fae */ /* 0x000fe80009921870 */
[----:B------:R-:W-:Y:S04]  /*13e50*/  STL.64 [R1+0x48], R120 ;  /* 0x0000487801007387 */ /* 0x000fe80000100a00 */
[----:B------:R-:W-:Y:S04]  /*13e60*/  LDGSTS.E [R5+-0xd700], desc[UR48][R94.64], P3 ;  /* 0xf29000005e057fae */ /* 0x000fe80009921870 */
[----:B------:R2:W-:Y:S04]  /*13e70*/  STL.64 [R1+0x50], R28 ;  /* 0x0000501c01007387 */ /* 0x0005e80000100a00 */
[----:B------:R-:W-:Y:S04]  /*13e80*/  LDGSTS.E [R5+-0xd300], desc[UR48][R92.64], P3 ;  /* 0xf2d000005c057fae */ /* 0x000fe80009921870 */
[----:B------:R-:W-:Y:S04]  /*13e90*/  STL.64 [R1+0x40], R88 ;  /* 0x0000405801007387 */ /* 0x000fe80000100a00 */
[----:B------:R-:W-:Y:S04]  /*13ea0*/  LDGSTS.E [R5+-0xcf00], desc[UR48][R90.64], P3 ;  /* 0xf31000005a057fae */ /* 0x000fe80009921870 */
        /* <DEDUP_REMOVED lines=12> */
[----:B------:R-:W-:Y:S04]  /*13f70*/  STL.64 [R1+0x10], R24 ;  /* 0x0000101801007387 */ /* 0x000fe80000100a00 */
[----:B------:R-:W-:Y:S04]  /*13f80*/  LDGSTS.E [R4+-0xf200], desc[UR48][R76.64], P3 ;  /* 0xf0e000004c047fae */ /* 0x000fe80009921870 */
[----:B------:R3:W-:Y:S04]  /*13f90*/  STL.64 [R1], R84 ;  /* 0x0000005401007387 */ /* 0x0007e80000100a00 */
[----:B------:R-:W-:Y:S01]  /*13fa0*/  LDGSTS.E [R4+-0xee00], desc[UR48][R40.64], P3 ;  /* 0xf120000028047fae */ /* 0x000fe20009921870 */
[----:B------:R-:W-:-:S03]  /*13fb0*/  IMAD.WIDE R242, R2, 0x4, R8 ;  /* 0x0000000402f27825 */ /* 0x000fc600078e0208 */
[----:B------:R-:W-:Y:S01]  /*13fc0*/  LDGSTS.E [R4+-0xea00], desc[UR48][R38.64], P3 ;  /* 0xf160000026047fae */ /* 0x000fe20009921870 */
[----:B------:R-:W-:-:S03]  /*13fd0*/  IMAD.WIDE R240, R2, 0x4, R6 ;  /* 0x0000000402f07825 */ /* 0x000fc600078e0206 */
[----:B------:R-:W-:Y:S04]  /*13fe0*/  LDGSTS.E [R4+-0xe600], desc[UR48][R74.64], P3 ;  /* 0xf1a000004a047fae */ /* 0x000fe80009921870 */
[----:B-1----:R-:W3:Y:S04]  /*13ff0*/  LDL.LU.64 R40, [R1+0x240] ;  /* 0x0002400001287983 */ /* 0x002ee80000300a00 */
[----:B------:R-:W3:Y:S04]  /*14000*/  LDL.LU.64 R38, [R1+0x248] ;  /* 0x0002480001267983 */ /* 0x000ee80000300a00 */
[----:B------:R-:W3:Y:S04]  /*14010*/  LDL.LU.64 R8, [R1+0xf40] ;  /* 0x000f400001087983 */ /* 0x000ee80000300a00 */
[----:B------:R-:W3:Y:S01]  /*14020*/  LDL.LU.64 R6, [R1+0xf38] ;  /* 0x000f380001067983 */ /* 0x000ee20000300a00 */
[----:B----4-:R-:W-:-:S03]  /*14030*/  IMAD.WIDE R250, R3, 0x4, R250 ;  /* 0x0000000403fa7825 */ /* 0x010fc600078e02fa */
        /* <DEDUP_REMOVED lines=16> */
[----:B------:R-:W-:-:S03]  /*14140*/  IMAD.WIDE R248, R3, 0x4, R248 ;  /* 0x0000000403f87825 */ /* 0x000fc600078e02f8 */
        /* <DEDUP_REMOVED lines=8> */
[----:B------:R-:W-:Y:S01]  /*141d0*/  LDGSTS.E [R0+-0xc100], desc[UR48][R248.64], P3 ;  /* 0xf3f00000f8007fae */ /* 0x000fe20009921870 */
[----:B--2---:R-:W2:Y:S03]  /*141e0*/  LDC R28, c[0x0][0x230] ;  /* 0x00008c00ff1c7b82 */ /* 0x004ea60000000800 */
[----:B------:R-:W0:Y:S01]  /*141f0*/  LDGDEPBAR ;  /* 0x00000000000079af */ /* 0x000e220000000000 */
[----:B------:R-:W-:Y:S01]  /*14200*/  ISETP.GE.U32.AND P3, PT, R20, 0x7ffffedf, PT ;  /* 0x7ffffedf1400780c */ /* 0x000fe20003f66070 */
[----:B------:R-:W-:-:S02]  /*14210*/  VIADD R20, R21, 0xffffff1d ;  /* 0xffffff1d15147836 */ /* 0x000fc40000000000 */
[----:B---3--:R-:W-:-:S04]  /*14220*/  IMAD.WIDE R246, R2, 0x4, R40 ;  /* 0x0000000402f67825 */ /* 0x008fc800078e0228 */
[----:B------:R-:W-:Y:S01]  /*14230*/  IMAD.WIDE R244, R2, 0x4, R38 ;  /* 0x0000000402f47825 */ /* 0x000fe200078e0226 */
[----:B------:R-:W3:Y:S01]  /*14240*/  LDL.LU.64 R62, [R1+0x270] ;  /* 0x00027000013e7983 */ /* 0x000ee20000300a00 */
[----:B------:R-:W4:Y:S03]  /*14250*/  LDC R36, c[0x0][0x230] ;  /* 0x00008c00ff247b82 */ /* 0x000f260000000800 */
[----:B------:R-:W4:Y:S04]  /*14260*/  LDL.LU.64 R34, [R1+0x278] ;  /* 0x0002780001227983 */ /* 0x000f280000300a00 */
[----:B------:R-:W4:Y:S01]  /*14270*/  LDL.LU.64 R32, [R1+0x288] ;  /* 0x0002880001207983 */ /* 0x000f220000300a00 */
[----:B------:R-:W-:Y:S01]  /*14280*/  BAR.SYNC.DEFER_BLOCKING 0x0 ;  /* 0x0000000000007b1d */ /* 0x000fe20000010000 */
[----:B--2---:R-:W-:-:S07]  /*14290*/  VIADD R28, R28, 0xffffff3b ;  /* 0xffffff3b1c1c7836 */ /* 0x004fce0000000000 */
[----:B------:R-:W2:Y:S01]  /*142a0*/  LDC R44, c[0x0][0x230] ;  /* 0x00008c00ff2c7b82 */ /* 0x000ea20000000800 */
[----:B------:R-:W2:Y:S04]  /*142b0*/  LDL.LU.64 R30, [R1+0x290] ;  /* 0x00029000011e7983 */ /* 0x000ea80000300a00 */
[----:B------:R-:W2:Y:S03]  /*142c0*/  LDL.LU.64 R42, [R1+0x2a0] ;  /* 0x0002a000012a7983 */ /* 0x000ea60000300a00 */
[----:B------:R-:W1:Y:S01]  /*142d0*/  LDC R52, c[0x0][0x230] ;  /* 0x00008c00ff347b82 */ /* 0x000e620000000800 */
[----:B------:R-:W2:Y:S04]  /*142e0*/  LDL.LU.64 R26, [R1+0x2a8] ;  /* 0x0002a800011a7983 */ /* 0x000ea80000300a00 */
[----:B------:R-:W2:Y:S03]  /*142f0*/  LDL.LU.64 R40, [R1+0x2b8] ;  /* 0x0002b80001287983 */ /* 0x000ea60000300a00 */
[----:B------:R-:W1:Y:S01]  /*14300*/  LDC R60, c[0x0][0x230] ;  /* 0x00008c00ff3c7b82 */ /* 0x000e620000000800 */
[----:B------:R-:W1:Y:S04]  /*14310*/  LDL.LU.64 R38, [R1+0x2c0] ;  /* 0x0002c00001267983 */ /* 0x000e680000300a00 */
[----:B------:R-:W-:Y:S03]  /*14320*/  STL.64 [R1+0x12e8], R10 ;  /* 0x0012e80a01007387 */ /* 0x000fe60000100a00 */
[----:B------:R-:W1:Y:S01]  /*14330*/  LDC R68, c[0x0][0x230] ;  /* 0x00008c00ff447b82 */ /* 0x000e620000000800 */
[----:B------:R-:W-:Y:S04]  /*14340*/  STL.64 [R1+0x1290], R4 ;  /* 0x0012900401007387 */ /* 0x000fe80000100a00 */
        /* <DEDUP_REMOVED lines=8> */
[----:B------:R-:W-:Y:S01]  /*143d0*/  @!PT LDS RZ, [RZ] ;  /* 0x00000000fffff984 */ /* 0x000fe20000000800 */
[----:B------:R-:W-:Y:S01]  /*143e0*/  @!PT LDS RZ, [RZ] ;  /* 0x00000000fffff984 */ /* 0x000fe20000000800 */
[----:B------:R-:W-:Y:S01]  /*143f0*/  @!PT LDS RZ, [RZ] ;  /* 0x00000000fffff984 */ /* 0x000fe20000000800 */
[----:B------:R-:W-:Y:S04]  /*14400*/  LDGSTS.E [R18+0x60000], desc[UR48][R246.64], !P0 ;  /* 0x60000000f6127fae */ /* 0x000fe8000c121870 */
[----:B------:R-:W-:Y:S03]  /*14410*/  LDGSTS.E [R18+0x64000], desc[UR48][R244.64], !P0 ;  /* 0x64000000f4127fae */ /* 0x000fe6000c121870 */
[----:B------:R-:W1:Y:S01]  /*14420*/  LDC R100, c[0x0][0x230] ;  /* 0x00008c00ff647b82 */ /* 0x000e620000000800 */
[----:B------:R-:W-:Y:S04]  /*14430*/  LDGSTS.E [R18+0x68000], desc[UR48][R242.64], !P0 ;  /* 0x68000000f2127fae */ /* 0x000fe8000c121870 */
[----:B------:R-:W-:Y:S01]  /*14440*/  LDGSTS.E [R18+0x6c000], desc[UR48][R240.64], !P0 ;  /* 0x6c000000f0127fae */ /* 0x000fe2000c121870 */
[----:B------:R-:W-:-:S02]  /*14450*/  ISETP.GE.U32.AND P0, PT, R20, 0x7ffffede, PT ;  /* 0x7ffffede1400780c */ /* 0x000fc40003f06070 */
[----:B------:R-:W1:Y:S08]  /*14460*/  LDC R108, c[0x0][0x230] ;  /* 0x00008c00ff6c7b82 */ /* 0x000e700000000800 */
        /* <DEDUP_REMOVED lines=16> */
[----:B------:R-:W1:Y:S01]  /*14570*/  LDC R252, c[0x0][0x230] ;  /* 0x00008c00fffc7b82 */ /* 0x000e620000000800 */
[----:B---3--:R-:W-:-:S02]  /*14580*/  IMAD.WIDE R238, R2, 0x4, R62 ;  /* 0x0000000402ee7825 */ /* 0x008fc400078e023e */
[----:B------:R-:W3:Y:S02]  /*14590*/  LDL.LU.64 R62, [R1+0x2d0] ;  /* 0x0002d000013e7983 */ /* 0x000ee40000300a00 */
[----:B----4-:R-:W-:-:S04]  /*145a0*/  IMAD.WIDE R236, R2, 0x4, R34 ;  /* 0x0000000402ec7825 */ /* 0x010fc800078e0222 */
[----:B------:R-:W-:-:S04]  /*145b0*/  IMAD.WIDE R234, R2, 0x4, R32 ;  /* 0x0000000402ea7825 */ /* 0x000fc800078e0220 */
[----:B--2---:R-:W-:Y:S01]  /*145c0*/  IMAD.WIDE R230, R2, 0x4, R30 ;  /* 0x0000000402e67825 */ /* 0x004fe200078e021e */
[----:B------:R-:W-:Y:S01]  /*145d0*/  IADD3 R20, R22, -0xe4, RZ ;  /* 0xffffff1c16147810 */ /* 0x000fe20007ffe0ff */
[----:B------:R-:W2:Y:S04]  /*145e0*/  LDL.LU.64 R30, [R1+0xa88] ;  /* 0x000a8800011e7983 */ /* 0x000ea80000300a00 */
[----:B------:R-:W4:Y:S04]  /*145f0*/  LDL.LU.64 R32, [R1+0xa80] ;  /* 0x000a800001207983 */ /* 0x000f280000300a00 */
[----:B------:R-:W4:Y:S04]  /*14600*/  LDL.LU.64 R34, [R1+0xa78] ;  /* 0x000a780001227983 */ /* 0x000f280000300a00 */
[----:B------:R-:W-:Y:S04]  /*14610*/  STL.64 [R1+0x1110], R238 ;  /* 0x001110ee01007387 */ /* 0x000fe80000100a00 */
[----:B------:R-:W-:Y:S04]  /*14620*/  STL.64 [R1+0x1118], R236 ;  /* 0x001118ec01007387 */ /* 0x000fe80000100a00 */
[----:B------:R-:W-:Y:S04]  /*14630*/  STL.64 [R1+0x1120], R234 ;  /* 0x001120ea01007387 */ /* 0x000fe80000100a00 */
[----:B------:R-:W-:Y:S04]  /*14640*/  STL.64 [R1+0x1128], R230 ;  /* 0x001128e601007387 */ /* 0x000fe80000100a00 */
[----:B------:R-:W4:Y:S01]  /*14650*/  LDL.LU.64 R70, [R1+0x2f0] ;  /* 0x0002f00001467983 */ /* 0x000f220000300a00 */
[----:B------:R-:W-:-:S03]  /*14660*/  IMAD.WIDE R22, R2, 0x4, R26 ;  /* 0x0000000402167825 */ /* 0x000fc600078e021a */
[----:B------:R-:W-:Y:S01]  /*14670*/  LDGSTS.E [R18+0x60004], desc[UR48][R238.64], !P1 ;  /* 0x60004000ee127fae */ /* 0x000fe2000c921870 */
[----:B-1----:R-:W-:-:S03]  /*14680*/  IMAD.WIDE R26, R2, 0x4, R38 ;  /* 0x00000004021a7825 */ /* 0x002fc600078e0226 */
[----:B------:R-:W-:Y:S01]  /*14690*/  LDGSTS.E [R18+0x64004], desc[UR48][R236.64], !P1 ;  /* 0x64004000ec127fae */ /* 0x000fe2000c921870 */
[----:B------:R-:W-:-:S03]  /*146a0*/  IMAD.WIDE R24, R2, 0x4, R40 ;  /* 0x0000000402187825 */ /* 0x000fc600078e0228 */
[----:B------:R-:W-:Y:S04]  /*146b0*/  LDGSTS.E [R18+0x68004], desc[UR48][R234.64], !P1 ;  /* 0x68004000ea127fae */ /* 0x000fe8000c921870 */
[----:B------:R-:W-:Y:S01]  /*146c0*/  LDGSTS.E [R18+0x6c004], desc[UR48][R230.64], !P1 ;  /* 0x6c004000e6127fae */ /* 0x000fe2000c921870 */
[----:B------:R-:W-:Y:S01]  /*146d0*/  ISETP.GE.U32.AND P1, PT, R20, 0x7ffffedd, PT ;  /* 0x7ffffedd1400780c */ /* 0x000fe20003f26070 */
[----:B------:R-:W-:Y:S02]  /*146e0*/  IMAD.WIDE R20, R2, 0x4, R42 ;  /* 0x0000000402147825 */ /* 0x000fe400078e022a */
[----:B------:R-:W4:Y:S04]  /*146f0*/  LDL.LU.64 R38, [R1+0x300] ;  /* 0x0003000001267983 */ /* 0x000f280000300a00 */
[----:B------:R-:W4:Y:S04]  /*14700*/  LDL.LU.64 R40, [R1+0x308] ;  /* 0x0003080001287983 */ /* 0x000f280000300a00 */
[----:B------:R-:W4:Y:S04]  /*14710*/  LDL.LU.64 R42, [R1+0x318] ;  /* 0x00031800012a7983 */ /* 0x000f280000300a00 */
[----:B------:R-:W-:Y:S04]  /*14720*/  STL.64 [R1+0x1130], R20 ;  /* 0x0011301401007387 */ /* 0x000fe80000100a00 */
[----:B------:R-:W-:Y:S04]  /*14730*/  LDGSTS.E [R18+0x60008], desc[UR48][R20.64], !P2 ;  /* 0x6000800014127fae */ /* 0x000fe8000d121870 */
[----:B------:R-:W-:Y:S04]  /*14740*/  STL.64 [R1+0x1138], R22 ;  /* 0x0011381601007387 */ /* 0x000fe80000100a00 */
[----:B------:R-:W-:Y:S04]  /*14750*/  LDGSTS.E [R18+0x64008], desc[UR48][R22.64], !P2 ;  /* 0x6400800016127fae */ /* 0x000fe8000d121870 */
[----:B------:R1:W-:Y:S04]  /*14760*/  STL.64 [R1+0x1140], R24 ;  /* 0x0011401801007387 */ /* 0x0003e80000100a00 */
[----:B------:R1:W-:Y:S04]  /*14770*/  LDGSTS.E [R18+0x68008], desc[UR48][R24.64], !P2 ;  /* 0x6800800018127fae */ /* 0x0003e8000d121870 */
[----:B------:R4:W-:Y:S04]  /*14780*/  STL.64 [R1+0x1148], R26 ;  /* 0x0011481a01007387 */ /* 0x0009e80000100a00 */
[----:B------:R4:W-:Y:S01]  /*14790*/  LDGSTS.E [R18+0x6c008], desc[UR48][R26.64], !P2 ;  /* 0x6c0080001a127fae */ /* 0x0009e2000d121870 */
[----:B------:R-:W-:-:S03]  /*147a0*/  ISETP.GE.U32.AND P2, PT, R28, 0x7ffffefc, PT ;  /* 0x7ffffefc1c00780c */ /* 0x000fc60003f46070 */
[----:B------:R-:W4:Y:S01]  /*147b0*/  LDL.LU.64 R50, [R1+0x320] ;  /* 0x0003200001327983 */ /* 0x000f220000300a00 */
[----:B------:R-:W-:Y:S01]  /*147c0*/  IADD3 R36, R36, -0xc6, RZ ;  /* 0xffffff3a24247810 */ /* 0x000fe20007ffe0ff */
[----:B------:R-:W-:Y:S01]  /*147d0*/  VIADD R44, R44, 0xffffff39 ;  /* 0xffffff392c2c7836 */ /* 0x000fe20000000000 */
[----:B------:R-:W-:Y:S01]  /*147e0*/  IADD3 R52, R52, -0xc8, RZ ;  /* 0xffffff3834347810 */ /* 0x000fe20007ffe0ff */
[----:B------:R-:W4:Y:S01]  /*147f0*/  LDL.LU.64 R46, [R1+0x330] ;  /* 0x00033000012e7983 */ /* 0x000f220000300a00 */
[----:B------:R-:W-:Y:S01]  /*14800*/  VIADD R60, R60, 0xffffff1b ;  /* 0xffffff1b3c3c7836 */ /* 0x000fe20000000000 */
[----:B------:R-:W-:Y:S01]  /*14810*/  IADD3 R68, R68, -0xe6, RZ ;  /* 0xffffff1a44447810 */ /* 0x000fe20007ffe0ff */
[----:B------:R-:W-:Y:S01]  /*14820*/  VIADD R76, R76, 0xffffff19 ;  /* 0xffffff194c4c7836 */ /* 0x000fe20000000000 */
[----:B------:R-:W4:Y:S01]  /*14830*/  LDL.LU.64 R48, [R1+0x338] ;  /* 0x0003380001307983 */ /* 0x000f220000300a00 */
[----:B------:R-:W-:Y:S01]  /*14840*/  IADD3 R84, R84, -0xe8, RZ ;  /* 0xffffff1854547810 */ /* 0x000fe20007ffe0ff */
[----:B------:R-:W-:Y:S01]  /*14850*/  VIADD R92, R92, 0xffffff37 ;  /* 0xffffff375c5c7836 */ /* 0x000fe20000000000 */
        /* <DEDUP_REMOVED lines=18> */
[----:B-1----:R-:W1:Y:S08]  /*14980*/  LDC R25, c[0x0][0x230] ;  /* 0x00008c00ff197b82 */ /* 0x002e700000000800 */
[----:B------:R-:W1:Y:S01]  /*14990*/  LDC R24, c[0x0][0x230] ;  /* 0x00008c00ff187b82 */ /* 0x000e620000000800 */
[----:B---3--:R-:W-:-:S02]  /*149a0*/  IMAD.WIDE R28, R2, 0x4, R62 ;  /* 0x00000004021c7825 */ /* 0x008fc400078e023e */
[----:B------:R-:W3:Y:S04]  /*149b0*/  LDL.LU.64 R62, [R1+0x348] ;  /* 0x00034800013e7983 */ /* 0x000ee80000300a00 */
[----:B------:R-:W-:Y:S04]  /*149c0*/  STL.64 [R1+0x1150], R28 ;  /* 0x0011501c01007387 */ /* 0x000fe80000100a00 */
[----:B------:R-:W-:Y:S01]  /*149d0*/  LDGSTS.E [R18+0x6000c], desc[UR48][R28.64], !P5 ;  /* 0x6000c0001c127fae */ /* 0x000fe2000e921870 */
[----:B--2---:R-:W-:-:S04]  /*149e0*/  IMAD.WIDE R30, R2, 0x4, R30 ;  /* 0x00000004021e7825 */ /* 0x004fc800078e021e */
[C---:B----4-:R-:W-:Y:S01]  /*149f0*/  IMAD.WIDE R32, R2.reuse, 0x4, R32 ;  /* 0x0000000402207825 */ /* 0x050fe200078e0220 */
[----:B------:R-:W-:Y:S03]  /*14a00*/  STL.64 [R1+0x1158], R30 ;  /* 0x0011581e01007387 */ /* 0x000fe60000100a00 */
[----:B------:R-:W-:Y:S01]  /*14a10*/  IMAD.WIDE R34, R2, 0x4, R34 ;  /* 0x0000000402227825 */ /* 0x000fe200078e0222 */
[----:B------:R-:W-:Y:S04]  /*14a20*/  LDGSTS.E [R18+0x6400c], desc[UR48][R30.64], !P5 ;  /* 0x6400c0001e127fae */ /* 0x000fe8000e921870 */
[----:B------:R-:W-:Y:S04]  /*14a30*/  STL.64 [R1+0x1160], R32 ;  /* 0x0011602001007387 */ /* 0x000fe80000100a00 */
[----:B------:R-:W-:Y:S04]  /*14a40*/  LDGSTS.E [R18+0x6800c], desc[UR48][R32.64], !P5 ;  /* 0x6800c00020127fae */ /* 0x000fe8000e921870 */
[----:B------:R-:W-:Y:S04]  /*14a50*/  STL.64 [R1+0x1168], R34 ;  /* 0x0011682201007387 */ /* 0x000fe80000100a00 */
[----:B------:R-:W-:Y:S01]  /*14a60*/  LDGSTS.E [R18+0x6c00c], desc[UR48][R34.64], !P5 ;  /* 0x6c00c00022127fae */ /* 0x000fe2000e921870 */
[----:B------:R-:W-:-:S03]  /*14a70*/  ISETP.GE.U32.AND P5, PT, R36, 0x7ffffefb, PT ;  /* 0x7ffffefb2400780c */ /* 0x000fc60003fa6070 */
[----:B------:R-:W2:Y:S01]  /*14a80*/  LDL.LU.64 R56, [R1+0x350] ;  /* 0x0003500001387983 */ /* 0x000ea20000300a00 */
[----:B------:R-:W-:-:S03]  /*14a90*/  IMAD.WIDE R36, R2, 0x4, R70 ;  /* 0x0000000402247825 */ /* 0x000fc600078e0246 */
[----:B------:R-:W4:Y:S04]  /*14aa0*/  LDL.LU.64 R54, [R1+0x360] ;  /* 0x0003600001367983 */ /* 0x000f280000300a00 */
[----:B------:R-:W4:Y:S04]  /*14ab0*/  LDL.LU.64 R72, [R1+0x368] ;  /* 0x0003680001487983 */ /* 0x000f280000300a00 */
[----:B------:R-:W4:Y:S01]  /*14ac0*/  LDL.LU.64 R70, [R1+0x378] ;  /* 0x0003780001467983 */ /* 0x000f220000300a00 */
[----:B------:R-:W-:-:S03]  /*14ad0*/  IMAD.WIDE R38, R2, 0x4, R38 ;  /* 0x0000000402267825 */ /* 0x000fc600078e0226 */
[----:B------:R-:W-:Y:S01]  /*14ae0*/  STL.64 [R1+0x1170], R36 ;  /* 0x0011702401007387 */ /* 0x000fe20000100a00 */
[----:B------:R-:W-:-:S03]  /*14af0*/  IMAD.WIDE R40, R2, 0x4, R40 ;  /* 0x0000000402287825 */ /* 0x000fc600078e0228 */
[----:B------:R-:W-:Y:S01]  /*14b00*/  STL.64 [R1+0x1178], R38 ;  /* 0x0011782601007387 */ /* 0x000fe20000100a00 */
[----:B------:R-:W-:-:S03]  /*14b10*/  IMAD.WIDE R42, R2, 0x4, R42 ;  /* 0x00000004022a7825 */ /* 0x000fc600078e022a */
[----:B------:R-:W-:Y:S04]  /*14b20*/  STL.64 [R1+0x1180], R40 ;  /* 0x0011802801007387 */ /* 0x000fe80000100a00 */
[----:B------:R-:W-:Y:S04]  /*14b30*/  STL.64 [R1+0x1188], R42 ;  /* 0x0011882a01007387 */ /* 0x000fe80000100a00 */
[----:B------:R-:W4:Y:S04]  /*14b40*/  LDL.LU.64 R94, [R1+0x380] ;  /* 0x00038000015e7983 */ /* 0x000f280000300a00 */
[----:B------:R-:W-:Y:S04]  /*14b50*/  LDGSTS.E [R18+0x70000], desc[UR48][R36.64], !P6 ;  /* 0x7000000024127fae */ /* 0x000fe8000f121870 */
[----:B------:R-:W-:Y:S04]  /*14b60*/  LDGSTS.E [R18+0x74000], desc[UR48][R38.64], !P6 ;  /* 0x7400000026127fae */ /* 0x000fe8000f121870 */
[----:B------:R-:W-:Y:S04]  /*14b70*/  LDGSTS.E [R18+0x78000], desc[UR48][R40.64], !P6 ;  /* 0x7800000028127fae */ /* 0x000fe8000f121870 */
[----:B------:R-:W-:Y:S01]  /*14b80*/  LDGSTS.E [R18+0x7c000], desc[UR48][R42.64], !P6 ;  /* 0x7c0000002a127fae */ /* 0x000fe2000f121870 */
[----:B------:R-:W-:Y:S01]  /*14b90*/  ISETP.GE.U32.AND P6, PT, R44, 0x7ffffefa, PT ;  /* 0x7ffffefa2c00780c */ /* 0x000fe20003fc6070 */
[----:B------:R-:W-:-:S04]  /*14ba0*/  IMAD.WIDE R44, R2, 0x4, R50 ;  /* 0x00000004022c7825 */ /* 0x000fc800078e0232 */
[C---:B------:R-:W-:Y:S01]  /*14bb0*/  IMAD.WIDE R46, R2.reuse, 0x4, R46 ;  /* 0x00000004022e7825 */ /* 0x040fe200078e022e */
[----:B------:R-:W-:Y:S03]  /*14bc0*/  LDGSTS.E [R18+0x70004], desc[UR48][R44.64], !P3 ;  /* 0x700040002c127fae */ /* 0x000fe6000d921870 */
[C---:B------:R-:W-:Y:S01]  /*14bd0*/  IMAD.WIDE R48, R2.reuse, 0x4, R48 ;  /* 0x0000000402307825 */ /* 0x040fe200078e0230 */
[----:B------:R-:W-:Y:S04]  /*14be0*/  LDGSTS.E [R18+0x74004], desc[UR48][R46.64], !P3 ;  /* 0x740040002e127fae */ /* 0x000fe8000d921870 */
[----:B------:R-:W-:Y:S01]  /*14bf0*/  LDGSTS.E [R18+0x78004], desc[UR48][R48.64], !P3 ;  /* 0x7800400030127fae */ /* 0x000fe2000d921870 */
[----:B---3--:R-:W-:-:S03]  /*14c00*/  IMAD.WIDE R50, R2, 0x4, R62 ;  /* 0x0000000402327825 */ /* 0x008fc600078e023e */
[----:B------:R-:W3:Y:S04]  /*14c10*/  LDL.LU.64 R62, [R1+0x390] ;  /* 0x00039000013e7983 */ /* 0x000ee80000300a00 */
[----:B------:R-:W3:Y:S04]  /*14c20*/  LDL.LU.64 R64, [R1+0x398] ;  /* 0x0003980001407983 */ /* 0x000ee80000300a00 */
[----:B------:R-:W3:Y:S04]  /*14c30*/  LDL.LU.64 R66, [R1+0x3a8] ;  /* 0x0003a80001427983 */ /* 0x000ee80000300a00 */
[----:B------:R-:W-:Y:S04]  /*14c40*/  STL.64 [R1+0x1190], R44 ;  /* 0x0011902c01007387 */ /* 0x000fe80000100a00 */
[----:B------:R-:W-:Y:S04]  /*14c50*/  STL.64 [R1+0x1198], R46 ;  /* 0x0011982e01007387 */ /* 0x000fe80000100a00 */
[----:B------:R-:W-:Y:S04]  /*14c60*/  STL.64 [R1+0x11a0], R48 ;  /* 0x0011a03001007387 */ /* 0x000fe80000100a00 */
[----:B------:R-:W-:Y:S04]  /*14c70*/  STL.64 [R1+0x11a8], R50 ;  /* 0x0011a83201007387 */ /* 0x000fe80000100a00 */
[----:B------:R-:W3:Y:S04]  /*14c80*/  LDL.LU.64 R104, [R1+0xa50] ;  /* 0x000a500001687983 */ /* 0x000ee80000300a00 */
[----:B------:R-:W-:Y:S01]  /*14c90*/  LDGSTS.E [R18+0x7c004], desc[UR48][R50.64], !P3 ;  /* 0x7c00400032127fae */ /* 0x000fe2000d921870 */
[----:B------:R-:W-:Y:S01]  /*14ca0*/  ISETP.GE.U32.AND P3, PT, R52, 0x7ffffef9, PT ;  /* 0x7ffffef93400780c */ /* 0x000fe20003f66070 */
[----:B--2---:R-:W-:-:S04]  /*14cb0*/  IMAD.WIDE R52, R2, 0x4, R56 ;  /* 0x0000000402347825 */ /* 0x004fc800078e0238 */
[C---:B----4-:R-:W-:Y:S01]  /*14cc0*/  IMAD.WIDE R54, R2.reuse, 0x4, R54 ;  /* 0x0000000402367825 */ /* 0x050fe200078e0236 */
[----:B------:R-:W-:Y:S03]  /*14cd0*/  LDGSTS.E [R18+0x70008], desc[UR48][R52.64], !P0 ;  /* 0x7000800034127fae */ /* 0x000fe6000c121870 */
[C---:B------:R-:W-:Y:S01]  /*14ce0*/  IMAD.WIDE R56, R2.reuse, 0x4, R72 ;  /* 0x0000000402387825 */ /* 0x040fe200078e0248 */
[----:B------:R-:W-:Y:S03]  /*14cf0*/  LDGSTS.E [R18+0x74008], desc[UR48][R54.64], !P0 ;  /* 0x7400800036127fae */ /* 0x000fe6000c121870 */
[----:B------:R-:W-:Y:S01]  /*14d00*/  IMAD.WIDE R58, R2, 0x4, R70 ;  /* 0x00000004023a7825 */ /* 0x000fe200078e0246 */
[----:B------:R-:W-:Y:S04]  /*14d10*/  LDGSTS.E [R18+0x78008], desc[UR48][R56.64], !P0 ;  /* 0x7800800038127fae */ /* 0x000fe8000c121870 */
[----:B------:R-:W2:Y:S04]  /*14d20*/  LDL.LU.64 R70, [R1+0xa48] ;  /* 0x000a480001467983 */ /* 0x000ea80000300a00 */
[----:B------:R-:W4:Y:S04]  /*14d30*/  LDL.LU.64 R72, [R1+0xa40] ;  /* 0x000a400001487983 */ /* 0x000f280000300a00 */
[----:B------:R-:W4:Y:S04]  /*14d40*/  LDL.LU.64 R74, [R1+0xa38] ;  /* 0x000a3800014a7983 */ /* 0x000f280000300a00 */
[----:B------:R-:W-:Y:S04]  /*14d50*/  STL.64 [R1+0x11b0], R52 ;  /* 0x0011b03401007387 */ /* 0x000fe80000100a00 */
[----:B------:R-:W-:Y:S04]  /*14d60*/  STL.64 [R1+0x11b8], R54 ;  /* 0x0011b83601007387 */ /* 0x000fe80000100a00 */
[----:B------:R-:W-:Y:S04]  /*14d70*/  STL.64 [R1+0x11c0], R56 ;  /* 0x0011c03801007387 */ /* 0x000fe80000100a00 */
[----:B------:R-:W-:Y:S04]  /*14d80*/  STL.64 [R1+0x11c8], R58 ;  /* 0x0011c83a01007387 */ /* 0x000fe80000100a00 */
[----:B------:R-:W-:Y:S01]  /*14d90*/  LDGSTS.E [R18+0x7c008], desc[UR48][R58.64], !P0 ;  /* 0x7c0080003a127fae */ /* 0x000fe2000c121870 */
[----:B------:R-:W-:Y:S01]  /*14da0*/  ISETP.GE.U32.AND P0, PT, R60, 0x7ffffedc, PT ;  /* 0x7ffffedc3c00780c */ /* 0x000fe20003f06070 */
[----:B------:R-:W-:-:S02]  /*14db0*/  IMAD.WIDE R60, R2, 0x4, R94 ;  /* 0x00000004023c7825 */ /* 0x000fc400078e025e */
[----:B------:R-:W4:Y:S04]  /*14dc0*/  LDL.LU.64 R82, [R1+0xa30] ;  /* 0x000a300001527983 */ /* 0x000f280000300a00 */
[----:B------:R-:W4:Y:S04]  /*14dd0*/  LDL.LU.64 R78, [R1+0xa28] ;  /* 0x000a2800014e7983 */ /* 0x000f280000300a00 */
[----:B------:R-:W4:Y:S04]  /*14de0*/  LDL.LU.64 R80, [R1+0xa20] ;  /* 0x000a200001507983 */ /* 0x000f280000300a00 */
[----:B------:R-:W4:Y:S04]  /*14df0*/  LDL.LU.64 R94, [R1+0xa18] ;  /* 0x000a1800015e7983 */ /* 0x000f280000300a00 */
[----:B------:R-:W-:Y:S04]  /*14e00*/  STL.64 [R1+0x11d0], R60 ;  /* 0x0011d03c01007387 */ /* 0x000fe80000100a00 */
[----:B------:R-:W-:Y:S01]  /*14e10*/  LDGSTS.E [R18+0x7000c], desc[UR48][R60.64], !P1 ;  /* 0x7000c0003c127fae */ /* 0x000fe2000c921870 */
[----:B---3--:R-:W-:-:S04]  /*14e20*/  IMAD.WIDE R62, R2, 0x4, R62 ;  /* 0x00000004023e7825 */ /* 0x008fc800078e023e */
[C---:B------:R-:W-:Y:S01]  /*14e30*/  IMAD.WIDE R64, R2.reuse, 0x4, R64 ;  /* 0x0000000402407825 */ /* 0x040fe200078e0240 */
        /* <DEDUP_REMOVED lines=8> */
[----:B------:R-:W3:Y:S01]  /*14ec0*/  LDL.LU.64 R88, [R1+0xa10] ;  /* 0x000a100001587983 */ /* 0x000ee20000300a00 */
[----:B------:R-:W-:-:S03]  /*14ed0*/  IMAD.WIDE R68, R2, 0x4, R104 ;  /* 0x0000000402447825 */ /* 0x000fc600078e0268 */
[----:B------:R-:W3:Y:S04]  /*14ee0*/  LDL.LU.64 R86, [R1+0xa08] ;  /* 0x000a080001567983 */ /* 0x000ee80000300a00 */
[----:B------:R-:W3:Y:S04]  /*14ef0*/  LDL.LU.64 R106, [R1+0xa00] ;  /* 0x000a0000016a7983 */ /* 0x000ee80000300a00 */
[----:B------:R-:W3:Y:S04]  /*14f00*/  LDL.LU.64 R104, [R1+0x9f8] ;  /* 0x0009f80001687983 */ /* 0x000ee80000300a00 */
[----:B------:R-:W-:Y:S04]  /*14f10*/  STL.64 [R1+0x11f0], R68 ;  /* 0x0011f04401007387 */ /* 0x000fe80000100a00 */
[----:B------:R-:W-:Y:S01]  /*14f20*/  LDGSTS.E [R232+0x60000], desc[UR48][R68.64], !P2 ;  /* 0x6000000044e87fae */ /* 0x000fe2000d121870 */
[----:B--2---:R-:W-:-:S04]  /*14f30*/  IMAD.WIDE R70, R2, 0x4, R70 ;  /* 0x0000000402467825 */ /* 0x004fc800078e0246 */
[C---:B----4-:R-:W-:Y:S01]  /*14f40*/  IMAD.WIDE R72, R2.reuse, 0x4, R72 ;  /* 0x0000000402487825 */ /* 0x050fe200078e0248 */
[----:B------:R-:W-:Y:S03]  /*14f50*/  STL.64 [R1+0x11f8], R70 ;  /* 0x0011f84601007387 */ /* 0x000fe60000100a00 */
[----:B------:R-:W-:Y:S01]  /*14f60*/  IMAD.WIDE R74, R2, 0x4, R74 ;  /* 0x00000004024a7825 */ /* 0x000fe200078e024a */
[----:B------:R-:W-:Y:S04]  /*14f70*/  STL.64 [R1+0x1200], R72 ;  /* 0x0012004801007387 */ /* 0x000fe80000100a00 */
[----:B------:R-:W-:Y:S04]  /*14f80*/  STL.64 [R1+0x1208], R74 ;  /* 0x0012084a01007387 */ /* 0x000fe80000100a00 */
[----:B------:R-:W2:Y:S04]  /*14f90*/  LDL.LU.64 R110, [R1+0x9f0] ;  /* 0x0009f000016e7983 */ /* 0x000ea80000300a00 */
        /* <DEDUP_REMOVED lines=8> */
[----:B------:R-:W-:Y:S03]  /*15020*/  LDGSTS.E [R232+0x64004], desc[UR48][R78.64], !P5 ;  /* 0x640040004ee87fae */ /* 0x000fe6000e921870 */
[----:B------:R-:W-:Y:S01]  /*15030*/  IMAD.WIDE R82, R2, 0x4, R94 ;  /* 0x0000000402527825 */ /* 0x000fe200078e025e */
[----:B------:R-:W-:Y:S04]  /*15040*/  LDGSTS.E [R232+0x68004], desc[UR48][R80.64], !P5 ;  /* 0x6800400050e87fae */ /* 0x000fe8000e921870 */
[----:B------:R-:W4:Y:S04]  /*15050*/  LDL.LU.64 R94, [R1+0x9e8] ;  /* 0x0009e800015e7983 */ /* 0x000f280000300a00 */
[----:B------:R-:W4:Y:S04]  /*15060*/  LDL.LU.64 R96, [R1+0x9e0] ;  /* 0x0009e00001607983 */ /* 0x000f280000300a00 */
[----:B------:R-:W4:Y:S04]  /*15070*/  LDL.LU.64 R98, [R1+0x9d8] ;  /* 0x0009d80001627983 */ /* 0x000f280000300a00 */
[----:B------:R-:W-:Y:S04]  /*15080*/  STL.64 [R1+0x1210], R76 ;  /* 0x0012104c01007387 */ /* 0x000fe80000100a00 */
[----:B------:R-:W-:Y:S04]  /*15090*/  STL.64 [R1+0x1218], R78 ;  /* 0x0012184e01007387 */ /* 0x000fe80000100a00 */
[----:B------:R-:W-:Y:S04]  /*150a0*/  STL.64 [R1+0x1220], R80 ;  /* 0x0012205001007387 */ /* 0x000fe80000100a00 */
[----:B------:R-:W-:Y:S04]  /*150b0*/  STL.64 [R1+0x1228], R82 ;  /* 0x0012285201007387 */ /* 0x000fe80000100a00 */
[----:B------:R-:W-:Y:S01]  /*150c0*/  LDGSTS.E [R232+0x6c004], desc[UR48][R82.64], !P5 ;  /* 0x6c00400052e87fae */ /* 0x000fe2000e921870 */
[----:B------:R-:W-:-:S03]  /*150d0*/  ISETP.GE.U32.AND P5, PT, R84, 0x7ffffed9, PT ;  /* 0x7ffffed95400780c */ /* 0x000fc60003fa6070 */
[----:B------:R-:W4:Y:S04]  /*150e0*/  LDL.LU.64 R118, [R1+0x3c0] ;  /* 0x0003c00001767983 */ /* 0x000f280000300a00 */
[----:B------:R-:W4:Y:S01]  /*150f0*/  LDL.LU.64 R102, [R1+0x3d0] ;  /* 0x0003d00001667983 */ /* 0x000f220000300a00 */
[----:B---3--:R-:W-:-:S04]  /*15100*/  IMAD.WIDE R84, R2, 0x4, R88 ;  /* 0x0000000402547825 */ /* 0x008fc800078e0258 */
[C---:B------:R-:W-:Y:S01]  /*15110*/  IMAD.WIDE R86, R2.reuse, 0x4, R86 ;  /* 0x0000000402567825 */ /* 0x040fe200078e0256 */
[----:B------:R-:W-:Y:S03]  /*15120*/  LDGSTS.E [R232+0x60008], desc[UR48][R84.64], !P6 ;  /* 0x6000800054e87fae */ /* 0x000fe6000f121870 */
[C---:B------:R-:W-:Y:S01]  /*15130*/  IMAD.WIDE R88, R2.reuse, 0x4, R106 ;  /* 0x0000000402587825 */ /* 0x040fe200078e026a */
[----:B------:R-:W-:Y:S03]  /*15140*/  LDGSTS.E [R232+0x64008], desc[UR48][R86.64], !P6 ;  /* 0x6400800056e87fae */ /* 0x000fe6000f121870 */
[----:B------:R-:W-:Y:S01]  /*15150*/  IMAD.WIDE R90, R2, 0x4, R104 ;  /* 0x00000004025a7825 */ /* 0x000fe200078e0268 */
[----:B------:R-:W-:Y:S04]  /*15160*/  LDGSTS.E [R232+0x68008], desc[UR48][R88.64], !P6 ;  /* 0x6800800058e87fae */ /* 0x000fe8000f121870 */
[----:B------:R-:W3:Y:S04]  /*15170*/  LDL.LU.64 R104, [R1+0x3e0] ;  /* 0x0003e00001687983 */ /* 0x000ee80000300a00 */
[----:B------:R-:W3:Y:S04]  /*15180*/  LDL.LU.64 R106, [R1+0x3e8] ;  /* 0x0003e800016a7983 */ /* 0x000ee80000300a00 */
[----:B------:R-:W-:Y:S04]  /*15190*/  STL.64 [R1+0x1230], R84 ;  /* 0x0012305401007387 */ /* 0x000fe80000100a00 */
[----:B------:R-:W-:Y:S04]  /*151a0*/  STL.64 [R1+0x1238], R86 ;  /* 0x0012385601007387 */ /* 0x000fe80000100a00 */
[----:B------:R-:W-:Y:S04]  /*151b0*/  STL.64 [R1+0x1240], R88 ;  /* 0x0012405801007387 */ /* 0x000fe80000100a00 */
[----:B------:R-:W-:Y:S04]  /*151c0*/  STL.64 [R1+0x1248], R90 ;  /* 0x0012485a01007387 */ /* 0x000fe80000100a00 */
[----:B------:R-:W-:Y:S01]  /*151d0*/  LDGSTS.E [R232+0x6c008], desc[UR48][R90.64], !P6 ;  /* 0x6c0080005ae87fae */ /* 0x000fe2000f121870 */
[----:B------:R-:W-:-:S03]  /*151e0*/  ISETP.GE.U32.AND P6, PT, R92, 0x7ffffef8, PT ;  /* 0x7ffffef85c00780c */ /* 0x000fc60003fc6070 */
[----:B------:R-:W3:Y:S01]  /*151f0*/  LDL.LU.64 R126, [R1+0x3f0] ;  /* 0x0003f000017e7983 */ /* 0x000ee20000300a00 */
[----:B--2---:R-:W-:-:S03]  /*15200*/  IMAD.WIDE R92, R2, 0x4, R110 ;  /* 0x00000004025c7825 */ /* 0x004fc600078e026e */
[----:B------:R-:W2:Y:S04]  /*15210*/  LDL.LU.64 R110, [R1+0x3f8] ;  /* 0x0003f800016e7983 */ /* 0x000ea80000300a00 */
[----:B------:R-:W2:Y:S04]  /*15220*/  LDL.LU.64 R112, [R1+0x400] ;  /* 0x0004000001707983 */ /* 0x000ea80000300a00 */
[----:B------:R-:W2:Y:S04]  /*15230*/  LDL.LU.64 R114, [R1+0x408] ;  /* 0x0004080001727983 */ /* 0x000ea80000300a00 */
[----:B------:R-:W-:Y:S04]  /*15240*/  STL.64 [R1+0x1250], R92 ;  /* 0x0012505c01007387 */ /* 0x000fe80000100a00 */
[----:B------:R-:W-:Y:S01]  /*15250*/  LDGSTS.E [R232+0x6000c], desc[UR48][R92.64], !P3 ;  /* 0x6000c0005ce87fae */ /* 0x000fe2000d921870 */
[----:B----4-:R-:W-:-:S04]  /*15260*/  IMAD.WIDE R94, R2, 0x4, R94 ;  /* 0x00000004025e7825 */ /* 0x010fc800078e025e */
[C---:B------:R-:W-:Y:S01]  /*15270*/  IMAD.WIDE R96, R2.reuse, 0x4, R96 ;  /* 0x0000000402607825 */ /* 0x040fe200078e0260 */
[----:B------:R-:W-:Y:S03]  /*15280*/  STL.64 [R1+0x1258], R94 ;  /* 0x0012585e01007387 */ /* 0x000fe60000100a00 */
[----:B------:R-:W-:Y:S01]  /*15290*/  IMAD.WIDE R98, R2, 0x4, R98 ;  /* 0x0000000402627825 */ /* 0x000fe200078e0262 */
[----:B------:R-:W-:Y:S04]  /*152a0*/  STL.64 [R1+0x1260], R96 ;  /* 0x0012606001007387 */ /* 0x000fe80000100a00 */
[----:B------:R-:W-:Y:S04]  /*152b0*/  STL.64 [R1+0x1268], R98 ;  /* 0x0012686201007387 */ /* 0x000fe80000100a00 */
[----:B------:R-:W4:Y:S04]  /*152c0*/  LDL.LU.64 R134, [R1+0x410] ;  /* 0x0004100001867983 */ /* 0x000f280000300a00 */
[----:B------:R-:W-:Y:S04]  /*152d0*/  LDGSTS.E [R232+0x6400c], desc[UR48][R94.64], !P3 ;  /* 0x6400c0005ee87fae */ /* 0x000fe8000d921870 */
[----:B------:R-:W-:Y:S04]  /*152e0*/  LDGSTS.E [R232+0x6800c], desc[UR48][R96.64], !P3 ;  /* 0x6800c00060e87fae */ /* 0x000fe8000d921870 */
[----:B------:R-:W-:Y:S01]  /*152f0*/  LDGSTS.E [R232+0x6c00c], desc[UR48][R98.64], !P3 ;  /* 0x6c00c00062e87fae */ /* 0x000fe2000d921870 */
[----:B------:R-:W-:Y:S01]  /*15300*/  ISETP.GE.U32.AND P3, PT, R100, 0x7ffffef7, PT ;  /* 0x7ffffef76400780c */ /* 0x000fe20003f66070 */
[----:B------:R-:W-:-:S02]  /*15310*/  IMAD.WIDE R100, R2, 0x4, R118 ;  /* 0x0000000402647825 */ /* 0x000fc400078e0276 */
[----:B------:R-:W4:Y:S02]  /*15320*/  LDL.LU.64 R118, [R1+0x418] ;  /* 0x0004180001767983 */ /* 0x000f240000300a00 */
[C---:B------:R-:W-:Y:S02]  /*15330*/  IMAD.WIDE R102, R2.reuse, 0x4, R102 ;  /* 0x0000000402667825 */ /* 0x040fe400078e0266 */
[----:B------:R-:W4:Y:S04]  /*15340*/  LDL.LU.64 R120, [R1+0x428] ;  /* 0x0004280001787983 */ /* 0x000f280000300a00 */
[----:B------:R-:W4:Y:S04]  /*15350*/  LDL.LU.64 R122, [R1+0x430] ;  /* 0x00043000017a7983 */ /* 0x000f280000300a00 */
[----:B------:R-:W-:Y:S04]  /*15360*/  STL.64 [R1+0x1270], R100 ;  /* 0x0012706401007387 */ /* 0x000fe80000100a00 */
[----:B------:R-:W-:Y:S04]  /*15370*/  STL.64 [R1+0x1278], R102 ;  /* 0x0012786601007387 */ /* 0x000fe80000100a00 */
[----:B------:R-:W-:Y:S04]  /*15380*/  LDGSTS.E [R232+0x70000], desc[UR48][R100.64], !P0 ;  /* 0x7000000064e87fae */ /* 0x000fe8000c121870 */
[----:B------:R-:W-:Y:S01]  /*15390*/  LDGSTS.E [R232+0x74000], desc[UR48][R102.64], !P0 ;  /* 0x7400000066e87fae */ /* 0x000fe2000c121870 */
[----:B---3--:R-:W-:-:S04]  /*153a0*/  IMAD.WIDE R104, R2, 0x4, R104 ;  /* 0x0000000402687825 */ /* 0x008fc800078e0268 */
[----:B------:R-:W-:Y:S01]  /*153b0*/  IMAD.WIDE R106, R2, 0x4, R106 ;  /* 0x00000004026a7825 */ /* 0x000fe200078e026a */
[----:B------:R-:W-:Y:S04]  /*153c0*/  STL.64 [R1+0x1280], R104 ;  /* 0x0012806801007387 */ /* 0x000fe80000100a00 */
[----:B------:R-:W-:Y:S04]  /*153d0*/  STL.64 [R1+0x1288], R106 ;  /* 0x0012886a01007387 */ /* 0x000fe80000100a00 */
[----:B------:R-:W-:Y:S04]  /*153e0*/  LDGSTS.E [R232+0x78000], desc[UR48][R104.64], !P0 ;  /* 0x7800000068e87fae */ /* 0x000fe8000c121870 */
[----:B------:R-:W3:Y:S04]  /*153f0*/  LDL.LU.64 R142, [R1+0x438] ;  /* 0x00043800018e7983 */ /* 0x000ee80000300a00 */
[----:B------:R-:W-:Y:S01]  /*15400*/  LDGSTS.E [R232+0x7c000], desc[UR48][R106.64], !P0 ;  /* 0x7c0000006ae87fae */ /* 0x000fe2000c121870 */
[----:B------:R-:W-:Y:S01]  /*15410*/  ISETP.GE.U32.AND P0, PT, R108, 0x7ffffef6, PT ;  /* 0x7ffffef66c00780c */ /* 0x000fe20003f06070 */
[----:B------:R-:W-:-:S02]  /*15420*/  IMAD.WIDE R108, R2, 0x4, R126 ;  /* 0x00000004026c7825 */ /* 0x000fc400078e027e */
[----:B------:R-:W3:Y:S04]  /*15430*/  LDL.LU.64 R126, [R1+0x440] ;  /* 0x00044000017e7983 */ /* 0x000ee80000300a00 */
[----:B------:R-:W3:Y:S01]  /*15440*/  LDL.LU.64 R128, [R1+0x448] ;  /* 0x0004480001807983 */ /* 0x000ee20000300a00 */
[----:B--2---:R-:W-:-:S03]  /*15450*/  IMAD.WIDE R110, R2, 0x4, R110 ;  /* 0x00000004026e7825 */ /* 0x004fc600078e026e */
[----:B------:R-:W2:Y:S01]  /*15460*/  LDL.LU.64 R130, [R1+0x458] ;  /* 0x0004580001827983 */ /* 0x000ea20000300a00 */
[----:B------:R-:W-:-:S04]  /*15470*/  IMAD.WIDE R112, R2, 0x4, R112 ;  /* 0x0000000402707825 */ /* 0x000fc800078e0270 */
[----:B------:R-:W-:Y:S01]  /*15480*/  IMAD.WIDE R114, R2, 0x4, R114 ;  /* 0x0000000402727825 */ /* 0x000fe200078e0272 */
[----:B------:R-:W-:Y:S04]  /*15490*/  STL.64 [R1+0x1298], R108 ;  /* 0x0012986c01007387 */ /* 0x000fe80000100a00 */
[----:B------:R-:W-:Y:S04]  /*154a0*/  STL.64 [R1+0x12a0], R110 ;  /* 0x0012a06e01007387 */ /* 0x000fe80000100a00 */
[----:B------:R-:W-:Y:S04]  /*154b0*/  STL.64 [R1+0x12a8], R112 ;  /* 0x0012a87001007387 */ /* 0x000fe80000100a00 */
[----:B------:R-:W-:Y:S04]  /*154c0*/  STL.64 [R1+0x12b0], R114 ;  /* 0x0012b07201007387 */ /* 0x000fe80000100a00 */
[----:B------:R-:W2:Y:S04]  /*154d0*/  LDL.LU.64 R150, [R1+0x9d0] ;  /* 0x0009d00001967983 */ /* 0x000ea80000300a00 */
[----:B------:R-:W-:Y:S04]  /*154e0*/  LDGSTS.E [R232+0x70004], desc[UR48][R108.64], !P1 ;  /* 0x700040006ce87fae */ /* 0x000fe8000c921870 */
[----:B------:R-:W-:Y:S04]  /*154f0*/  LDGSTS.E [R232+0x74004], desc[UR48][R110.64], !P1 ;  /* 0x740040006ee87fae */ /* 0x000fe8000c921870 */
[----:B------:R-:W-:Y:S04]  /*15500*/  LDGSTS.E [R232+0x78004], desc[UR48][R112.64], !P1 ;  /* 0x7800400070e87fae */ /* 0x000fe8000c921870 */
[----:B------:R-:W-:Y:S01]  /*15510*/  LDGSTS.E [R232+0x7c004], desc[UR48][R114.64], !P1 ;  /* 0x7c00400072e87fae */ /* 0x000fe2000c921870 */
[----:B------:R-:W-:Y:S01]  /*15520*/  ISETP.GE.U32.AND P1, PT, R116, 0x7ffffef5, PT ;  /* 0x7ffffef57400780c */ /* 0x000fe20003f26070 */
[----:B----4-:R-:W-:-:S02]  /*15530*/  IMAD.WIDE R116, R2, 0x4, R134 ;  /* 0x0000000402747825 */ /* 0x010fc400078e0286 */
[----:B------:R-:W4:Y:S04]  /*15540*/  LDL.LU.64 R134, [R1+0x9c8] ;  /* 0x0009c80001867983 */ /* 0x000f280000300a00 */
[----:B------:R-:W4:Y:S04]  /*15550*/  LDL.LU.64 R136, [R1+0x9c0] ;  /* 0x0009c00001887983 */ /* 0x000f280000300a00 */
[----:B------:R-:W4:Y:S04]  /*15560*/  LDL.LU.64 R138, [R1+0x9b8] ;  /* 0x0009b800018a7983 */ /* 0x000f280000300a00 */
[----:B------:R-:W-:Y:S01]  /*15570*/  LDGSTS.E [R232+0x70008], desc[UR48][R116.64], !P2 ;  /* 0x7000800074e87fae */ /* 0x000fe2000d121870 */
[----:B------:R-:W-:-:S03]  /*15580*/  IMAD.WIDE R118, R2, 0x4, R118 ;  /* 0x0000000402767825 */ /* 0x000fc600078e0276 */
[----:B------:R-:W-:Y:S01]  /*15590*/  STL.64 [R1+0x12b8], R116 ;  /* 0x0012b87401007387 */ /* 0x000fe20000100a00 */
[----:B------:R-:W-:-:S03]  /*155a0*/  IMAD.WIDE R120, R2, 0x4, R120 ;  /* 0x0000000402787825 */ /* 0x000fc600078e0278 */
[----:B------:R-:W-:Y:S01]  /*155b0*/  LDGSTS.E [R232+0x74008], desc[UR48][R118.64], !P2 ;  /* 0x7400800076e87fae */ /* 0x000fe2000d121870 */
[----:B------:R-:W-:-:S03]  /*155c0*/  IMAD.WIDE R122, R2, 0x4, R122 ;  /* 0x00000004027a7825 */ /* 0x000fc600078e027a */
[----:B------:R-:W-:Y:S04]  /*155d0*/  STL.64 [R1+0x12c0], R118 ;  /* 0x0012c07601007387 */ /* 0x000fe80000100a00 */
[----:B------:R-:W-:Y:S04]  /*155e0*/  LDGSTS.E [R232+0x78008], desc[UR48][R120.64], !P2 ;  /* 0x7800800078e87fae */ /* 0x000fe8000d121870 */
[----:B------:R-:W-:Y:S04]  /*155f0*/  STL.64 [R1+0x12c8], R120 ;  /* 0x0012c87801007387 */ /* 0x000fe80000100a00 */
[----:B------:R-:W-:Y:S01]  /*15600*/  LDGSTS.E [R232+0x7c008], desc[UR48][R122.64], !P2 ;  /* 0x7c0080007ae87fae */ /* 0x000fe2000d121870 */
[----:B------:R-:W-:-:S03]  /*15610*/  ISETP.GE.U32.AND P2, PT, R124, 0x7ffffed8, PT ;  /* 0x7ffffed87c00780c */ /* 0x000fc60003f46070 */
[----:B------:R-:W-:Y:S04]  /*15620*/  STL.64 [R1+0x12d0], R122 ;  /* 0x0012d07a01007387 */ /* 0x000fe80000100a00 */
[----:B------:R-:W4:Y:S01]  /*15630*/  LDL.LU.64 R158, [R1+0x9b0] ;  /* 0x0009b000019e7983 */ /* 0x000f220000300a00 */
[----:B---3--:R-:W-:-:S03]  /*15640*/  IMAD.WIDE R124, R2, 0x4, R142 ;  /* 0x00000004027c7825 */ /* 0x008fc600078e028e */
[----:B------:R-:W3:Y:S04]  /*15650*/  LDL.LU.64 R142, [R1+0x9a8] ;  /* 0x0009a800018e7983 */ /* 0x000ee80000300a00 */
[----:B------:R-:W3:Y:S04]  /*15660*/  LDL.LU.64 R144, [R1+0x9a0] ;  /* 0x0009a00001907983 */ /* 0x000ee80000300a00 */
[----:B------:R-:W3:Y:S01]  /*15670*/  LDL.LU.64 R146, [R1+0x998] ;  /* 0x0009980001927983 */ /* 0x000ee20000300a00 */
[----:B------:R-:W-:-:S03]  /*15680*/  IMAD.WIDE R126, R2, 0x4, R126 ;  /* 0x00000004027e7825 */ /* 0x000fc600078e027e */
[----:B------:R-:W-:Y:S01]  /*15690*/  STL.64 [R1+0x12d8], R124 ;  /* 0x0012d87c01007387 */ /* 0x000fe20000100a00 */
[----:B------:R-:W-:-:S03]  /*156a0*/  IMAD.WIDE R128, R2, 0x4, R128 ;  /* 0x0000000402807825 */ /* 0x000fc600078e0280 */
[----:B------:R-:W-:Y:S01]  /*156b0*/  LDGSTS.E [R232+0x7000c], desc[UR48][R124.64], !P5 ;  /* 0x7000c0007ce87fae */ /* 0x000fe2000e921870 */
[----:B--2---:R-:W-:-:S03]  /*156c0*/  IMAD.WIDE R130, R2, 0x4, R130 ;  /* 0x0000000402827825 */ /* 0x004fc600078e0282 */
[----:B------:R-:W-:Y:S04]  /*156d0*/  STL.64 [R1+0x12e0], R126 ;  /* 0x0012e07e01007387 */ /* 0x000fe80000100a00 */
[----:B------:R-:W-:Y:S04]  /*156e0*/  LDGSTS.E [R232+0x7400c], desc[UR48][R126.64], !P5 ;  /* 0x7400c0007ee87fae */ /* 0x000fe8000e921870 */
[----:B------:R-:W-:Y:S04]  /*156f0*/  STL.64 [R1+0x12f0], R128 ;  /* 0x0012f08001007387 */ /* 0x000fe80000100a00 */
[----:B------:R-:W-:Y:S04]  /*15700*/  LDGSTS.E [R232+0x7800c], desc[UR48][R128.64], !P5 ;  /* 0x7800c00080e87fae */ /* 0x000fe8000e921870 */
[----:B------:R-:W-:Y:S04]  /*15710*/  STL.64 [R1+0x12f8], R130 ;  /* 0x0012f88201007387 */ /* 0x000fe80000100a00 */
[----:B------:R-:W-:Y:S01]  /*15720*/  LDGSTS.E [R232+0x7c00c], desc[UR48][R130.64], !P5 ;  /* 0x7c00c00082e87fae */ /* 0x000fe2000e921870 */
[----:B------:R-:W-:Y:S01]  /*15730*/  ISETP.GE.U32.AND P5, PT, R132, 0x7ffffed7, PT ;  /* 0x7ffffed78400780c */ /* 0x000fe20003fa6070 */
[----:B------:R-:W-:-:S02]  /*15740*/  IMAD.WIDE R132, R2, 0x4, R150 ;  /* 0x0000000402847825 */ /* 0x000fc400078e0296 */
[----:B------:R-:W2:Y:S04]  /*15750*/  LDL.LU.64 R166, [R1+0x990] ;  /* 0x0009900001a67983 */ /* 0x000ea80000300a00 */
        /* <DEDUP_REMOVED lines=26> */
[----:B------:R-:W-:Y:S04]  /*15900*/  STL.64 [R1+0x1330], R144 ;  /* 0x0013309001007387 */ /* 0x000fe80000100a00 */
[----:B------:R-:W-:Y:S04]  /*15910*/  LDGSTS.E [R19+0x64004], desc[UR48][R142.64], !P3 ;  /* 0x640040008e137fae */ /* 0x000fe8000d921870 */
[----:B------:R-:W-:Y:S04]  /*15920*/  STL.64 [R1+0x1338], R146 ;  /* 0x0013389201007387 */ /* 0x000fe80000100a00 */
[----:B------:R-:W-:Y:S04]  /*15930*/  LDGSTS.E [R19+0x68004], desc[UR48][R144.64], !P3 ;  /* 0x6800400090137fae */ /* 0x000fe8000d921870 */
[----:B------:R-:W3:Y:S04]  /*15940*/  LDL.LU.64 R184, [R1+0x870] ;  /* 0x0008700001b87983 */ /* 0x000ee80000300a00 */
[----:B------:R-:W-:Y:S01]  /*15950*/  LDGSTS.E [R19+0x6c004], desc[UR48][R146.64], !P3 ;  /* 0x6c00400092137fae */ /* 0x000fe2000d921870 */
[----:B------:R-:W-:Y:S01]  /*15960*/  ISETP.GE.U32.AND P3, PT, R148, 0x7ffffed5, PT ;  /* 0x7ffffed59400780c */ /* 0x000fe20003f66070 */
[----:B--2---:R-:W-:-:S02]  /*15970*/  IMAD.WIDE R148, R2, 0x4, R166 ;  /* 0x0000000402947825 */ /* 0x004fc400078e02a6 */
[----:B------:R-:W2:Y:S02]  /*15980*/  LDL.LU.64 R166, [R1+0x868] ;  /* 0x0008680001a67983 */ /* 0x000ea40000300a00 */
[C---:B------:R-:W-:Y:S02]  /*15990*/  IMAD.WIDE R150, R2.reuse, 0x4, R150 ;  /* 0x0000000402967825 */ /* 0x040fe400078e0296 */
[----:B------:R-:W2:Y:S02]  /*159a0*/  LDL.LU.64 R168, [R1+0x860] ;  /* 0x0008600001a87983 */ /* 0x000ea40000300a00 */
[C---:B------:R-:W-:Y:S02]  /*159b0*/  IMAD.WIDE R152, R2.reuse, 0x4, R152 ;  /* 0x0000000402987825 */ /* 0x040fe400078e0298 */
[----:B------:R-:W2:Y:S04]  /*159c0*/  LDL.LU.64 R170, [R1+0x858] ;  /* 0x0008580001aa7983 */ /* 0x000ea80000300a00 */
[----:B------:R-:W-:Y:S04]  /*159d0*/  STL.64 [R1+0x1340], R148 ;  /* 0x0013409401007387 */ /* 0x000fe80000100a00 */
[----:B------:R-:W-:Y:S04]  /*159e0*/  STL.64 [R1+0x1348], R150 ;  /* 0x0013489601007387 */ /* 0x000fe80000100a00 */
[----:B------:R-:W-:Y:S04]  /*159f0*/  STL.64 [R1+0x1350], R152 ;  /* 0x0013509801007387 */ /* 0x000fe80000100a00 */
[----:B------:R-:W2:Y:S01]  /*15a00*/  LDL.LU.64 R194, [R1+0x850] ;  /* 0x0008500001c27983 */ /* 0x000ea20000300a00 */
[----:B------:R-:W-:-:S03]  /*15a10*/  IMAD.WIDE R154, R2, 0x4, R154 ;  /* 0x00000004029a7825 */ /* 0x000fc600078e029a */
        /* <DEDUP_REMOVED lines=9> */
[----:B------:R-:W4:Y:S04]  /*15ab0*/  LDL.LU.64 R198, [R1+0x830] ;  /* 0x0008300001c67983 */ /* 0x000f280000300a00 */
[----:B------:R-:W-:Y:S04]  /*15ac0*/  LDGSTS.E [R19+0x6000c], desc[UR48][R156.64], !P1 ;  /* 0x6000c0009c137fae */ /* 0x000fe8000c921870 */
[----:B------:R-:W4:Y:S01]  /*15ad0*/  LDL.LU.64 R182, [R1+0x828] ;  /* 0x0008280001b67983 */ /* 0x000f220000300a00 */
[----:B------:R-:W-:-:S04]  /*15ae0*/  IMAD.WIDE R158, R2, 0x4, R158 ;  /* 0x00000004029e7825 */ /* 0x000fc800078e029e */
[C---:B------:R-:W-:Y:S01]  /*15af0*/  IMAD.WIDE R160, R2.reuse, 0x4, R160 ;  /* 0x0000000402a07825 */ /* 0x040fe200078e02a0 */
[----:B------:R-:W-:Y:S03]  /*15b00*/  LDGSTS.E [R19+0x6400c], desc[UR48][R158.64], !P1 ;  /* 0x6400c0009e137fae */ /* 0x000fe6000c921870 */
[----:B------:R-:W-:Y:S01]  /*15b10*/  IMAD.WIDE R162, R2, 0x4, R162 ;  /* 0x0000000402a27825 */ /* 0x000fe200078e02a2 */
[----:B------:R-:W-:Y:S04]  /*15b20*/  LDGSTS.E [R19+0x6800c], desc[UR48][R160.64], !P1 ;  /* 0x6800c000a0137fae */ /* 0x000fe8000c921870 */
[----:B------:R-:W-:Y:S01]  /*15b30*/  LDGSTS.E [R19+0x6c00c], desc[UR48][R162.64], !P1 ;  /* 0x6c00c000a2137fae */ /* 0x000fe2000c921870 */
[----:B------:R-:W-:Y:S01]  /*15b40*/  ISETP.GE.U32.AND P1, PT, R164, 0x7ffffef3, PT ;  /* 0x7ffffef3a400780c */ /* 0x000fe20003f26070 */
[----:B---3--:R-:W-:-:S02]  /*15b50*/  IMAD.WIDE R164, R2, 0x4, R184 ;  /* 0x0000000402a47825 */ /* 0x008fc400078e02b8 */
[----:B------:R-:W3:Y:S04]  /*15b60*/  LDL.LU.64 R184, [R1+0x820] ;  /* 0x0008200001b87983 */ /* 0x000ee80000300a00 */
[----:B------:R-:W3:Y:S04]  /*15b70*/  LDL.LU.64 R186, [R1+0x818] ;  /* 0x0008180001ba7983 */ /* 0x000ee80000300a00 */
[----:B------:R-:W-:Y:S04]  /*15b80*/  LDGSTS.E [R19+0x70000], desc[UR48][R164.64], !P2 ;  /* 0x70000000a4137fae */ /* 0x000fe8000d121870 */
[----:B------:R-:W3:Y:S04]  /*15b90*/  LDL.LU.64 R206, [R1+0x810] ;  /* 0x0008100001ce7983 */ /* 0x000ee80000300a00 */
[----:B------:R-:W3:Y:S01]  /*15ba0*/  LDL.LU.64 R190, [R1+0x808] ;  /* 0x0008080001be7983 */ /* 0x000ee20000300a00 */
[----:B--2---:R-:W-:-:S03]  /*15bb0*/  IMAD.WIDE R166, R2, 0x4, R166 ;  /* 0x0000000402a67825 */ /* 0x004fc600078e02a6 */
[----:B------:R-:W2:Y:S01]  /*15bc0*/  LDL.LU.64 R192, [R1+0x788] ;  /* 0x0007880001c07983 */ /* 0x000ea20000300a00 */
[----:B------:R-:W-:-:S03]  /*15bd0*/  IMAD.WIDE R168, R2, 0x4, R168 ;  /* 0x0000000402a87825 */ /* 0x000fc600078e02a8 */
[----:B------:R-:W-:Y:S01]  /*15be0*/  LDGSTS.E [R19+0x74000], desc[UR48][R166.64], !P2 ;  /* 0x74000000a6137fae */ /* 0x000fe2000d121870 */
[----:B------:R-:W-:-:S03]  /*15bf0*/  IMAD.WIDE R170, R2, 0x4, R170 ;  /* 0x0000000402aa7825 */ /* 0x000fc600078e02aa */
[----:B------:R-:W-:Y:S04]  /*15c00*/  LDGSTS.E [R19+0x78000], desc[UR48][R168.64], !P2 ;  /* 0x78000000a8137fae */ /* 0x000fe8000d121870 */
[----:B------:R-:W-:Y:S01]  /*15c10*/  LDGSTS.E [R19+0x7c000], desc[UR48][R170.64], !P2 ;  /* 0x7c000000aa137fae */ /* 0x000fe2000d121870 */
[----:B------:R-:W-:Y:S01]  /*15c20*/  ISETP.GE.U32.AND P2, PT, R172, 0x7ffffef2, PT ;  /* 0x7ffffef2ac00780c */ /* 0x000fe20003f46070 */
[C---:B------:R-:W-:Y:S02]  /*15c30*/  IMAD.WIDE R172, R2.reuse, 0x4, R194 ;  /* 0x0000000402ac7825 */ /* 0x040fe400078e02c2 */
[----:B------:R-:W2:Y:S04]  /*15c40*/  LDL.LU.64 R194, [R1+0x780] ;  /* 0x0007800001c27983 */ /* 0x000ea80000300a00 */
[----:B------:R-:W2:Y:S04]  /*15c50*/  LDL.LU.64 R218, [R1+0x950] ;  /* 0x0009500001da7983 */ /* 0x000ea80000300a00 */
[----:B------:R-:W-:Y:S01]  /*15c60*/  LDGSTS.E [R19+0x70004], desc[UR48][R172.64], !P5 ;  /* 0x70004000ac137fae */ /* 0x000fe2000e921870 */
[----:B----4-:R-:W-:-:S04]  /*15c70*/  IMAD.WIDE R174, R2, 0x4, R174 ;  /* 0x0000000402ae7825 */ /* 0x010fc800078e02ae */
[C---:B------:R-:W-:Y:S01]  /*15c80*/  IMAD.WIDE R176, R2.reuse, 0x4, R176 ;  /* 0x0000000402b07825 */ /* 0x040fe200078e02b0 */
[----:B------:R-:W-:Y:S03]  /*15c90*/  LDGSTS.E [R19+0x74004], desc[UR48][R174.64], !P5 ;  /* 0x74004000ae137fae */ /* 0x000fe6000e921870 */
[----:B------:R-:W-:Y:S01]  /*15ca0*/  IMAD.WIDE R178, R2, 0x4, R178 ;  /* 0x0000000402b27825 */ /* 0x000fe200078e02b2 */
[----:B------:R-:W-:Y:S04]  /*15cb0*/  LDGSTS.E [R19+0x78004], desc[UR48][R176.64], !P5 ;  /* 0x78004000b0137fae */ /* 0x000fe8000e921870 */
[----:B------:R-:W-:Y:S01]  /*15cc0*/  LDGSTS.E [R19+0x7c004], desc[UR48][R178.64], !P5 ;  /* 0x7c004000b2137fae */ /* 0x000fe2000e921870 */
[----:B------:R-:W-:Y:S01]  /*15cd0*/  ISETP.GE.U32.AND P5, PT, R180, 0x7ffffef1, PT ;  /* 0x7ffffef1b400780c */ /* 0x000fe20003fa6070 */
[----:B------:R-:W-:-:S02]  /*15ce0*/  IMAD.WIDE R180, R2, 0x4, R198 ;  /* 0x0000000402b47825 */ /* 0x000fc400078e02c6 */
[----:B------:R-:W4:Y:S04]  /*15cf0*/  LDL.LU.64 R198, [R1+0x948] ;  /* 0x0009480001c67983 */ /* 0x000f280000300a00 */
[----:B------:R-:W4:Y:S04]  /*15d00*/  LDL.LU.64 R200, [R1+0x940] ;  /* 0x0009400001c87983 */ /* 0x000f280000300a00 */
[----:B------:R-:W4:Y:S04]  /*15d10*/  LDL.LU.64 R202, [R1+0x938] ;  /* 0x0009380001ca7983 */ /* 0x000f280000300a00 */
[----:B------:R-:W4:Y:S01]  /*15d20*/  LDL.LU.64 R222, [R1+0x930] ;  /* 0x0009300001de7983 */ /* 0x000f220000300a00 */
[----:B------:R-:W-:-:S03]  /*15d30*/  IMAD.WIDE R182, R2, 0x4, R182 ;  /* 0x0000000402b67825 */ /* 0x000fc600078e02b6 */
[----:B------:R-:W-:Y:S04]  /*15d40*/  LDGSTS.E [R19+0x70008], desc[UR48][R180.64], !P6 ;  /* 0x70008000b4137fae */ /* 0x000fe8000f121870 */
[----:B------:R-:W-:Y:S01]  /*15d50*/  LDGSTS.E [R19+0x74008], desc[UR48][R182.64], !P6 ;  /* 0x74008000b6137fae */ /* 0x000fe2000f121870 */
[----:B---3--:R-:W-:-:S04]  /*15d60*/  IMAD.WIDE R184, R2, 0x4, R184 ;  /* 0x0000000402b87825 */ /* 0x008fc800078e02b8 */
[----:B------:R-:W-:Y:S01]  /*15d70*/  IMAD.WIDE R186, R2, 0x4, R186 ;  /* 0x0000000402ba7825 */ /* 0x000fe200078e02ba */
[----:B------:R-:W-:Y:S04]  /*15d80*/  LDGSTS.E [R19+0x78008], desc[UR48][R184.64], !P6 ;  /* 0x78008000b8137fae */ /* 0x000fe8000f121870 */
[----:B------:R-:W-:Y:S01]  /*15d90*/  LDGSTS.E [R19+0x7c008], desc[UR48][R186.64], !P6 ;  /* 0x7c008000ba137fae */ /* 0x000fe2000f121870 */
[----:B------:R-:W-:Y:S01]  /*15da0*/  ISETP.GE.U32.AND P6, PT, R188, 0x7ffffed4, PT ;  /* 0x7ffffed4bc00780c */ /* 0x000fe20003fc6070 */
[C---:B------:R-:W-:Y:S02]  /*15db0*/  IMAD.WIDE R188, R2.reuse, 0x4, R206 ;  /* 0x0000000402bc7825 */ /* 0x040fe400078e02ce */
[----:B------:R-:W3:Y:S02]  /*15dc0*/  LDL.LU.64 R206, [R1+0x928] ;  /* 0x0009280001ce7983 */ /* 0x000ee40000300a00 */
[----:B------:R-:W-:-:S02]  /*15dd0*/  IMAD.WIDE R190, R2, 0x4, R190 ;  /* 0x0000000402be7825 */ /* 0x000fc400078e02be */
[----:B------:R-:W3:Y:S02]  /*15de0*/  LDL.LU.64 R208, [R1+0x920] ;  /* 0x0009200001d07983 */ /* 0x000ee40000300a00 */
[C---:B--2---:R-:W-:Y:S02]  /*15df0*/  IMAD.WIDE R192, R2.reuse, 0x4, R192 ;  /* 0x0000000402c07825 */ /* 0x044fe400078e02c0 */
[----:B------:R-:W2:Y:S04]  /*15e00*/  LDL.LU.64 R210, [R1+0x918] ;  /* 0x0009180001d27983 */ /* 0x000ea80000300a00 */
[----:B------:R-:W-:Y:S04]  /*15e10*/  LDGSTS.E [R19+0x7000c], desc[UR48][R188.64], !P3 ;  /* 0x7000c000bc137fae */ /* 0x000fe8000d921870 */
[----:B------:R-:W-:Y:S04]  /*15e20*/  LDGSTS.E [R19+0x7400c], desc[UR48][R190.64], !P3 ;  /* 0x7400c000be137fae */ /* 0x000fe8000d921870 */
[----:B------:R-:W-:Y:S04]  /*15e30*/  LDGSTS.E [R19+0x7800c], desc[UR48][R192.64], !P3 ;  /* 0x7800c000c0137fae */ /* 0x000fe8000d921870 */
[----:B------:R-:W2:Y:S04]  /*15e40*/  LDL.LU.64 R8, [R1+0x910] ;  /* 0x0009100001087983 */ /* 0x000ea80000300a00 */
[----:B------:R-:W2:Y:S01]  /*15e50*/  LDL.LU.64 R214, [R1+0x908] ;  /* 0x0009080001d67983 */ /* 0x000ea20000300a00 */
[----:B------:R-:W-:-:S03]  /*15e60*/  IMAD.WIDE R194, R2, 0x4, R194 ;  /* 0x0000000402c27825 */ /* 0x000fc600078e02c2 */
[----:B------:R-:W2:Y:S04]  /*15e70*/  LDL.LU.64 R216, [R1+0x900] ;  /* 0x0009000001d87983 */ /* 0x000ea80000300a00 */
        /* <DEDUP_REMOVED lines=17> */
[----:B------:R-:W4:Y:S04]  /*15f90*/  LDL.LU.64 R4, [R1+0x778] ;  /* 0x0007780001047983 */ /* 0x000f280000300a00 */
[----:B------:R-:W4:Y:S04]  /*15fa0*/  LDL.LU.64 R230, [R1+0x770] ;  /* 0x0007700001e67983 */ /* 0x000f280000300a00 */
[----:B------:R-:W4:Y:S04]  /*15fb0*/  LDL.LU.64 R234, [R1+0x768] ;  /* 0x0007680001ea7983 */ /* 0x000f280000300a00 */
[----:B------:R-:W4:Y:S04]  /*15fc0*/  LDL.LU.64 R240, [R1+0x760] ;  /* 0x0007600001f07983 */ /* 0x000f280000300a00 */
[----:B------:R-:W-:Y:S04]  /*15fd0*/  LDGSTS.E [R15+0x60004], desc[UR48][R204.64], !P1 ;  /* 0x60004000cc0f7fae */ /* 0x000fe8000c921870 */
[----:B------:R-:W4:Y:S04]  /*15fe0*/  LDL.LU.64 R244, [R1+0x758] ;  /* 0x0007580001f47983 */ /* 0x000f280000300a00 */
[----:B------:R-:W4:Y:S01]  /*15ff0*/  LDL.LU.64 R6, [R1+0x750] ;  /* 0x0007500001067983 */ /* 0x000f220000300a00 */
[----:B---3--:R-:W-:-:S04]  /*16000*/  IMAD.WIDE R206, R2, 0x4, R206 ;  /* 0x0000000402ce7825 */ /* 0x008fc800078e02ce */
[C---:B------:R-:W-:Y:S01]  /*16010*/  IMAD.WIDE R208, R2.reuse, 0x4, R208 ;  /* 0x0000000402d07825 */ /* 0x040fe200078e02d0 */
[----:B------:R-:W-:Y:S03]  /*16020*/  LDGSTS.E [R15+0x64004], desc[UR48][R206.64], !P1 ;  /* 0x64004000ce0f7fae */ /* 0x000fe6000c921870 */
[----:B--2---:R-:W-:Y:S01]  /*16030*/  IMAD.WIDE R210, R2, 0x4, R210 ;  /* 0x0000000402d27825 */ /* 0x004fe200078e02d2 */
        /* <DEDUP_REMOVED lines=9> */
[----:B------:R-:W-:-:S05]  /*160d0*/  IMAD.WIDE R218, R2, 0x4, R218 ;  /* 0x0000000402da7825 */ /* 0x000fca00078e02da */
[----:B------:R-:W-:Y:S01]  /*160e0*/  LDGSTS.E [R15+0x6c008], desc[UR48][R218.64], !P2 ;  /* 0x6c008000da0f7fae */ /* 0x000fe2000d121870 */
[----:B------:R-:W-:Y:S01]  /*160f0*/  ISETP.GE.U32.AND P2, PT, R220, 0x7ffffef0, PT ;  /* 0x7ffffef0dc00780c */ /* 0x000fe20003f46070 */
[C---:B------:R-:W-:Y:S02]  /*16100*/  IMAD.WIDE R220, R2.reuse, 0x4, R10 ;  /* 0x0000000402dc7825 */ /* 0x040fe400078e020a */
[----:B------:R-:W2:Y:S04]  /*16110*/  LDL.LU.64 R10, [R1+0x748] ;  /* 0x00074800010a7983 */ /* 0x000ea80000300a00 */
[----:B------:R-:W3:Y:S04]  /*16120*/  LDL.LU.64 R8, [R1+0x740] ;  /* 0x0007400001087983 */ /* 0x000ee80000300a00 */
[----:B------:R-:W-:Y:S04]  /*16130*/  LDGSTS.E [R15+0x6000c], desc[UR48][R220.64], !P5 ;  /* 0x6000c000dc0f7fae */ /* 0x000fe8000e921870 */
[----:B------:R-:W3:Y:S04]  /*16140*/  LDL.LU.64 R236, [R1+0x738] ;  /* 0x0007380001ec7983 */ /* 0x000ee80000300a00 */
[----:B------:R-:W3:Y:S04]  /*16150*/  LDL.LU.64 R238, [R1+0x730] ;  /* 0x0007300001ee7983 */ /* 0x000ee80000300a00 */
[----:B------:R-:W3:Y:S01]  /*16160*/  LDL.LU.64 R242, [R1+0x728] ;  /* 0x0007280001f27983 */ /* 0x000ee20000300a00 */
        /* <DEDUP_REMOVED lines=8> */
[----:B------:R-:W4:Y:S02]  /*161f0*/  LDL.LU.64 R4, [R1+0x720] ;  /* 0x0007200001047983 */ /* 0x000f240000300a00 */
[C---:B------:R-:W-:Y:S02]  /*16200*/  IMAD.WIDE R26, R2.reuse, 0x4, R230 ;  /* 0x00000004021a7825 */ /* 0x040fe400078e02e6 */
[----:B------:R-:W-:Y:S02]  /*16210*/  LDGSTS.E [R15+0x70000], desc[UR48][R228.64], !P6 ;  /* 0x70000000e40f7fae */ /* 0x000fe4000f121870 */
[C---:B------:R-:W-:Y:S02]  /*16220*/  IMAD.WIDE R22, R2.reuse, 0x4, R234 ;  /* 0x0000000402167825 */ /* 0x040fe400078e02ea */
[----:B------:R-:W-:Y:S02]  /*16230*/  STL.64 [R1+0xe0], R26 ;  /* 0x0000e01a01007387 */ /* 0x000fe40000100a00 */
[----:B------:R-:W-:-:S02]  /*16240*/  IMAD.WIDE R20, R2, 0x4, R240 ;  /* 0x0000000402147825 */ /* 0x000fc400078e02f0 */
[----:B------:R-:W-:Y:S04]  /*16250*/  LDGSTS.E [R15+0x74000], desc[UR48][R26.64], !P6 ;  /* 0x740000001a0f7fae */ /* 0x000fe8000f121870 */
[----:B------:R1:W-:Y:S04]  /*16260*/  STL.64 [R1+0xf8], R22 ;  /* 0x0000f81601007387 */ /* 0x0003e80000100a00 */
[----:B------:R1:W-:Y:S04]  /*16270*/  LDGSTS.E [R15+0x78000], desc[UR48][R22.64], !P6 ;  /* 0x78000000160f7fae */ /* 0x0003e8000f121870 */
[----:B------:R1:W-:Y:S04]  /*16280*/  STL.64 [R1+0x110], R20 ;  /* 0x0001101401007387 */ /* 0x0003e80000100a00 */
[----:B------:R-:W4:Y:S01]  /*16290*/  LDL.LU.64 R230, [R1+0x718] ;  /* 0x0007180001e67983 */ /* 0x000f220000300a00 */
[----:B-1----:R-:W-:-:S03]  /*162a0*/  IMAD.WIDE R22, R2, 0x4, R244 ;  /* 0x0000000402167825 */ /* 0x002fc600078e02f4 */
[----:B------:R-:W4:Y:S04]  /*162b0*/  LDL.LU.64 R240, [R1+0x710] ;  /* 0x0007100001f07983 */ /* 0x000f280000300a00 */
[----:B------:R-:W-:Y:S04]  /*162c0*/  STL.64 [R1+0x128], R22 ;  /* 0x0001281601007387 */ /* 0x000fe80000100a00 */
[----:B------:R-:W4:Y:S04]  /*162d0*/  LDL.LU.64 R244, [R1+0x708] ;  /* 0x0007080001f47983 */ /* 0x000f280000300a00 */
[----:B------:R1:W-:Y:S04]  /*162e0*/  LDGSTS.E [R15+0x7c000], desc[UR48][R20.64], !P6 ;  /* 0x7c000000140f7fae */ /* 0x0003e8000f121870 */
[----:B------:R3:W-:Y:S01]  /*162f0*/  LDGSTS.E [R15+0x70004], desc[UR48][R22.64], !P3 ;  /* 0x70004000160f7fae */ /* 0x0007e2000d921870 */
[----:B-1----:R-:W-:-:S05]  /*16300*/  IMAD.WIDE R20, R2, 0x4, R6 ;  /* 0x0000000402147825 */ /* 0x002fca00078e0206 */
[----:B------:R-:W-:Y:S04]  /*16310*/  STL.64 [R1+0x140], R20 ;  /* 0x0001401401007387 */ /* 0x000fe80000100a00 */
[----:B------:R-:W4:Y:S04]  /*16320*/  LDL.LU.64 R6, [R1+0x658] ;  /* 0x0006580001067983 */ /* 0x000f280000300a00 */
[----:B------:R1:W-:Y:S01]  /*16330*/  LDGSTS.E [R15+0x74004], desc[UR48][R20.64], !P3 ;  /* 0x74004000140f7fae */ /* 0x0003e2000d921870 */
[----:B--2---:R-:W-:-:S04]  /*16340*/  IMAD.WIDE R10, R2, 0x4, R10 ;  /* 0x00000004020a7825 */ /* 0x004fc800078e020a */
[C---:B---3--:R-:W-:Y:S01]  /*16350*/  IMAD.WIDE R8, R2.reuse, 0x4, R8 ;  /* 0x0000000402087825 */ /* 0x048fe200078e0208 */
[----:B------:R-:W-:Y:S04]  /*16360*/  STL.64 [R1+0x158], R10 ;  /* 0x0001580a01007387 */ /* 0x000fe80000100a00 */
[----:B------:R-:W-:Y:S04]  /*16370*/  LDGSTS.E [R15+0x78004], desc[UR48][R10.64], !P3 ;  /* 0x780040000a0f7fae */ /* 0x000fe8000d921870 */
[----:B------:R2:W-:Y:S04]  /*16380*/  STL.64 [R1+0x170], R8 ;  /* 0x0001700801007387 */ /* 0x0005e80000100a00 */
[----:B------:R-:W-:Y:S04]  /*16390*/  LDGSTS.E [R15+0x7c004], desc[UR48][R8.64], !P3 ;  /* 0x7c004000080f7fae */ /* 0x000fe8000d921870 */
[----:B--2---:R-:W2:Y:S04]  /*163a0*/  LDL.LU.64 R8, [R1+0x8d0] ;  /* 0x0008d00001087983 */ /* 0x004ea80000300a00 */
[----:B------:R-:W3:Y:S01]  /*163b0*/  LDL.LU.64 R10, [R1+0x8c8] ;  /* 0x0008c800010a7983 */ /* 0x000ee20000300a00 */
[----:B------:R-:W-:-:S04]  /*163c0*/  IMAD.WIDE R26, R2, 0x4, R236 ;  /* 0x00000004021a7825 */ /* 0x000fc800078e02ec */
[C---:B------:R-:W-:Y:S01]  /*163d0*/  IMAD.WIDE R22, R2.reuse, 0x4, R238 ;  /* 0x0000000402167825 */ /* 0x040fe200078e02ee */
[----:B------:R4:W-:Y:S03]  /*163e0*/  STL.64 [R1+0x188], R26 ;  /* 0x0001881a01007387 */ /* 0x0009e60000100a00 */
[C---:B-1----:R-:W-:Y:S01]  /*163f0*/  IMAD.WIDE R20, R2.reuse, 0x4, R242 ;  /* 0x0000000402147825 */ /* 0x042fe200078e02f2 */
[----:B------:R1:W-:Y:S04]  /*16400*/  STL.64 [R1+0x1a0], R22 ;  /* 0x0001a01601007387 */ /* 0x0003e80000100a00 */
[----:B------:R-:W3:Y:S01]  /*16410*/  LDL.LU.64 R234, [R1+0x8c0] ;  /* 0x0008c00001ea7983 */ /* 0x000ee20000300a00 */
[----:B----4-:R-:W-:-:S03]  /*16420*/  IMAD.WIDE R4, R2, 0x4, R4 ;  /* 0x0000000402047825 */ /* 0x010fc600078e0204 */
[----:B------:R4:W-:Y:S04]  /*16430*/  STL.64 [R1+0x1b8], R20 ;  /* 0x0001b81401007387 */ /* 0x0009e80000100a00 */
[----:B------:R1:W-:Y:S04]  /*16440*/  LDGSTS.E [R15+0x70008], desc[UR48][R26.64], !P0 ;  /* 0x700080001a0f7fae */ /* 0x0003e8000c121870 */
[----:B------:R-:W3:Y:S04]  /*16450*/  LDL.LU.64 R236, [R1+0x8b8] ;  /* 0x0008b80001ec7983 */ /* 0x000ee80000300a00 */
[----:B------:R1:W-:Y:S04]  /*16460*/  LDGSTS.E [R15+0x74008], desc[UR48][R22.64], !P0 ;  /* 0x74008000160f7fae */ /* 0x0003e8000c121870 */
[----:B------:R4:W-:Y:S04]  /*16470*/  STL.64 [R1+0x1d0], R4 ;  /* 0x0001d00401007387 */ /* 0x0009e80000100a00 */
[----:B------:R4:W-:Y:S04]  /*16480*/  LDGSTS.E [R15+0x78008], desc[UR48][R20.64], !P0 ;  /* 0x78008000140f7fae */ /* 0x0009e8000c121870 */
[----:B------:R-:W3:Y:S01]  /*16490*/  LDL.LU.64 R238, [R1+0x8b0] ;  /* 0x0008b00001ee7983 */ /* 0x000ee20000300a00 */
[----:B-1----:R-:W-:-:S03]  /*164a0*/  IMAD.WIDE R26, R2, 0x4, R230 ;  /* 0x00000004021a7825 */ /* 0x002fc600078e02e6 */
[----:B------:R-:W-:Y:S01]  /*164b0*/  LDGSTS.E [R15+0x7c008], desc[UR48][R4.64], !P0 ;  /* 0x7c008000040f7fae */ /* 0x000fe2000c121870 */
[----:B------:R-:W-:-:S03]  /*164c0*/  IMAD.WIDE R22, R2, 0x4, R240 ;  /* 0x0000000402167825 */ /* 0x000fc600078e02f0 */
[----:B------:R-:W3:Y:S04]  /*164d0*/  LDL.LU.64 R242, [R1+0x8a8] ;  /* 0x0008a80001f27983 */ /* 0x000ee80000300a00 */
[----:B------:R3:W-:Y:S01]  /*164e0*/  LDGSTS.E [R15+0x7000c], desc[UR48][R26.64], !P1 ;  /* 0x7000c0001a0f7fae */ /* 0x0007e2000c921870 */
[----:B----4-:R-:W-:-:S03]  /*164f0*/  IMAD.WIDE R20, R2, 0x4, R244 ;  /* 0x0000000402147825 */ /* 0x010fc600078e02f4 */
[----:B------:R-:W4:Y:S04]  /*16500*/  LDL.LU.64 R4, [R1+0x8a0] ;  /* 0x0008a00001047983 */ /* 0x000f280000300a00 */
[----:B------:R3:W-:Y:S04]  /*16510*/  STL.64 [R1+0x1e8], R26 ;  /* 0x0001e81a01007387 */ /* 0x0007e80000100a00 */
[----:B------:R-:W-:Y:S04]  /*16520*/  STL.64 [R1+0x200], R22 ;  /* 0x0002001601007387 */ /* 0x000fe80000100a00 */
[----:B------:R-:W-:Y:S04]  /*16530*/  STL.64 [R1+0x218], R20 ;  /* 0x0002181401007387 */ /* 0x000fe80000100a00 */
[----:B------:R-:W4:Y:S04]  /*16540*/  LDL.LU.64 R244, [R1+0x898] ;  /* 0x0008980001f47983 */ /* 0x000f280000300a00 */
[----:B------:R1:W-:Y:S01]  /*16550*/  LDGSTS.E [R15+0x7400c], desc[UR48][R22.64], !P1 ;  /* 0x7400c000160f7fae */ /* 0x0003e2000c921870 */
[----:B------:R-:W-:-:S03]  /*16560*/  IMAD.WIDE R6, R2, 0x4, R6 ;  /* 0x0000000402067825 */ /* 0x000fc600078e0206 */
[----:B------:R1:W-:Y:S04]  /*16570*/  LDGSTS.E [R15+0x7800c], desc[UR48][R20.64], !P1 ;  /* 0x7800c000140f7fae */ /* 0x0003e8000c921870 */
[----:B------:R1:W-:Y:S04]  /*16580*/  STL.64 [R1+0x230], R6 ;  /* 0x0002300601007387 */ /* 0x0003e80000100a00 */
[----:B------:R-:W-:Y:S01]  /*16590*/  LDGSTS.E [R15+0x7c00c], desc[UR48][R6.64], !P1 ;  /* 0x7c00c000060f7fae */ /* 0x000fe2000c921870 */
[----:B--2---:R-:W-:-:S03]  /*165a0*/  IMAD.WIDE R28, R2, 0x4, R8 ;  /* 0x00000004021c7825 */ /* 0x004fc600078e0208 */
[----:B------:R-:W2:Y:S01]  /*165b0*/  LDL.LU.64 R8, [R1+0x890] ;  /* 0x0008900001087983 */ /* 0x000ea20000300a00 */
[----:B---3--:R-:W-:-:S03]  /*165c0*/  IMAD.WIDE R26, R2, 0x4, R10 ;  /* 0x00000004021a7825 */ /* 0x008fc600078e020a */
[----:B------:R-:W3:Y:S04]  /*165d0*/  LDL.LU.64 R240, [R1+0x888] ;  /* 0x0008880001f07983 */ /* 0x000ee80000300a00 */
[----:B------:R-:W-:Y:S04]  /*165e0*/  STL.64 [R1+0x248], R28 ;  /* 0x0002481c01007387 */ /* 0x000fe80000100a00 */
[----:B------:R-:W3:Y:S04]  /*165f0*/  LDL.LU.64 R10, [R1+0x880] ;  /* 0x00088000010a7983 */ /* 0x000ee80000300a00 */
[----:B------:R1:W-:Y:S04]  /*16600*/  STL.64 [R1+0x260], R26 ;  /* 0x0002601a01007387 */ /* 0x0003e80000100a00 */
[----:B-1----:R-:W3:Y:S01]  /*16610*/  LDL.LU.64 R6, [R1+0x878] ;  /* 0x0008780001067983 */ /* 0x002ee20000300a00 */
[----:B------:R-:W-:-:S03]  /*16620*/  IMAD.WIDE R22, R2, 0x4, R234 ;  /* 0x0000000402167825 */ /* 0x000fc600078e02ea */
[----:B------:R-:W-:Y:S04]  /*16630*/  LDGSTS.E [R17+0x60000], desc[UR48][R28.64], !P2 ;  /* 0x600000001c117fae */ /* 0x000fe8000d121870 */
[----:B------:R1:W-:Y:S01]  /*16640*/  LDGSTS.E [R17+0x64000], desc[UR48][R26.64], !P2 ;  /* 0x640000001a117fae */ /* 0x0003e2000d121870 */
[----:B------:R-:W-:-:S03]  /*16650*/  IMAD.WIDE R20, R2, 0x4, R236 ;  /* 0x0000000402147825 */ /* 0x000fc600078e02ec */
[----:B------:R-:W-:Y:S04]  /*16660*/  STL.64 [R1+0x278], R22 ;  /* 0x0002781601007387 */ /* 0x000fe80000100a00 */
[----:B------:R4:W-:Y:S04]  /*16670*/  LDGSTS.E [R17+0x68000], desc[UR48][R22.64], !P2 ;  /* 0x6800000016117fae */ /* 0x0009e8000d121870 */
[----:B------:R4:W-:Y:S01]  /*16680*/  STL.64 [R1+0x290], R20 ;  /* 0x0002901401007387 */ /* 0x0009e20000100a00 */
[----:B------:R-:W-:Y:S01]  /*16690*/  ISETP.GE.U32.AND P6, PT, R233, 0x7ffffeee, PT ;  /* 0x7ffffeeee900780c */ /* 0x000fe20003fc6070 */
[----:B-1----:R-:W1:Y:S02]  /*166a0*/  LDC R26, c[0x0][0x230] ;  /* 0x00008c00ff1a7b82 */ /* 0x002e640000000800 */
[----:B------:R-:W-:Y:S01]  /*166b0*/  LDGSTS.E [R17+0x6c000], desc[UR48][R20.64], !P2 ;  /* 0x6c00000014117fae */ /* 0x000fe2000d121870 */
[----:B------:R-:W-:-:S05]  /*166c0*/  IMAD.WIDE R32, R2, 0x4, R238 ;  /* 0x0000000402207825 */ /* 0x000fca00078e02ee */
[----:B------:R-:W-:Y:S01]  /*166d0*/  LDGSTS.E [R17+0x60004], desc[UR48][R32.64], !P5 ;  /* 0x6000400020117fae */ /* 0x000fe2000e921870 */
[----:B------:R-:W-:-:S03]  /*166e0*/  IMAD.WIDE R30, R2, 0x4, R242 ;  /* 0x00000004021e7825 */ /* 0x000fc600078e02f2 */
[----:B----4-:R-:W4:Y:S04]  /*166f0*/  LDL.LU.64 R20, [R1+0x800] ;  /* 0x0008000001147983 */ /* 0x010f280000300a00 */
[----:B------:R-:W-:Y:S01]  /*16700*/  STL.64 [R1+0x2a8], R32 ;  /* 0x0002a82001007387 */ /* 0x000fe20000100a00 */
[----:B------:R-:W-:-:S03]  /*16710*/  IMAD.WIDE R28, R2, 0x4, R4 ;  /* 0x00000004021c7825 */ /* 0x000fc600078e0204 */
[----:B------:R-:W4:Y:S04]  /*16720*/  LDL.LU.64 R230, [R1+0x7f8] ;  /* 0x0007f80001e67983 */ /* 0x000f280000300a00 */
[----:B------:R1:W-:Y:S04]  /*16730*/  STL.64 [R1+0x2c0], R30 ;  /* 0x0002c01e01007387 */ /* 0x0003e80000100a00 */
[----:B------:R-:W4:Y:S01]  /*16740*/  LDL.LU.64 R234, [R1+0x7f0] ;  /* 0x0007f00001ea7983 */ /* 0x000f220000300a00 */
[----:B------:R-:W-:-:S03]  /*16750*/  IMAD.WIDE R22, R2, 0x4, R244 ;  /* 0x0000000402167825 */ /* 0x000fc600078e02f4 */
[----:B------:R-:W-:Y:S04]  /*16760*/  STL.64 [R1+0x2f0], R28 ;  /* 0x0002f01c01007387 */ /* 0x000fe80000100a00 */
[----:B------:R-:W4:Y:S04]  /*16770*/  LDL.LU.64 R4, [R1+0x7e8] ;  /* 0x0007e80001047983 */ /* 0x000f280000300a00 */
[----:B------:R1:W-:Y:S04]  /*16780*/  STL.64 [R1+0x308], R22 ;  /* 0x0003081601007387 */ /* 0x0003e80000100a00 */
[----:B------:R-:W4:Y:S04]  /*16790*/  LDL.LU.64 R236, [R1+0x648] ;  /* 0x0006480001ec7983 */ /* 0x000f280000300a00 */
[----:B------:R-:W4:Y:S04]  /*167a0*/  LDL.LU.64 R242, [R1+0x638] ;  /* 0x0006380001f27983 */ /* 0x000f280000300a00 */
[----:B------:R-:W4:Y:S04]  /*167b0*/  LDL.LU.64 R244, [R1+0x628] ;  /* 0x0006280001f47983 */ /* 0x000f280000300a00 */
[----:B------:R1:W-:Y:S04]  /*167c0*/  LDGSTS.E [R17+0x64004], desc[UR48][R30.64], !P5 ;  /* 0x640040001e117fae */ /* 0x0003e8000e921870 */
[----:B------:R-:W-:Y:S04]  /*167d0*/  LDGSTS.E [R17+0x68004], desc[UR48][R28.64], !P5 ;  /* 0x680040001c117fae */ /* 0x000fe8000e921870 */
[----:B------:R1:W-:Y:S01]  /*167e0*/  LDGSTS.E [R17+0x6c004], desc[UR48][R22.64], !P5 ;  /* 0x6c00400016117fae */ /* 0x0003e2000e921870 */
[----:B--2---:R-:W-:-:S04]  /*167f0*/  IMAD.WIDE R8, R2, 0x4, R8 ;  /* 0x0000000402087825 */ /* 0x004fc800078e0208 */
[----:B---3--:R-:W-:-:S04]  /*16800*/  IMAD.WIDE R10, R2, 0x4, R10 ;  /* 0x00000004020a7825 */ /* 0x008fc800078e020a */
[----:B------:R-:W-:Y:S01]  /*16810*/  IMAD.WIDE R6, R2, 0x4, R6 ;  /* 0x0000000402067825 */ /* 0x000fe200078e0206 */
[----:B------:R-:W-:Y:S01]  /*16820*/  IADD3 R233, R252, -0xd4, RZ ;  /* 0xffffff2cfce97810 */ /* 0x000fe20007ffe0ff */
[----:B-1----:R-:W1:Y:S02]  /*16830*/  LDC R30, c[0x0][0x230] ;  /* 0x00008c00ff1e7b82 */ /* 0x002e640000000800 */
[----:B------:R-:W-:Y:S01]  /*16840*/  IMAD.WIDE R22, R2, 0x4, R240 ;  /* 0x0000000402167825 */ /* 0x000fe200078e02f0 */
[----:B------:R2:W-:Y:S04]  /*16850*/  STL.64 [R1+0x320], R8 ;  /* 0x0003200801007387 */ /* 0x0005e80000100a00 */
[----:B------:R-:W-:Y:S01]  /*16860*/  STL.64 [R1+0x338], R22 ;  /* 0x0003381601007387 */ /* 0x000fe20000100a00 */
[----:B------:R-:W3:Y:S03]  /*16870*/  LDC R252, c[0x0][0x230] ;  /* 0x00008c00fffc7b82 */ /* 0x000ee60000000800 */
[----:B------:R-:W-:Y:S04]  /*16880*/  LDGSTS.E [R17+0x60008], desc[UR48][R8.64], !P6 ;  /* 0x6000800008117fae */ /* 0x000fe8000f121870 */
[----:B------:R-:W-:Y:S04]  /*16890*/  STL.64 [R1+0x350], R10 ;  /* 0x0003500a01007387 */ /* 0x000fe80000100a00 */
[----:B------:R4:W-:Y:S04]  /*168a0*/  LDGSTS.E [R17+0x64008], desc[UR48][R22.64], !P6 ;  /* 0x6400800016117fae */ /* 0x0009e8000f121870 */
[----:B--2---:R-:W2:Y:S04]  /*168b0*/  LDL.LU.64 R8, [R1+0x620] ;  /* 0x0006200001087983 */ /* 0x004ea80000300a00 */
[----:B------:R1:W-:Y:S04]  /*168c0*/  STL.64 [R1+0x368], R6 ;  /* 0x0003680601007387 */ /* 0x0003e80000100a00 */
[----:B------:R-:W2:Y:S04]  /*168d0*/  LDL.LU.64 R238, [R1+0x618] ;  /* 0x0006180001ee7983 */ /* 0x000ea80000300a00 */
[----:B------:R-:W-:Y:S04]  /*168e0*/  LDGSTS.E [R17+0x68008], desc[UR48][R10.64], !P6 ;  /* 0x680080000a117fae */ /* 0x000fe8000f121870 */
[----:B------:R-:W2:Y:S04]  /*168f0*/  LDL.LU.64 R240, [R1+0x610] ;  /* 0x0006100001f07983 */ /* 0x000ea80000300a00 */
[----:B------:R-:W-:Y:S04]  /*16900*/  LDGSTS.E [R17+0x6c008], desc[UR48][R6.64], !P6 ;  /* 0x6c00800006117fae */ /* 0x000fe8000f121870 */
[----:B-1----:R-:W2:Y:S04]  /*16910*/  LDL.LU.64 R6, [R1+0x608] ;  /* 0x0006080001067983 */ /* 0x002ea80000300a00 */
[----:B------:R-:W2:Y:S01]  /*16920*/  LDL.LU.64 R10, [R1+0x600] ;  /* 0x00060000010a7983 */ /* 0x000ea20000300a00 */
[----:B------:R-:W-:Y:S01]  /*16930*/  ISETP.GE.U32.AND P3, PT, R233, 0x7ffffeed, PT ;  /* 0x7ffffeede900780c */ /* 0x000fe20003f66070 */
[----:B------:R-:W-:-:S02]  /*16940*/  VIADD R233, R25, 0xffffff0f ;  /* 0xffffff0f19e97836 */ /* 0x000fc40000000000 */
[----:B------:R-:W1:Y:S03]  /*16950*/  LDC R25, c[0x0][0x230] ;  /* 0x00008c00ff197b82 */ /* 0x000e660000000800 */
[----:B------:R-:W-:Y:S02]  /*16960*/  ISETP.GE.U32.AND P0, PT, R233, 0x7ffffed0, PT ;  /* 0x7ffffed0e900780c */ /* 0x000fe40003f06070 */
[----:B------:R-:W-:-:S03]  /*16970*/  IADD3 R233, R24, -0xf2, RZ ;  /* 0xffffff0e18e97810 */ /* 0x000fc60007ffe0ff */
[----:B------:R-:W1:Y:S01]  /*16980*/  LDC R24, c[0x0][0x230] ;  /* 0x00008c00ff187b82 */ /* 0x000e620000000800 */
[----:B------:R-:W-:Y:S01]  /*16990*/  ISETP.GE.U32.AND P1, PT, R233, 0x7ffffecf, PT ;  /* 0x7ffffecfe900780c */ /* 0x000fe20003f26070 */
[----:B---3--:R-:W-:-:S05]  /*169a0*/  VIADD R233, R252, 0xffffff0d ;  /* 0xffffff0dfce97836 */ /* 0x008fca0000000000 */
[----:B------:R-:W-:Y:S01]  /*169b0*/  ISETP.GE.U32.AND P2, PT, R233, 0x7ffffece, PT ;  /* 0x7ffffecee900780c */ /* 0x000fe20003f46070 */
[----:B----4-:R-:W-:Y:S01]  /*169c0*/  IMAD.WIDE R22, R2, 0x4, R230 ;  /* 0x0000000402167825 */ /* 0x010fe200078e02e6 */
[----:B------:R-:W3:Y:S01]  /*169d0*/  LDC R252, c[0x0][0x230] ;  /* 0x00008c00fffc7b82 */ /* 0x000ee20000000800 */
[----:B-1----:R-:W-:-:S04]  /*169e0*/  IADD3 R233, R25, -0xf4, RZ ;  /* 0xffffff0c19e97810 */ /* 0x002fc80007ffe0ff */
[----:B------:R-:W-:Y:S01]  /*169f0*/  ISETP.GE.U32.AND P5, PT, R233, 0x7ffffecd, PT ;  /* 0x7ffffecde900780c */ /* 0x000fe20003fa6070 */
[----:B------:R-:W-:Y:S02]  /*16a00*/  VIADD R233, R24, 0xffffff2b ;  /* 0xffffff2b18e97836 */ /* 0x000fe40000000000 */
[----:B------:R-:W-:-:S03]  /*16a10*/  IMAD.WIDE R24, R2, 0x4, R20 ;  /* 0x0000000402187825 */ /* 0x000fc600078e0214 */
[----:B------:R-:W-:Y:S01]  /*16a20*/  ISETP.GE.U32.AND P6, PT, R233, 0x7ffffeec, PT ;  /* 0x7ffffeece900780c */ /* 0x000fe20003fc6070 */
[----:B------:R-:W-:Y:S01]  /*16a30*/  IMAD.WIDE R20, R2, 0x4, R234 ;  /* 0x0000000402147825 */ /* 0x000fe200078e02ea */
[----:B------:R-:W-:Y:S01]  /*16a40*/  IADD3 R233, R26, -0xd6, RZ ;  /* 0xffffff2a1ae97810 */ /* 0x000fe20007ffe0ff */
[----:B------:R1:W-:Y:S02]  /*16a50*/  STL.64 [R1+0x380], R24 ;  /* 0x0003801801007387 */ /* 0x0003e40000100a00 */
[C---:B------:R-:W-:Y:S02]  /*16a60*/  IMAD.WIDE R4, R2.reuse, 0x4, R4 ;  /* 0x0000000402047825 */ /* 0x040fe400078e0204 */
[----:B------:R4:W-:Y:S02]  /*16a70*/  STL.64 [R1+0x398], R22 ;  /* 0x0003981601007387 */ /* 0x0009e40000100a00 */
[C---:B------:R-:W-:Y:S02]  /*16a80*/  IMAD.WIDE R26, R2.reuse, 0x4, R236 ;  /* 0x00000004021a7825 */ /* 0x040fe400078e02ec */
[----:B------:R1:W-:Y:S04]  /*16a90*/  LDGSTS.E [R17+0x6000c], desc[UR48][R24.64], !P3 ;  /* 0x6000c00018117fae */ /* 0x0003e8000d921870 */
[----:B------:R3:W-:Y:S04]  /*16aa0*/  STL.64 [R1+0x3c0], R20 ;  /* 0x0003c01401007387 */ /* 0x0007e80000100a00 */
[----:B------:R-:W-:Y:S01]  /*16ab0*/  LDGSTS.E [R17+0x6400c], desc[UR48][R22.64], !P3 ;  /* 0x6400c00016117fae */ /* 0x000fe2000d921870 */
[----:B-1----:R-:W-:-:S03]  /*16ac0*/  IMAD.WIDE R24, R2, 0x4, R242 ;  /* 0x0000000402187825 */ /* 0x002fc600078e02f2 */
[----:B------:R1:W-:Y:S04]  /*16ad0*/  STL.64 [R1+0x3d0], R4 ;  /* 0x0003d00401007387 */ /* 0x0003e80000100a00 */
[----:B------:R3:W-:Y:S04]  /*16ae0*/  LDGSTS.E [R17+0x6800c], desc[UR48][R20.64], !P3 ;  /* 0x6800c00014117fae */ /* 0x0007e8000d921870 */
[----:B----4-:R-:W4:Y:S04]  /*16af0*/  LDL.LU.64 R22, [R1+0x5f8] ;  /* 0x0005f80001167983 */ /* 0x010f280000300a00 */
[----:B------:R2:W-:Y:S01]  /*16b00*/  STL.64 [R1+0x3e8], R26 ;  /* 0x0003e81a01007387 */ /* 0x0005e20000100a00 */
[----:B---3--:R-:W-:-:S03]  /*16b10*/  IMAD.WIDE R20, R2, 0x4, R244 ;  /* 0x0000000402147825 */ /* 0x008fc600078e02f4 */
[----:B------:R-:W3:Y:S04]  /*16b20*/  LDL.LU.64 R236, [R1+0x460] ;  /* 0x0004600001ec7983 */ /* 0x000ee80000300a00 */
[----:B------:R-:W-:Y:S04]  /*16b30*/  STL.64 [R1+0x400], R24 ;  /* 0x0004001801007387 */ /* 0x000fe80000100a00 */
[----:B------:R-:W3:Y:S04]  /*16b40*/  LDL.LU.64 R242, [R1+0x468] ;  /* 0x0004680001f27983 */ /* 0x000ee80000300a00 */
[----:B------:R-:W-:Y:S04]  /*16b50*/  STL.64 [R1+0x408], R20 ;  /* 0x0004081401007387 */ /* 0x000fe80000100a00 */
[----:B------:R-:W3:Y:S04]  /*16b60*/  LDL.LU.64 R244, [R1+0x5b8] ;  /* 0x0005b80001f47983 */ /* 0x000ee80000300a00 */
[----:B------:R1:W-:Y:S04]  /*16b70*/  LDGSTS.E [R17+0x6c00c], desc[UR48][R4.64], !P3 ;  /* 0x6c00c00004117fae */ /* 0x0003e8000d921870 */
[----:B------:R2:W-:Y:S04]  /*16b80*/  LDGSTS.E [R17+0x70000], desc[UR48][R26.64], !P0 ;  /* 0x700000001a117fae */ /* 0x0005e8000c121870 */
[----:B------:R2:W-:Y:S04]  /*16b90*/  LDGSTS.E [R17+0x74000], desc[UR48][R24.64], !P0 ;  /* 0x7400000018117fae */ /* 0x0005e8000c121870 */
[----:B------:R-:W-:Y:S01]  /*16ba0*/  LDGSTS.E [R17+0x78000], desc[UR48][R20.64], !P0 ;  /* 0x7800000014117fae */ /* 0x000fe2000c121870 */
[----:B-1----:R-:W1:Y:S08]  /*16bb0*/  LDC R4, c[0x0][0x230] ;  /* 0x00008c00ff047b82 */ /* 0x002e700000000800 */
[----:B------:R-:W1:Y:S01]  /*16bc0*/  LDC R5, c[0x0][0x230] ;  /* 0x00008c00ff057b82 */ /* 0x000e620000000800 */
[----:B--2---:R-:W-:-:S05]  /*16bd0*/  IMAD.WIDE R8, R2, 0x4, R8 ;  /* 0x0000000402087825 */ /* 0x004fca00078e0208 */
[----:B------:R2:W-:Y:S01]  /*16be0*/  STL.64 [R1+0x410], R8 ;  /* 0x0004100801007387 */ /* 0x0005e20000100a00 */
[----:B------:R-:W-:-:S03]  /*16bf0*/  IMAD.WIDE R28, R2, 0x4, R238 ;  /* 0x00000004021c7825 */ /* 0x000fc600078e02ee */
[----:B------:R-:W-:Y:S04]  /*16c00*/  LDGSTS.E [R17+0x7c000], desc[UR48][R8.64], !P0 ;  /* 0x7c00000008117fae */ /* 0x000fe8000c121870 */
[----:B------:R4:W-:Y:S01]  /*16c10*/  LDGSTS.E [R17+0x70004], desc[UR48][R28.64], !P1 ;  /* 0x700040001c117fae */ /* 0x0009e2000c921870 */
[----:B------:R-:W-:-:S03]  /*16c20*/  IMAD.WIDE R26, R2, 0x4, R240 ;  /* 0x00000004021a7825 */ /* 0x000fc600078e02f0 */
[----:B--2---:R-:W2:Y:S04]  /*16c30*/  LDL.LU.64 R8, [R1+0x5d8] ;  /* 0x0005d80001087983 */ /* 0x004ea80000300a00 */
[----:B------:R-:W-:Y:S04]  /*16c40*/  STL.64 [R1+0x418], R28 ;  /* 0x0004181c01007387 */ /* 0x000fe80000100a00 */
[----:B------:R-:W2:Y:S01]  /*16c50*/  LDL.LU.64 R20, [R1+0x5e0] ;  /* 0x0005e00001147983 */ /* 0x000ea20000300a00 */
[----:B------:R-:W-:-:S03]  /*16c60*/  IMAD.WIDE R24, R2, 0x4, R6 ;  /* 0x0000000402187825 */ /* 0x000fc600078e0206 */
[----:B------:R-:W-:Y:S01]  /*16c70*/  STL.64 [R1+0x428], R26 ;  /* 0x0004281a01007387 */ /* 0x000fe20000100a00 */
[----:B------:R-:W-:-:S03]  /*16c80*/  IMAD.WIDE R6, R2, 0x4, R10 ;  /* 0x0000000402067825 */ /* 0x000fc600078e020a */
[----:B------:R-:W2:Y:S04]  /*16c90*/  LDL.LU.64 R230, [R1+0x5e8] ;  /* 0x0005e80001e67983 */ /* 0x000ea80000300a00 */
[----:B------:R-:W-:Y:S04]  /*16ca0*/  STL.64 [R1+0x438], R24 ;  /* 0x0004381801007387 */ /* 0x000fe80000100a00 */
[----:B------:R-:W2:Y:S04]  /*16cb0*/  LDL.LU.64 R10, [R1+0x5f0] ;  /* 0x0005f000010a7983 */ /* 0x000ea80000300a00 */
[----:B------:R1:W-:Y:S04]  /*16cc0*/  STL.64 [R1+0x440], R6 ;  /* 0x0004400601007387 */ /* 0x0003e80000100a00 */
[----:B------:R3:W-:Y:S04]  /*16cd0*/  LDGSTS.E [R17+0x74004], desc[UR48][R26.64], !P1 ;  /* 0x740040001a117fae */ /* 0x0007e8000c921870 */
[----:B------:R-:W2:Y:S04]  /*16ce0*/  LDL.LU.64 R234, [R1+0x7e0] ;  /* 0x0007e00001ea7983 */ /* 0x000ea80000300a00 */
[----:B------:R3:W-:Y:S04]  /*16cf0*/  LDGSTS.E [R17+0x78004], desc[UR48][R24.64], !P1 ;  /* 0x7800400018117fae */ /* 0x0007e8000c921870 */
[----:B------:R-:W2:Y:S04]  /*16d00*/  LDL.LU.64 R238, [R1+0x7d8] ;  /* 0x0007d80001ee7983 */ /* 0x000ea80000300a00 */
[----:B------:R-:W-:Y:S04]  /*16d10*/  LDGSTS.E [R17+0x7c004], desc[UR48][R6.64], !P1 ;  /* 0x7c00400006117fae */ /* 0x000fe8000c921870 */
[----:B------:R-:W2:Y:S04]  /*16d20*/  LDL.LU.64 R240, [R1+0x7d0] ;  /* 0x0007d00001f07983 */ /* 0x000ea80000300a00 */
[----:B-1----:R-:W2:Y:S01]  /*16d30*/  LDL.LU.64 R6, [R1+0x7c8] ;  /* 0x0007c80001067983 */ /* 0x002ea20000300a00 */
[----:B----4-:R-:W-:-:S05]  /*16d40*/  IMAD.WIDE R28, R2, 0x4, R22 ;  /* 0x00000004021c7825 */ /* 0x010fca00078e0216 */
[----:B------:R-:W-:Y:S01]  /*16d50*/  STL.64 [R1+0x458], R28 ;  /* 0x0004581c01007387 */ /* 0x000fe20000100a00 */
[----:B---3--:R-:W-:-:S03]  /*16d60*/  IMAD.WIDE R26, R2, 0x4, R236 ;  /* 0x00000004021a7825 */ /* 0x008fc600078e02ec */
[----:B------:R-:W-:Y:S01]  /*16d70*/  LDGSTS.E [R17+0x70008], desc[UR48][R28.64], !P2 ;  /* 0x700080001c117fae */ /* 0x000fe2000d121870 */
[----:B------:R-:W-:-:S03]  /*16d80*/  IMAD.WIDE R24, R2, 0x4, R242 ;  /* 0x0000000402187825 */ /* 0x000fc600078e02f2 */
[----:B------:R1:W-:Y:S01]  /*16d90*/  STL.64 [R1+0x460], R26 ;  /* 0x0004601a01007387 */ /* 0x0003e20000100a00 */
[----:B------:R-:W-:-:S03]  /*16da0*/  IMAD.WIDE R22, R2, 0x4, R244 ;  /* 0x0000000402167825 */ /* 0x000fc600078e02f4 */
[----:B------:R2:W-:Y:S04]  /*16db0*/  STL.64 [R1+0x468], R24 ;  /* 0x0004681801007387 */ /* 0x0005e80000100a00 */
[----:B------:R3:W-:Y:S04]  /*16dc0*/  STL.64 [R1+0x5b8], R22 ;  /* 0x0005b81601007387 */ /* 0x0007e80000100a00 */
[----:B------:R-:W4:Y:S04]  /*16dd0*/  LDL.LU.64 R236, [R1+0x7c0] ;  /* 0x0007c00001ec7983 */ /* 0x000f280000300a00 */
[----:B------:R-:W4:Y:S04]  /*16de0*/  LDL.LU.64 R242, [R1+0x7b8] ;  /* 0x0007b80001f27983 */ /* 0x000f280000300a00 */
[----:B------:R-:W4:Y:S04]  /*16df0*/  LDL.LU.64 R244, [R1+0x7b0] ;  /* 0x0007b00001f47983 */ /* 0x000f280000300a00 */
[----:B------:R1:W-:Y:S04]  /*16e00*/  LDGSTS.E [R17+0x74008], desc[UR48][R26.64], !P2 ;  /* 0x740080001a117fae */ /* 0x0003e8000d121870 */
[----:B------:R2:W-:Y:S04]  /*16e10*/  LDGSTS.E [R17+0x78008], desc[UR48][R24.64], !P2 ;  /* 0x7800800018117fae */ /* 0x0005e8000d121870 */
[----:B------:R3:W-:Y:S01]  /*16e20*/  LDGSTS.E [R17+0x7c008], desc[UR48][R22.64], !P2 ;  /* 0x7c00800016117fae */ /* 0x0007e2000d121870 */
[----:B------:R-:W-:Y:S01]  /*16e30*/  ISETP.GE.U32.AND P3, PT, R233, 0x7ffffeeb, PT ;  /* 0x7ffffeebe900780c */ /* 0x000fe20003f66070 */
[----:B-1----:R-:W1:Y:S08]  /*16e40*/  LDC R27, c[0x0][0x230] ;  /* 0x00008c00ff1b7b82 */ /* 0x002e700000000800 */
[----:B------:R-:W1:Y:S01]  /*16e50*/  LDC R26, c[0x0][0x230] ;  /* 0x00008c00ff1a7b82 */ /* 0x000e620000000800 */
[----:B--2---:R-:W-:-:S05]  /*16e60*/  IMAD.WIDE R24, R2, 0x4, R8 ;  /* 0x0000000402187825 */ /* 0x004fca00078e0208 */
[----:B------:R-:W-:Y:S01]  /*16e70*/  STL.64 [R1+0x5d8], R24 ;  /* 0x0005d81801007387 */ /* 0x000fe20000100a00 */
[----:B---3--:R-:W-:-:S03]  /*16e80*/  IMAD.WIDE R22, R2, 0x4, R20 ;  /* 0x0000000402167825 */ /* 0x008fc600078e0214 */
[----:B------:R-:W2:Y:S04]  /*16e90*/  LDL.LU.64 R8, [R1+0x7a8] ;  /* 0x0007a80001087983 */ /* 0x000ea80000300a00 */
[----:B------:R3:W-:Y:S01]  /*16ea0*/  LDGSTS.E [R17+0x7000c], desc[UR48][R24.64], !P5 ;  /* 0x7000c00018117fae */ /* 0x0007e2000e921870 */
[----:B------:R-:W-:-:S03]  /*16eb0*/  IMAD.WIDE R20, R2, 0x4, R230 ;  /* 0x0000000402147825 */ /* 0x000fc600078e02e6 */
[----:B------:R-:W-:Y:S04]  /*16ec0*/  STL.64 [R1+0x5e0], R22 ;  /* 0x0005e01601007387 */ /* 0x000fe80000100a00 */
[----:B------:R1:W-:Y:S01]  /*16ed0*/  LDGSTS.E [R17+0x7400c], desc[UR48][R22.64], !P5 ;  /* 0x7400c00016117fae */ /* 0x0003e2000e921870 */
[----:B------:R-:W-:-:S03]  /*16ee0*/  IMAD.WIDE R10, R2, 0x4, R10 ;  /* 0x00000004020a7825 */ /* 0x000fc600078e020a */
[----:B------:R-:W-:Y:S04]  /*16ef0*/  STL.64 [R1+0x5e8], R20 ;  /* 0x0005e81401007387 */ /* 0x000fe80000100a00 */
[----:B------:R1:W-:Y:S04]  /*16f00*/  LDGSTS.E [R17+0x7800c], desc[UR48][R20.64], !P5 ;  /* 0x7800c00014117fae */ /* 0x0003e8000e921870 */
[----:B------:R3:W-:Y:S04]  /*16f10*/  STL.64 [R1+0x5f0], R10 ;  /* 0x0005f00a01007387 */ /* 0x0007e80000100a00 */
[----:B------:R-:W-:Y:S04]  /*16f20*/  LDGSTS.E [R17+0x7c00c], desc[UR48][R10.64], !P5 ;  /* 0x7c00c0000a117fae */ /* 0x000fe8000e921870 */
[----:B---3--:R-:W3:Y:S01]  /*16f30*/  LDL.LU.64 R10, [R1+0x7a0] ;  /* 0x0007a000010a7983 */ /* 0x008ee20000300a00 */
[----:B------:R-:W-:-:S02]  /*16f40*/  VIADD R233, R252, 0xffffff29 ;  /* 0xffffff29fce97836 */ /* 0x000fc40000000000 */
[----:B------:R-:W1:Y:S03]  /*16f50*/  LDC R252, c[0x0][0x230] ;  /* 0x00008c00fffc7b82 */ /* 0x000e660000000800 */
[----:B------:R-:W-:Y:S02]  /*16f60*/  ISETP.GE.U32.AND P0, PT, R233, 0x7ffffeea, PT ;  /* 0x7ffffeeae900780c */ /* 0x000fe40003f06070 */
[----:B------:R-:W-:Y:S01]  /*16f70*/  IADD3 R233, R30, -0xd8, RZ ;  /* 0xffffff281ee97810 */ /* 0x000fe20007ffe0ff */
[----:B------:R-:W-:Y:S02]  /*16f80*/  IMAD.WIDE R24, R2, 0x4, R234 ;  /* 0x0000000402187825 */ /* 0x000fe400078e02ea */
[----:B------:R-:W3:Y:S01]  /*16f90*/  LDC R30, c[0x0][0x230] ;  /* 0x00008c00ff1e7b82 */ /* 0x000ee20000000800 */
[----:B------:R-:W-:Y:S01]  /*16fa0*/  ISETP.GE.U32.AND P1, PT, R233, 0x7ffffee9, PT ;  /* 0x7ffffee9e900780c */ /* 0x000fe20003f26070 */
[----:B------:R-:W-:Y:S01]  /*16fb0*/  VIADD R233, R4, 0xffffff0b ;  /* 0xffffff0b04e97836 */ /* 0x000fe20000000000 */
[----:B------:R4:W-:Y:S05]  /*16fc0*/  LDGSTS.E [R16+0x60000], desc[UR48][R24.64], !P6 ;  /* 0x6000000018107fae */ /* 0x0009ea000f121870 */
[----:B------:R-:W4:Y:S01]  /*16fd0*/  LDC R4, c[0x0][0x230] ;  /* 0x00008c00ff047b82 */ /* 0x000f220000000800 */
[C---:B-1----:R-:W-:Y:S01]  /*16fe0*/  IMAD.WIDE R22, R2.reuse, 0x4, R238 ;  /* 0x0000000402167825 */ /* 0x042fe200078e02ee */
[----:B------:R-:W-:Y:S01]  /*16ff0*/  ISETP.GE.U32.AND P2, PT, R233, 0x7ffffecc, PT ;  /* 0x7ffffecce900780c */ /* 0x000fe20003f46070 */
[----:B------:R-:W-:Y:S02]  /*17000*/  STL.64 [R1+0x5f8], R24 ;  /* 0x0005f81801007387 */ /* 0x000fe40000100a00 */
[C---:B------:R-:W-:Y:S01]  /*17010*/  IMAD.WIDE R20, R2.reuse, 0x4, R240 ;  /* 0x0000000402147825 */ /* 0x040fe200078e02f0 */
[----:B------:R-:W-:Y:S01]  /*17020*/  IADD3 R233, R5, -0xf6, RZ ;  /* 0xffffff0a05e97810 */ /* 0x000fe20007ffe0ff */
[----:B------:R-:W3:Y:S02]  /*17030*/  LDL.LU.64 R230, [R1+0x798] ;  /* 0x0007980001e67983 */ /* 0x000ee40000300a00 */
[----:B------:R-:W-:-:S02]  /*17040*/  IMAD.WIDE R6, R2, 0x4, R6 ;  /* 0x0000000402067825 */ /* 0x000fc400078e0206 */
[----:B------:R-:W-:Y:S01]  /*17050*/  STL.64 [R1+0x600], R22 ;  /* 0x0006001601007387 */ /* 0x000fe20000100a00 */
[----:B------:R-:W-:-:S03]  /*17060*/  ISETP.GE.U32.AND P5, PT, R233, 0x7ffffecb, PT ;  /* 0x7ffffecbe900780c */ /* 0x000fc60003fa6070 */
[----:B------:R-:W3:Y:S01]  /*17070*/  LDL.LU.64 R234, [R1+0x790] ;  /* 0x0007900001ea7983 */ /* 0x000ee20000300a00 */
[----:B------:R-:W-:Y:S02]  /*17080*/  VIADD R233, R252, 0xffffff09 ;  /* 0xffffff09fce97836 */ /* 0x000fe40000000000 */
[----:B------:R-:W1:Y:S01]  /*17090*/  LDC R252, c[0x0][0x230] ;  /* 0x00008c00fffc7b82 */ /* 0x000e620000000800 */
[----:B------:R-:W-:Y:S04]  /*170a0*/  STL.64 [R1+0x608], R20 ;  /* 0x0006081401007387 */ /* 0x000fe80000100a00 */
[----:B------:R4:W-:Y:S04]  /*170b0*/  LDGSTS.E [R16+0x64000], desc[UR48][R22.64], !P6 ;  /* 0x6400000016107fae */ /* 0x0009e8000f121870 */
[----:B------:R-:W3:Y:S04]  /*170c0*/  LDL.LU.64 R238, [R1+0x700] ;  /* 0x0007000001ee7983 */ /* 0x000ee80000300a00 */
[----:B------:R4:W-:Y:S04]  /*170d0*/  STL.64 [R1+0x610], R6 ;  /* 0x0006100601007387 */ /* 0x0009e80000100a00 */
[----:B------:R1:W-:Y:S04]  /*170e0*/  LDGSTS.E [R16+0x68000], desc[UR48][R20.64], !P6 ;  /* 0x6800000014107fae */ /* 0x0003e8000f121870 */
[----:B------:R-:W-:Y:S04]  /*170f0*/  LDGSTS.E [R16+0x6c000], desc[UR48][R6.64], !P6 ;  /* 0x6c00000006107fae */ /* 0x000fe8000f121870 */
[----:B------:R-:W3:Y:S01]  /*17100*/  LDL.LU.64 R240, [R1+0x6f8] ;  /* 0x0006f80001f07983 */ /* 0x000ee20000300a00 */
[----:B------:R-:W-:-:S02]  /*17110*/  ISETP.GE.U32.AND P6, PT, R233, 0x7ffffeca, PT ;  /* 0x7ffffecae900780c */ /* 0x000fc40003fc6070 */
[----:B----4-:R-:W-:Y:S01]  /*17120*/  IADD3 R233, R4, -0xf8, RZ ;  /* 0xffffff0804e97810 */ /* 0x010fe20007ffe0ff */
[----:B------:R-:W4:Y:S01]  /*17130*/  LDL.LU.64 R6, [R1+0x6f0] ;  /* 0x0006f00001067983 */ /* 0x000f220000300a00 */
[----:B------:R-:W-:-:S04]  /*17140*/  IMAD.WIDE R24, R2, 0x4, R236 ;  /* 0x0000000402187825 */ /* 0x000fc800078e02ec */
[C---:B------:R-:W-:Y:S01]  /*17150*/  IMAD.WIDE R22, R2.reuse, 0x4, R242 ;  /* 0x0000000402167825 */ /* 0x040fe200078e02f2 */
[----:B------:R-:W-:Y:S03]  /*17160*/  STL.64 [R1+0x618], R24 ;  /* 0x0006181801007387 */ /* 0x000fe60000100a00 */
[C---:B-1----:R-:W-:Y:S01]  /*17170*/  IMAD.WIDE R20, R2.reuse, 0x4, R244 ;  /* 0x0000000402147825 */ /* 0x042fe200078e02f4 */
[----:B------:R-:W-:Y:S04]  /*17180*/  STL.64 [R1+0x620], R22 ;  /* 0x0006201601007387 */ /* 0x000fe80000100a00 */
[----:B------:R-:W4:Y:S04]  /*17190*/  LDL.LU.64 R244, [R1+0x6e8] ;  /* 0x0006e80001f47983 */ /* 0x000f280000300a00 */
[----:B------:R-:W-:Y:S04]  /*171a0*/  STL.64 [R1+0x628], R20 ;  /* 0x0006281401007387 */ /* 0x000fe80000100a00 */
[----:B------:R-:W4:Y:S04]  /*171b0*/  LDL.LU.64 R4, [R1+0x6e0] ;  /* 0x0006e00001047983 */ /* 0x000f280000300a00 */
[----:B------:R1:W-:Y:S04]  /*171c0*/  LDGSTS.E [R16+0x60004], desc[UR48][R24.64], !P3 ;  /* 0x6000400018107fae */ /* 0x0003e8000d921870 */
[----:B------:R1:W-:Y:S04]  /*171d0*/  LDGSTS.E [R16+0x64004], desc[UR48][R22.64], !P3 ;  /* 0x6400400016107fae */ /* 0x0003e8000d921870 */
[----:B------:R1:W-:Y:S01]  /*171e0*/  LDGSTS.E [R16+0x68004], desc[UR48][R20.64], !P3 ;  /* 0x6800400014107fae */ /* 0x0003e2000d921870 */
[----:B--2---:R-:W-:-:S05]  /*171f0*/  IMAD.WIDE R8, R2, 0x4, R8 ;  /* 0x0000000402087825 */ /* 0x004fca00078e0208 */
[----:B------:R2:W-:Y:S04]  /*17200*/  STL.64 [R1+0x638], R8 ;  /* 0x0006380801007387 */ /* 0x0005e80000100a00 */
[----:B------:R-:W4:Y:S04]  /*17210*/  LDL.LU.64 R236, [R1+0x6d8] ;  /* 0x0006d80001ec7983 */ /* 0x000f280000300a00 */
[----:B------:R-:W4:Y:S04]  /*17220*/  LDL.LU.64 R242, [R1+0x6d0] ;  /* 0x0006d00001f27983 */ /* 0x000f280000300a00 */
[----:B------:R-:W-:Y:S01]  /*17230*/  LDGSTS.E [R16+0x6c004], desc[UR48][R8.64], !P3 ;  /* 0x6c00400008107fae */ /* 0x000fe2000d921870 */
[----:B---3--:R-:W-:-:S03]  /*17240*/  IMAD.WIDE R28, R2, 0x4, R10 ;  /* 0x00000004021c7825 */ /* 0x008fc600078e020a */
[----:B------:R-:W3:Y:S04]  /*17250*/  LDL.LU.64 R10, [R1+0x6c8] ;  /* 0x0006c800010a7983 */ /* 0x000ee80000300a00 */
[----:B------:R-:W-:Y:S04]  /*17260*/  STL.64 [R1+0x648], R28 ;  /* 0x0006481c01007387 */ /* 0x000fe80000100a00 */
[----:B--2---:R-:W2:Y:S04]  /*17270*/  LDL.LU.64 R8, [R1+0x6c0] ;  /* 0x0006c00001087983 */ /* 0x004ea80000300a00 */
[----:B------:R-:W-:Y:S01]  /*17280*/  LDGSTS.E [R16+0x60008], desc[UR48][R28.64], !P0 ;  /* 0x600080001c107fae */ /* 0x000fe2000c121870 */
[----:B-1----:R-:W-:-:S05]  /*17290*/  IMAD.WIDE R24, R2, 0x4, R230 ;  /* 0x0000000402187825 */ /* 0x002fca00078e02e6 */
[----:B------:R1:W-:Y:S01]  /*172a0*/  STL.64 [R1+0x658], R24 ;  /* 0x0006581801007387 */ /* 0x0003e20000100a00 */
[----:B------:R-:W-:-:S03]  /*172b0*/  IMAD.WIDE R22, R2, 0x4, R234 ;  /* 0x0000000402167825 */ /* 0x000fc600078e02ea */
[----:B------:R1:W-:Y:S04]  /*172c0*/  LDGSTS.E [R16+0x64008], desc[UR48][R24.64], !P0 ;  /* 0x6400800018107fae */ /* 0x0003e8000c121870 */
[----:B------:R4:W-:Y:S04]  /*172d0*/  STL.64 [R1+0x868], R22 ;  /* 0x0008681601007387 */ /* 0x0009e80000100a00 */
[----:B------:R4:W-:Y:S01]  /*172e0*/  LDGSTS.E [R16+0x68008], desc[UR48][R22.64], !P0 ;  /* 0x6800800016107fae */ /* 0x0009e2000c121870 */
[----:B------:R-:W-:-:S05]  /*172f0*/  IMAD.WIDE R20, R2, 0x4, R238 ;  /* 0x0000000402147825 */ /* 0x000fca00078e02ee */
[----:B------:R4:W-:Y:S04]  /*17300*/  STL.64 [R1+0x860], R20 ;  /* 0x0008601401007387 */ /* 0x0009e80000100a00 */
[----:B------:R4:W-:Y:S04]  /*17310*/  LDGSTS.E [R16+0x6c008], desc[UR48][R20.64], !P0 ;  /* 0x6c00800014107fae */ /* 0x0009e8000c121870 */
[----:B------:R-:W2:Y:S01]  /*17320*/  LDL.LU.64 R230, [R1+0x6b8] ;  /* 0x0006b80001e67983 */ /* 0x000ea20000300a00 */
[----:B-1----:R-:W-:-:S03]  /*17330*/  IMAD.WIDE R24, R2, 0x4, R240 ;  /* 0x0000000402187825 */ /* 0x002fc600078e02f0 */
[----:B------:R-:W2:Y:S04]  /*17340*/  LDL.LU.64 R238, [R1+0x6b0] ;  /* 0x0006b00001ee7983 */ /* 0x000ea80000300a00 */
[----:B------:R1:W-:Y:S01]  /*17350*/  STL.64 [R1+0x858], R24 ;  /* 0x0008581801007387 */ /* 0x0003e20000100a00 */
[----:B----4-:R-:W-:-:S03]  /*17360*/  IMAD.WIDE R22, R2, 0x4, R6 ;  /* 0x0000000402167825 */ /* 0x010fc600078e0206 */
[----:B------:R-:W4:Y:S04]  /*17370*/  LDL.LU.64 R240, [R1+0x6a8] ;  /* 0x0006a80001f07983 */ /* 0x000f280000300a00 */
[----:B------:R-:W-:Y:S04]  /*17380*/  STL.64 [R1+0x850], R22 ;  /* 0x0008501601007387 */ /* 0x000fe80000100a00 */
[----:B------:R-:W4:Y:S04]  /*17390*/  LDL.LU.64 R6, [R1+0x6a0] ;  /* 0x0006a00001067983 */ /* 0x000f280000300a00 */
[----:B------:R1:W-:Y:S01]  /*173a0*/  LDGSTS.E [R16+0x6000c], desc[UR48][R24.64], !P1 ;  /* 0x6000c00018107fae */ /* 0x0003e2000c921870 */
[----:B------:R-:W-:-:S03]  /*173b0*/  IMAD.WIDE R20, R2, 0x4, R244 ;  /* 0x0000000402147825 */ /* 0x000fc600078e02f4 */
[----:B------:R1:W-:Y:S01]  /*173c0*/  LDGSTS.E [R16+0x6400c], desc[UR48][R22.64], !P1 ;  /* 0x6400c00016107fae */ /* 0x0003e2000c921870 */
[----:B------:R-:W-:-:S03]  /*173d0*/  IMAD.WIDE R4, R2, 0x4, R4 ;  /* 0x0000000402047825 */ /* 0x000fc600078e0204 */
[----:B------:R-:W-:Y:S01]  /*173e0*/  STL.64 [R1+0x848], R20 ;  /* 0x0008481401007387 */ /* 0x000fe20000100a00 */
[----:B------:R-:W-:Y:S01]  /*173f0*/  ISETP.GE.U32.AND P3, PT, R233, 0x7ffffec9, PT ;  /* 0x7ffffec9e900780c */ /* 0x000fe20003f66070 */
[----:B-1----:R-:W1:Y:S02]  /*17400*/  LDC R25, c[0x0][0x230] ;  /* 0x00008c00ff197b82 */ /* 0x002e640000000800 */
[----:B------:R1:W-:Y:S04]  /*17410*/  STL.64 [R1+0x840], R4 ;  /* 0x0008400401007387 */ /* 0x0003e80000100a00 */
[----:B------:R-:W4:Y:S02]  /*17420*/  LDL.LU.64 R244, [R1+0x698] ;  /* 0x0006980001f47983 */ /* 0x000f240000300a00 */
[----:B------:R-:W4:Y:S02]  /*17430*/  LDC R24, c[0x0][0x230] ;  /* 0x00008c00ff187b82 */ /* 0x000f240000000800 */
[----:B------:R1:W-:Y:S04]  /*17440*/  LDGSTS.E [R16+0x6800c], desc[UR48][R20.64], !P1 ;  /* 0x6800c00014107fae */ /* 0x0003e8000c921870 */
[----:B------:R-:W-:Y:S04]  /*17450*/  LDGSTS.E [R16+0x6c00c], desc[UR48][R4.64], !P1 ;  /* 0x6c00c00004107fae */ /* 0x000fe8000c921870 */
[----:B-1----:R-:W4:Y:S01]  /*17460*/  LDL.LU.64 R4, [R1+0x690] ;  /* 0x0006900001047983 */ /* 0x002f220000300a00 */
[----:B------:R-:W-:-:S04]  /*17470*/  IMAD.WIDE R22, R2, 0x4, R236 ;  /* 0x0000000402167825 */ /* 0x000fc800078e02ec */
[C---:B------:R-:W-:Y:S01]  /*17480*/  IMAD.WIDE R20, R2.reuse, 0x4, R242 ;  /* 0x0000000402147825 */ /* 0x040fe200078e02f2 */
[----:B------:R-:W-:Y:S04]  /*17490*/  STL.64 [R1+0x758], R22 ;  /* 0x0007581601007387 */ /* 0x000fe80000100a00 */
[----:B------:R-:W4:Y:S04]  /*174a0*/  LDL.LU.64 R234, [R1+0x688] ;  /* 0x0006880001ea7983 */ /* 0x000f280000300a00 */
[----:B------:R-:W-:Y:S04]  /*174b0*/  STL.64 [R1+0x750], R20 ;  /* 0x0007501401007387 */ /* 0x000fe80000100a00 */
[----:B------:R-:W4:Y:S04]  /*174c0*/  LDL.LU.64 R236, [R1+0x680] ;  /* 0x0006800001ec7983 */ /* 0x000f280000300a00 */
[----:B------:R4:W-:Y:S04]  /*174d0*/  LDGSTS.E [R16+0x70000], desc[UR48][R22.64], !P2 ;  /* 0x7000000016107fae */ /* 0x0009e8000d121870 */
[----:B------:R1:W-:Y:S01]  /*174e0*/  LDGSTS.E [R16+0x74000], desc[UR48][R20.64], !P2 ;  /* 0x7400000014107fae */ /* 0x0003e2000d121870 */
[----:B---3--:R-:W-:-:S04]  /*174f0*/  IMAD.WIDE R10, R2, 0x4, R10 ;  /* 0x00000004020a7825 */ /* 0x008fc800078e020a */
[----:B--2---:R-:W-:Y:S01]  /*17500*/  IMAD.WIDE R8, R2, 0x4, R8 ;  /* 0x0000000402087825 */ /* 0x004fe200078e0208 */
[----:B------:R2:W-:Y:S04]  /*17510*/  STL.64 [R1+0x748], R10 ;  /* 0x0007480a01007387 */ /* 0x0005e80000100a00 */
[----:B------:R3:W-:Y:S04]  /*17520*/  STL.64 [R1+0x740], R8 ;  /* 0x0007400801007387 */ /* 0x0007e80000100a00 */
[----:B------:R-:W-:Y:S04]  /*17530*/  LDGSTS.E [R16+0x78000], desc[UR48][R10.64], !P2 ;  /* 0x780000000a107fae */ /* 0x000fe8000d121870 */
[----:B------:R-:W4:Y:S01]  /*17540*/  LDL.LU.64 R242, [R1+0x678] ;  /* 0x0006780001f27983 */ /* 0x000f220000300a00 */
[----:B------:R-:W-:-:S03]  /*17550*/  VIADD R233, R27, 0xffffff27 ;  /* 0xffffff271be97836 */ /* 0x000fc60000000000 */
[----:B------:R-:W-:Y:S04]  /*17560*/  LDGSTS.E [R16+0x7c000], desc[UR48][R8.64], !P2 ;  /* 0x7c00000008107fae */ /* 0x000fe8000d121870 */
[----:B--2---:R-:W2:Y:S01]  /*17570*/  LDL.LU.64 R10, [R1+0x670] ;  /* 0x00067000010a7983 */ /* 0x004ea20000300a00 */
[----:B------:R-:W-:Y:S02]  /*17580*/  ISETP.GE.U32.AND P0, PT, R233, 0x7ffffee8, PT ;  /* 0x7ffffee8e900780c */ /* 0x000fe40003f06070 */
[----:B------:R-:W-:Y:S01]  /*17590*/  IADD3 R233, R26, -0xda, RZ ;  /* 0xffffff261ae97810 */ /* 0x000fe20007ffe0ff */
[----:B---3--:R-:W3:Y:S01]  /*175a0*/  LDL.LU.64 R8, [R1+0x668] ;  /* 0x0006680001087983 */ /* 0x008ee20000300a00 */
[----:B------:R-:W-:-:S04]  /*175b0*/  IMAD.WIDE R28, R2, 0x4, R230 ;  /* 0x00000004021c7825 */ /* 0x000fc800078e02e6 */
[C---:B------:R-:W-:Y:S01]  /*175c0*/  IMAD.WIDE R26, R2.reuse, 0x4, R238 ;  /* 0x00000004021a7825 */ /* 0x040fe200078e02ee */
[----:B------:R1:W-:Y:S04]  /*175d0*/  STL.64 [R1+0x738], R28 ;  /* 0x0007381c01007387 */ /* 0x0003e80000100a00 */
[----:B------:R1:W-:Y:S01]  /*175e0*/  LDGSTS.E [R16+0x70004], desc[UR48][R28.64], !P5 ;  /* 0x700040001c107fae */ /* 0x0003e2000e921870 */
[----:B----4-:R-:W-:-:S03]  /*175f0*/  IMAD.WIDE R22, R2, 0x4, R240 ;  /* 0x0000000402167825 */ /* 0x010fc600078e02f0 */
[----:B------:R4:W-:Y:S04]  /*17600*/  LDGSTS.E [R16+0x74004], desc[UR48][R26.64], !P5 ;  /* 0x740040001a107fae */ /* 0x0009e8000e921870 */
[----:B------:R4:W-:Y:S01]  /*17610*/  LDGSTS.E [R16+0x78004], desc[UR48][R22.64], !P5 ;  /* 0x7800400016107fae */ /* 0x0009e2000e921870 */
[----:B-1----:R-:W-:-:S03]  /*17620*/  IMAD.WIDE R20, R2, 0x4, R6 ;  /* 0x0000000402147825 */ /* 0x002fc600078e0206 */
[----:B------:R-:W3:Y:S04]  /*17630*/  LDL.LU.64 R6, [R1+0x660] ;  /* 0x0006600001067983 */ /* 0x000ee80000300a00 */
[----:B------:R4:W-:Y:S04]  /*17640*/  STL.64 [R1+0x730], R26 ;  /* 0x0007301a01007387 */ /* 0x0009e80000100a00 */
[----:B------:R1:W-:Y:S04]  /*17650*/  STL.64 [R1+0x728], R22 ;  /* 0x0007281601007387 */ /* 0x0003e80000100a00 */
[----:B------:R1:W-:Y:S04]  /*17660*/  STL.64 [R1+0x720], R20 ;  /* 0x0007201401007387 */ /* 0x0003e80000100a00 */
[----:B------:R-:W3:Y:S04]  /*17670*/  LDL.LU.64 R238, [R1+0x650] ;  /* 0x0006500001ee7983 */ /* 0x000ee80000300a00 */
[----:B------:R-:W3:Y:S01]  /*17680*/  LDL.LU.64 R240, [R1+0x640] ;  /* 0x0006400001f07983 */ /* 0x000ee20000300a00 */
[----:B------:R-:W-:-:S03]  /*17690*/  IMAD.WIDE R28, R2, 0x4, R244 ;  /* 0x00000004021c7825 */ /* 0x000fc600078e02f4 */
[----:B------:R1:W-:Y:S04]  /*176a0*/  LDGSTS.E [R16+0x7c004], desc[UR48][R20.64], !P5 ;  /* 0x7c00400014107fae */ /* 0x0003e8000e921870 */
[----:B------:R-:W-:Y:S04]  /*176b0*/  STL.64 [R1+0x718], R28 ;  /* 0x0007181c01007387 */ /* 0x000fe80000100a00 */
[----:B------:R-:W3:Y:S04]  /*176c0*/  LDL.LU.64 R244, [R1+0x630] ;  /* 0x0006300001f47983 */ /* 0x000ee80000300a00 */
[----:B------:R-:W-:Y:S01]  /*176d0*/  LDGSTS.E [R16+0x70008], desc[UR48][R28.64], !P6 ;  /* 0x700080001c107fae */ /* 0x000fe2000f121870 */
[----:B----4-:R-:W-:-:S05]  /*176e0*/  IMAD.WIDE R26, R2, 0x4, R4 ;  /* 0x00000004021a7825 */ /* 0x010fca00078e0204 */
[----:B------:R-:W-:Y:S04]  /*176f0*/  STL.64 [R1+0x710], R26 ;  /* 0x0007101a01007387 */ /* 0x000fe80000100a00 */
[----:B------:R-:W4:Y:S04]  /*17700*/  LDL.LU.64 R4, [R1+0x5d0] ;  /* 0x0005d00001047983 */ /* 0x000f280000300a00 */
[----:B------:R-:W-:Y:S01]  /*17710*/  LDGSTS.E [R16+0x74008], desc[UR48][R26.64], !P6 ;  /* 0x740080001a107fae */ /* 0x000fe2000f121870 */
[----:B-1----:R-:W-:-:S04]  /*17720*/  IMAD.WIDE R22, R2, 0x4, R234 ;  /* 0x0000000402167825 */ /* 0x002fc800078e02ea */
[C---:B------:R-:W-:Y:S01]  /*17730*/  IMAD.WIDE R20, R2.reuse, 0x4, R236 ;  /* 0x0000000402147825 */ /* 0x040fe200078e02ec */
[----:B------:R-:W-:Y:S04]  /*17740*/  STL.64 [R1+0x708], R22 ;  /* 0x0007081601007387 */ /* 0x000fe80000100a00 */
[----:B------:R-:W-:Y:S04]  /*17750*/  LDGSTS.E [R16+0x78008], desc[UR48][R22.64], !P6 ;  /* 0x7800800016107fae */ /* 0x000fe8000f121870 */
[----:B------:R2:W-:Y:S04]  /*17760*/  STL.64 [R1+0x700], R20 ;  /* 0x0007001401007387 */ /* 0x0005e80000100a00 */
[----:B------:R2:W-:Y:S02]  /*17770*/  LDGSTS.E [R16+0x7c008], desc[UR48][R20.64], !P6 ;  /* 0x7c00800014107fae */ /* 0x0005e4000f121870 */
[----:B--2---:R-:W-:-:S02]  /*17780*/  IMAD.WIDE R20, R2, 0x4, R10 ;  /* 0x0000000402147825 */ /* 0x004fc400078e020a */
[----:B------:R-:W2:Y:S02]  /*17790*/  LDL.LU.64 R10, [R1+0x5c8] ;  /* 0x0005c800010a7983 */ /* 0x000ea40000300a00 */
[----:B------:R-:W-:-:S04]  /*177a0*/  IMAD.WIDE R22, R2, 0x4, R242 ;  /* 0x0000000402167825 */ /* 0x000fc800078e02f2 */
[C---:B---3--:R-:W-:Y:S01]  /*177b0*/  IMAD.WIDE R8, R2.reuse, 0x4, R8 ;  /* 0x0000000402087825 */ /* 0x048fe200078e0208 */
[----:B------:R1:W-:Y:S04]  /*177c0*/  STL.64 [R1+0x6f8], R22 ;  /* 0x0006f81601007387 */ /* 0x0003e80000100a00 */
[----:B------:R-:W3:Y:S04]  /*177d0*/  LDL.LU.64 R230, [R1+0x5c0] ;  /* 0x0005c00001e67983 */ /* 0x000ee80000300a00 */
[----:B------:R-:W-:Y:S04]  /*177e0*/  STL.64 [R1+0x6f0], R20 ;  /* 0x0006f01401007387 */ /* 0x000fe80000100a00 */
[----:B------:R-:W3:Y:S04]  /*177f0*/  LDL.LU.64 R234, [R1+0x5b0] ;  /* 0x0005b00001ea7983 */ /* 0x000ee80000300a00 */
[----:B------:R-:W-:Y:S04]  /*17800*/  STL.64 [R1+0x6e8], R8 ;  /* 0x0006e80801007387 */ /* 0x000fe80000100a00 */
[----:B------:R1:W-:Y:S04]  /*17810*/  LDGSTS.E [R16+0x7000c], desc[UR48][R22.64], !P3 ;  /* 0x7000c00016107fae */ /* 0x0003e8000d921870 */
[----:B------:R-:W3:Y:S04]  /*17820*/  LDL.LU.64 R236, [R1+0x5a8] ;  /* 0x0005a80001ec7983 */ /* 0x000ee80000300a00 */
[----:B------:R1:W-:Y:S04]  /*17830*/  LDGSTS.E [R16+0x7400c], desc[UR48][R20.64], !P3 ;  /* 0x7400c00014107fae */ /* 0x0003e8000d921870 */
[----:B------:R-:W-:Y:S01]  /*17840*/  LDGSTS.E [R16+0x7800c], desc[UR48][R8.64], !P3 ;  /* 0x7800c00008107fae */ /* 0x000fe2000d921870 */
[----:B------:R-:W-:-:S05]  /*17850*/  IMAD.WIDE R6, R2, 0x4, R6 ;  /* 0x0000000402067825 */ /* 0x000fca00078e0206 */
[----:B------:R1:W-:Y:S04]  /*17860*/  STL.64 [R1+0x6e0], R6 ;  /* 0x0006e00601007387 */ /* 0x0003e80000100a00 */
[----:B------:R-:W-:Y:S04]  /*17870*/  LDGSTS.E [R16+0x7c00c], desc[UR48][R6.64], !P3 ;  /* 0x7c00c00006107fae */ /* 0x000fe8000d921870 */
[----:B------:R-:W3:Y:S01]  /*17880*/  LDL.LU.64 R242, [R1+0x5a0] ;  /* 0x0005a00001f27983 */ /* 0x000ee20000300a00 */
[----:B------:R-:W-:-:S04]  /*17890*/  IMAD.WIDE R26, R2, 0x4, R238 ;  /* 0x00000004021a7825 */ /* 0x000fc800078e02ee */
[C---:B-1----:R-:W-:Y:S01]  /*178a0*/  IMAD.WIDE R22, R2.reuse, 0x4, R240 ;  /* 0x0000000402167825 */ /* 0x042fe200078e02f0 */
[----:B------:R-:W3:Y:S04]  /*178b0*/  LDL.LU.64 R6, [R1+0x598] ;  /* 0x0005980001067983 */ /* 0x000ee80000300a00 */
[----:B------:R-:W3:Y:S04]  /*178c0*/  LDL.LU.64 R8, [R1+0x590] ;  /* 0x0005900001087983 */ /* 0x000ee80000300a00 */
[----:B------:R-:W-:Y:S01]  /*178d0*/  STL.64 [R1+0x838], R26 ;  /* 0x0008381a01007387 */ /* 0x000fe20000100a00 */
[----:B------:R-:W-:-:S03]  /*178e0*/  IMAD.WIDE R20, R2, 0x4, R244 ;  /* 0x0000000402147825 */ /* 0x000fc600078e02f4 */
[----:B------:R-:W-:Y:S04]  /*178f0*/  STL.64 [R1+0x830], R22 ;  /* 0x0008301601007387 */ /* 0x000fe80000100a00 */
[----:B------:R-:W-:Y:S04]  /*17900*/  STL.64 [R1+0x828], R20 ;  /* 0x0008281401007387 */ /* 0x000fe80000100a00 */
[----:B------:R3:W-:Y:S04]  /*17910*/  LDGSTS.E [R14+0x60000], desc[UR48][R26.64], !P0 ;  /* 0x600000001a0e7fae */ /* 0x0007e8000c121870 */
[----:B------:R-:W3:Y:S04]  /*17920*/  LDL.LU.64 R238, [R1+0x588] ;  /* 0x0005880001ee7983 */ /* 0x000ee80000300a00 */
[----:B------:R1:W-:Y:S01]  /*17930*/  LDGSTS.E [R14+0x64000], desc[UR48][R22.64], !P0 ;  /* 0x64000000160e7fae */ /* 0x0003e2000c121870 */
[----:B----4-:R-:W-:-:S03]  /*17940*/  IMAD.WIDE R4, R2, 0x4, R4 ;  /* 0x0000000402047825 */ /* 0x010fc600078e0204 */
[----:B------:R4:W-:Y:S04]  /*17950*/  LDGSTS.E [R14+0x68000], desc[UR48][R20.64], !P0 ;  /* 0x68000000140e7fae */ /* 0x0009e8000c121870 */
[----:B------:R1:W-:Y:S04]  /*17960*/  STL.64 [R1+0x820], R4 ;  /* 0x0008200401007387 */ /* 0x0003e80000100a00 */
[----:B------:R-:W-:Y:S04]  /*17970*/  LDGSTS.E [R14+0x6c000], desc[UR48][R4.64], !P0 ;  /* 0x6c000000040e7fae */ /* 0x000fe8000c121870 */
[----:B-1----:R-:W4:Y:S04]  /*17980*/  LDL.LU.64 R4, [R1+0x580] ;  /* 0x0005800001047983 */ /* 0x002f280000300a00 */
[----:B------:R-:W4:Y:S04]  /*17990*/  LDL.LU.64 R240, [R1+0x578] ;  /* 0x0005780001f07983 */ /* 0x000f280000300a00 */
[----:B------:R-:W4:Y:S01]  /*179a0*/  LDL.LU.64 R244, [R1+0x570] ;  /* 0x0005700001f47983 */ /* 0x000f220000300a00 */
[----:B--2---:R-:W-:-:S03]  /*179b0*/  IMAD.WIDE R28, R2, 0x4, R10 ;  /* 0x00000004021c7825 */ /* 0x004fc600078e020a */
[----:B------:R-:W2:Y:S01]  /*179c0*/  LDL.LU.64 R10, [R1+0x568] ;  /* 0x00056800010a7983 */ /* 0x000ea20000300a00 */
[----:B------:R-:W-:Y:S01]  /*179d0*/  ISETP.GE.U32.AND P1, PT, R233, 0x7ffffee7, PT ;  /* 0x7ffffee7e900780c */ /* 0x000fe20003f26070 */
[----:B------:R-:W-:Y:S02]  /*179e0*/  VIADD R233, R252, 0xffffff25 ;  /* 0xffffff25fce97836 */ /* 0x000fe40000000000 */
[----:B------:R-:W1:Y:S03]  /*179f0*/  LDC R252, c[0x0][0x230] ;  /* 0x00008c00fffc7b82 */ /* 0x000e660000000800 */
[----:B------:R-:W-:Y:S02]  /*17a00*/  ISETP.GE.U32.AND P2, PT, R233, 0x7ffffee6, PT ;  /* 0x7ffffee6e900780c */ /* 0x000fe40003f46070 */
[----:B------:R-:W-:-:S03]  /*17a10*/  IADD3 R233, R30, -0xdc, RZ ;  /* 0xffffff241ee97810 */ /* 0x000fc60007ffe0ff */
[----:B------:R-:W4:Y:S01]  /*17a20*/  LDC R30, c[0x0][0x230] ;  /* 0x00008c00ff1e7b82 */ /* 0x000f220000000800 */
[----:B------:R-:W-:Y:S01]  /*17a30*/  ISETP.GE.U32.AND P5, PT, R233, 0x7ffffee5, PT ;  /* 0x7ffffee5e900780c */ /* 0x000fe20003fa6070 */
[----:B------:R-:W-:Y:S02]  /*17a40*/  VIADD R233, R25, 0xffffff07 ;  /* 0xffffff0719e97836 */ /* 0x000fe40000000000 */
[C---:B---3--:R-:W-:Y:S01]  /*17a50*/  IMAD.WIDE R26, R2.reuse, 0x4, R230 ;  /* 0x00000004021a7825 */ /* 0x048fe200078e02e6 */
[----:B------:R-:W-:Y:S02]  /*17a60*/  STL.64 [R1+0x818], R28 ;  /* 0x0008181c01007387 */ /* 0x000fe40000100a00 */
[----:B------:R-:W-:Y:S01]  /*17a70*/  ISETP.GE.U32.AND P6, PT, R233, 0x7ffffec8, PT ;  /* 0x7ffffec8e900780c */ /* 0x000fe20003fc6070 */
[----:B------:R-:W-:Y:S01]  /*17a80*/  IMAD.WIDE R22, R2, 0x4, R234 ;  /* 0x0000000402167825 */ /* 0x000fe200078e02ea */
[----:B------:R-:W-:Y:S01]  /*17a90*/  IADD3 R233, R24, -0xfa, RZ ;  /* 0xffffff0618e97810 */ /* 0x000fe20007ffe0ff */
[----:B------:R-:W-:Y:S01]  /*17aa0*/  STL.64 [R1+0x810], R26 ;  /* 0x0008101a01007387 */ /* 0x000fe20000100a00 */
[----:B------:R-:W3:Y:S02]  /*17ab0*/  LDC R25, c[0x0][0x230] ;  /* 0x00008c00ff197b82 */ /* 0x000ee40000000800 */
[----:B------:R-:W-:Y:S01]  /*17ac0*/  ISETP.GE.U32.AND P3, PT, R233, 0x7ffffec7, PT ;  /* 0x7ffffec7e900780c */ /* 0x000fe20003f66070 */
[----:B------:R4:W-:Y:S01]  /*17ad0*/  LDGSTS.E [R14+0x60004], desc[UR48][R28.64], !P1 ;  /* 0x600040001c0e7fae */ /* 0x0009e2000c921870 */
[----:B-1----:R-:W-:-:S02]  /*17ae0*/  VIADD R233, R252, 0xffffff05 ;  /* 0xffffff05fce97836 */ /* 0x002fc40000000000 */
[----:B----4-:R-:W-:Y:S01]  /*17af0*/  IMAD.WIDE R20, R2, 0x4, R236 ;  /* 0x0000000402147825 */ /* 0x010fe200078e02ec */
[----:B------:R1:W-:Y:S01]  /*17b00*/  STL.64 [R1+0x808], R22 ;  /* 0x0008081601007387 */ /* 0x0003e20000100a00 */
[----:B------:R-:W4:Y:S01]  /*17b10*/  LDC R24, c[0x0][0x230] ;  /* 0x00008c00ff187b82 */ /* 0x000f220000000800 */
[----:B------:R-:W-:Y:S02]  /*17b20*/  ISETP.GE.U32.AND P0, PT, R233, 0x7ffffec6, PT ;  /* 0x7ffffec6e900780c */ /* 0x000fe40003f06070 */
[----:B------:R1:W-:Y:S01]  /*17b30*/  LDGSTS.E [R14+0x64004], desc[UR48][R26.64], !P1 ;  /* 0x640040001a0e7fae */ /* 0x0003e2000c921870 */
[----:B------:R-:W-:-:S03]  /*17b40*/  IADD3 R233, R30, -0xfc, RZ ;  /* 0xffffff041ee97810 */ /* 0x000fc60007ffe0ff */
[----:B------:R1:W-:Y:S01]  /*17b50*/  STL.64 [R1+0x800], R20 ;  /* 0x0008001401007387 */ /* 0x0003e20000100a00 */
[----:B------:R-:W4:Y:S03]  /*17b60*/  LDC R252, c[0x0][0x230] ;  /* 0x00008c00fffc7b82 */ /* 0x000f260000000800 */
[----:B------:R-:W-:Y:S04]  /*17b70*/  LDGSTS.E [R14+0x68004], desc[UR48][R22.64], !P1 ;  /* 0x68004000160e7fae */ /* 0x000fe8000c921870 */
[----:B------:R3:W-:Y:S04]  /*17b80*/  LDGSTS.E [R14+0x6c004], desc[UR48][R20.64], !P1 ;  /* 0x6c004000140e7fae */ /* 0x0007e8000c921870 */
[----:B-1----:R-:W4:Y:S01]  /*17b90*/  LDL.LU.64 R22, [R1+0x560] ;  /* 0x0005600001167983 */ /* 0x002f220000300a00 */
[----:B------:R-:W-:-:S05]  /*17ba0*/  IMAD.WIDE R30, R2, 0x4, R242 ;  /* 0x00000004021e7825 */ /* 0x000fca00078e02f2 */
[----:B------:R-:W-:Y:S01]  /*17bb0*/  STL.64 [R1+0x7f8], R30 ;  /* 0x0007f81e01007387 */ /* 0x000fe20000100a00 */
[----:B------:R-:W-:-:S03]  /*17bc0*/  IMAD.WIDE R28, R2, 0x4, R6 ;  /* 0x00000004021c7825 */ /* 0x000fc600078e0206 */
[----:B------:R-:W4:Y:S01]  /*17bd0*/  LDL.LU.64 R242, [R1+0x558] ;  /* 0x0005580001f27983 */ /* 0x000f220000300a00 */
[----:B------:R-:W-:-:S03]  /*17be0*/  IMAD.WIDE R26, R2, 0x4, R8 ;  /* 0x00000004021a7825 */ /* 0x000fc600078e0208 */
[----:B------:R1:W-:Y:S04]  /*17bf0*/  STL.64 [R1+0x7f0], R28 ;  /* 0x0007f01c01007387 */ /* 0x0003e80000100a00 */
[----:B------:R-:W4:Y:S04]  /*17c00*/  LDL.LU.64 R8, [R1+0x550] ;  /* 0x0005500001087983 */ /* 0x000f280000300a00 */
[----:B------:R-:W-:Y:S04]  /*17c10*/  LDGSTS.E [R14+0x60008], desc[UR48][R30.64], !P2 ;  /* 0x600080001e0e7fae */ /* 0x000fe8000d121870 */
[----:B------:R1:W-:Y:S04]  /*17c20*/  STL.64 [R1+0x7e8], R26 ;  /* 0x0007e81a01007387 */ /* 0x0003e80000100a00 */
[----:B------:R1:W-:Y:S01]  /*17c30*/  LDGSTS.E [R14+0x64008], desc[UR48][R28.64], !P2 ;  /* 0x640080001c0e7fae */ /* 0x0003e2000d121870 */
[----:B---3--:R-:W-:-:S03]  /*17c40*/  IMAD.WIDE R20, R2, 0x4, R238 ;  /* 0x0000000402147825 */ /* 0x008fc600078e02ee */
[----:B------:R-:W3:Y:S04]  /*17c50*/  LDL.LU.64 R6, [R1+0x548] ;  /* 0x0005480001067983 */ /* 0x000ee80000300a00 */
[----:B------:R1:W-:Y:S04]  /*17c60*/  LDGSTS.E [R14+0x68008], desc[UR48][R26.64], !P2 ;  /* 0x680080001a0e7fae */ /* 0x0003e8000d121870 */
[----:B------:R1:W-:Y:S04]  /*17c70*/  STL.64 [R1+0x7e0], R20 ;  /* 0x0007e01401007387 */ /* 0x0003e80000100a00 */
[----:B------:R1:W-:Y:S02]  /*17c80*/  LDGSTS.E [R14+0x6c008], desc[UR48][R20.64], !P2 ;  /* 0x6c008000140e7fae */ /* 0x0003e4000d121870 */
[----:B-1----:R-:W-:-:S02]  /*17c90*/  IMAD.WIDE R28, R2, 0x4, R4 ;  /* 0x00000004021c7825 */ /* 0x002fc400078e0204 */
[----:B------:R-:W3:Y:S02]  /*17ca0*/  LDL.LU.64 R4, [R1+0x540] ;  /* 0x0005400001047983 */ /* 0x000ee40000300a00 */
[----:B------:R-:W-:-:S04]  /*17cb0*/  IMAD.WIDE R26, R2, 0x4, R240 ;  /* 0x00000004021a7825 */ /* 0x000fc800078e02f0 */
[C---:B------:R-:W-:Y:S01]  /*17cc0*/  IMAD.WIDE R20, R2.reuse, 0x4, R244 ;  /* 0x0000000402147825 */ /* 0x040fe200078e02f4 */
[----:B------:R-:W-:Y:S04]  /*17cd0*/  STL.64 [R1+0x7d8], R28 ;  /* 0x0007d81c01007387 */ /* 0x000fe80000100a00 */
[----:B------:R-:W-:Y:S04]  /*17ce0*/  STL.64 [R1+0x7d0], R26 ;  /* 0x0007d01a01007387 */ /* 0x000fe80000100a00 */
[----:B------:R1:W-:Y:S04]  /*17cf0*/  STL.64 [R1+0x7c8], R20 ;  /* 0x0007c81401007387 */ /* 0x0003e80000100a00 */
[----:B------:R-:W3:Y:S04]  /*17d00*/  LDL.LU.64 R230, [R1+0x538] ;  /* 0x0005380001e67983 */ /* 0x000ee80000300a00 */
[----:B------:R-:W-:Y:S04]  /*17d10*/  LDGSTS.E [R14+0x6000c], desc[UR48][R28.64], !P5 ;  /* 0x6000c0001c0e7fae */ /* 0x000fe8000e921870 */
[----:B------:R-:W-:Y:S04]  /*17d20*/  LDGSTS.E [R14+0x6400c], desc[UR48][R26.64], !P5 ;  /* 0x6400c0001a0e7fae */ /* 0x000fe8000e921870 */
[----:B------:R1:W-:Y:S01]  /*17d30*/  LDGSTS.E [R14+0x6800c], desc[UR48][R20.64], !P5 ;  /* 0x6800c000140e7fae */ /* 0x0003e2000e921870 */
[C---:B--2---:R-:W-:Y:S01]  /*17d40*/  IMAD.WIDE R10, R2.reuse, 0x4, R10 ;  /* 0x00000004020a7825 */ /* 0x044fe200078e020a */
[----:B------:R-:W-:Y:S01]  /*17d50*/  ISETP.GE.U32.AND P1, PT, R233, 0x7ffffec5, PT ;  /* 0x7ffffec5e900780c */ /* 0x000fe20003f26070 */
[----:B-1----:R-:W1:Y:S03]  /*17d60*/  LDC R21, c[0x0][0x230] ;  /* 0x00008c00ff157b82 */ /* 0x002e660000000800 */
[----:B------:R2:W-:Y:S04]  /*17d70*/  STL.64 [R1+0x7c0], R10 ;  /* 0x0007c00a01007387 */ /* 0x0005e80000100a00 */
[----:B------:R-:W3:Y:S01]  /*17d80*/  LDL.LU.64 R234, [R1+0x530] ;  /* 0x0005300001ea7983 */ /* 0x000ee20000300a00 */
[----:B------:R-:W1:Y:S03]  /*17d90*/  LDC R20, c[0x0][0x230] ;  /* 0x00008c00ff147b82 */ /* 0x000e660000000800 */
[----:B------:R-:W3:Y:S04]  /*17da0*/  LDL.LU.64 R236, [R1+0x528] ;  /* 0x0005280001ec7983 */ /* 0x000ee80000300a00 */
[----:B------:R-:W3:Y:S04]  /*17db0*/  LDL.LU.64 R238, [R1+0x520] ;  /* 0x0005200001ee7983 */ /* 0x000ee80000300a00 */
[----:B------:R-:W3:Y:S04]  /*17dc0*/  LDL.LU.64 R240, [R1+0x518] ;  /* 0x0005180001f07983 */ /* 0x000ee80000300a00 */
[----:B------:R-:W3:Y:S04]  /*17dd0*/  LDL.LU.64 R244, [R1+0x510] ;  /* 0x0005100001f47983 */ /* 0x000ee80000300a00 */
[----:B------:R-:W-:Y:S04]  /*17de0*/  LDGSTS.E [R14+0x6c00c], desc[UR48][R10.64], !P5 ;  /* 0x6c00c0000a0e7fae */ /* 0x000fe8000e921870 */
[----:B--2---:R-:W2:Y:S01]  /*17df0*/  LDL.LU.64 R10, [R1+0x508] ;  /* 0x00050800010a7983 */ /* 0x004ea20000300a00 */
[----:B----4-:R-:W-:-:S05]  /*17e00*/  IMAD.WIDE R26, R2, 0x4, R22 ;  /* 0x00000004021a7825 */ /* 0x010fca00078e0216 */
[----:B------:R-:W-:Y:S04]  /*17e10*/  STL.64 [R1+0x6d8], R26 ;  /* 0x0006d81a01007387 */ /* 0x000fe80000100a00 */
[----:B------:R4:W-:Y:S01]  /*17e20*/  LDGSTS.E [R14+0x70000], desc[UR48][R26.64], !P6 ;  /* 0x700000001a0e7fae */ /* 0x0009e2000f121870 */
[----:B------:R-:W-:-:S04]  /*17e30*/  IMAD.WIDE R22, R2, 0x4, R242 ;  /* 0x0000000402167825 */ /* 0x000fc800078e02f2 */
[C---:B------:R-:W-:Y:S01]  /*17e40*/  IMAD.WIDE R8, R2.reuse, 0x4, R8 ;  /* 0x0000000402087825 */ /* 0x040fe200078e0208 */
[----:B------:R-:W-:Y:S04]  /*17e50*/  STL.64 [R1+0x6d0], R22 ;  /* 0x0006d01601007387 */ /* 0x000fe80000100a00 */
[----:B------:R1:W-:Y:S04]  /*17e60*/  STL.64 [R1+0x6c8], R8 ;  /* 0x0006c80801007387 */ /* 0x0003e80000100a00 */
[----:B------:R4:W-:Y:S04]  /*17e70*/  LDGSTS.E [R14+0x74000], desc[UR48][R22.64], !P6 ;  /* 0x74000000160e7fae */ /* 0x0009e8000f121870 */
[----:B------:R-:W-:Y:S01]  /*17e80*/  LDGSTS.E [R14+0x78000], desc[UR48][R8.64], !P6 ;  /* 0x78000000080e7fae */ /* 0x000fe2000f121870 */
[----:B---3--:R-:W-:-:S05]  /*17e90*/  IMAD.WIDE R6, R2, 0x4, R6 ;  /* 0x0000000402067825 */ /* 0x008fca00078e0206 */
[----:B------:R3:W-:Y:S04]  /*17ea0*/  STL.64 [R1+0x6c0], R6 ;  /* 0x0006c00601007387 */ /* 0x0007e80000100a00 */
[----:B------:R-:W2:Y:S04]  /*17eb0*/  LDL.LU.64 R242, [R1+0x500] ;  /* 0x0005000001f27983 */ /* 0x000ea80000300a00 */
[----:B------:R-:W-:Y:S04]  /*17ec0*/  LDGSTS.E [R14+0x7c000], desc[UR48][R6.64], !P6 ;  /* 0x7c000000060e7fae */ /* 0x000fe8000f121870 */
[----:B-1----:R-:W2:Y:S04]  /*17ed0*/  LDL.LU.64 R8, [R1+0x4f8] ;  /* 0x0004f80001087983 */ /* 0x002ea80000300a00 */
[----:B---3--:R-:W3:Y:S01]  /*17ee0*/  LDL.LU.64 R6, [R1+0x4f0] ;  /* 0x0004f00001067983 */ /* 0x008ee20000300a00 */
[----:B------:R-:W-:-:S05]  /*17ef0*/  IMAD.WIDE R30, R2, 0x4, R4 ;  /* 0x00000004021e7825 */ /* 0x000fca00078e0204 */
[----:B------:R1:W-:Y:S04]  /*17f00*/  STL.64 [R1+0x6b8], R30 ;  /* 0x0006b81e01007387 */ /* 0x0003e80000100a00 */
[----:B------:R-:W3:Y:S04]  /*17f10*/  LDL.LU.64 R4, [R1+0x4e8] ;  /* 0x0004e80001047983 */ /* 0x000ee80000300a00 */
[----:B------:R1:W-:Y:S01]  /*17f20*/  LDGSTS.E [R14+0x70004], desc[UR48][R30.64], !P3 ;  /* 0x700040001e0e7fae */ /* 0x0003e2000d921870 */
[----:B------:R-:W-:-:S05]  /*17f30*/  IMAD.WIDE R28, R2, 0x4, R230 ;  /* 0x00000004021c7825 */ /* 0x000fca00078e02e6 */
[----:B------:R1:W-:Y:S04]  /*17f40*/  STL.64 [R1+0x6b0], R28 ;  /* 0x0006b01c01007387 */ /* 0x0003e80000100a00 */
[----:B------:R1:W-:Y:S01]  /*17f50*/  LDGSTS.E [R14+0x74004], desc[UR48][R28.64], !P3 ;  /* 0x740040001c0e7fae */ /* 0x0003e2000d921870 */
[----:B----4-:R-:W-:-:S04]  /*17f60*/  IMAD.WIDE R26, R2, 0x4, R234 ;  /* 0x00000004021a7825 */ /* 0x010fc800078e02ea */
[C---:B------:R-:W-:Y:S01]  /*17f70*/  IMAD.WIDE R22, R2.reuse, 0x4, R236 ;  /* 0x0000000402167825 */ /* 0x040fe200078e02ec */
[----:B------:R-:W-:Y:S03]  /*17f80*/  STL.64 [R1+0x6a8], R26 ;  /* 0x0006a81a01007387 */ /* 0x000fe60000100a00 */
[C---:B------:R-:W-:Y:S01]  /*17f90*/  IMAD.WIDE R32, R2.reuse, 0x4, R238 ;  /* 0x0000000402207825 */ /* 0x040fe200078e02ee */
[----:B------:R4:W-:Y:S03]  /*17fa0*/  STL.64 [R1+0x6a0], R22 ;  /* 0x0006a01601007387 */ /* 0x0009e60000100a00 */
[C---:B-1----:R-:W-:Y:S01]  /*17fb0*/  IMAD.WIDE R30, R2.reuse, 0x4, R240 ;  /* 0x00000004021e7825 */ /* 0x042fe200078e02f0 */
[----:B------:R2:W-:Y:S03]  /*17fc0*/  LDGSTS.E [R14+0x78004], desc[UR48][R26.64], !P3 ;  /* 0x780040001a0e7fae */ /* 0x0005e6000d921870 */
[----:B------:R-:W-:Y:S01]  /*17fd0*/  IMAD.WIDE R28, R2, 0x4, R244 ;  /* 0x00000004021c7825 */ /* 0x000fe200078e02f4 */
[----:B------:R-:W-:Y:S04]  /*17fe0*/  LDGSTS.E [R14+0x7c004], desc[UR48][R22.64], !P3 ;  /* 0x7c004000160e7fae */ /* 0x000fe8000d921870 */
[----:B------:R-:W-:Y:S01]  /*17ff0*/  STL.64 [R1+0x698], R32 ;  /* 0x0006982001007387 */ /* 0x000fe20000100a00 */
[----:B------:R-:W-:-:S02]  /*18000*/  VIADD R233, R25, 0xffffff23 ;  /* 0xffffff2319e97836 */ /* 0x000fc40000000000 */
[----:B------:R-:W1:Y:S01]  /*18010*/  LDC R25, c[0x0][0x230] ;  /* 0x00008c00ff197b82 */ /* 0x000e620000000800 */
[----:B------:R-:W-:Y:S04]  /*18020*/  LDGSTS.E [R14+0x70008], desc[UR48][R32.64], !P0 ;  /* 0x70008000200e7fae */ /* 0x000fe8000c121870 */
[----:B----4-:R-:W4:Y:S04]  /*18030*/  LDL.LU.64 R22, [R1+0x4e0] ;  /* 0x0004e00001167983 */ /* 0x010f280000300a00 */
[----:B------:R-:W-:Y:S01]  /*18040*/  STL.64 [R1+0x690], R30 ;  /* 0x0006901e01007387 */ /* 0x000fe20000100a00 */
[----:B--2---:R-:W-:-:S03]  /*18050*/  IMAD.WIDE R26, R2, 0x4, R10 ;  /* 0x00000004021a7825 */ /* 0x004fc600078e020a */
[----:B------:R-:W2:Y:S04]  /*18060*/  LDL.LU.64 R230, [R1+0x4d8] ;  /* 0x0004d80001e67983 */ /* 0x000ea80000300a00 */
[----:B------:R-:W-:Y:S04]  /*18070*/  STL.64 [R1+0x688], R28 ;  /* 0x0006881c01007387 */ /* 0x000fe80000100a00 */
[----:B------:R-:W2:Y:S04]  /*18080*/  LDL.LU.64 R10, [R1+0x4d0] ;  /* 0x0004d000010a7983 */ /* 0x000ea80000300a00 */
[----:B------:R1:W-:Y:S04]  /*18090*/  STL.64 [R1+0x680], R26 ;  /* 0x0006801a01007387 */ /* 0x0003e80000100a00 */
[----:B------:R-:W2:Y:S04]  /*180a0*/  LDL.LU.64 R234, [R1+0x4c8] ;  /* 0x0004c80001ea7983 */ /* 0x000ea80000300a00 */
[----:B------:R-:W2:Y:S04]  /*180b0*/  LDL.LU.64 R236, [R1+0x4c0] ;  /* 0x0004c00001ec7983 */ /* 0x000ea80000300a00 */
[----:B------:R-:W2:Y:S04]  /*180c0*/  LDL.LU.64 R238, [R1+0x4b8] ;  /* 0x0004b80001ee7983 */ /* 0x000ea80000300a00 */
[----:B------:R-:W2:Y:S04]  /*180d0*/  LDL.LU.64 R240, [R1+0x4b0] ;  /* 0x0004b00001f07983 */ /* 0x000ea80000300a00 */
[----:B------:R-:W2:Y:S04]  /*180e0*/  LDL.LU.64 R244, [R1+0x4a8] ;  /* 0x0004a80001f47983 */ /* 0x000ea80000300a00 */
[----:B------:R-:W-:Y:S01]  /*180f0*/  LDGSTS.E [R14+0x74008], desc[UR48][R30.64], !P0 ;  /* 0x740080001e0e7fae */ /* 0x000fe2000c121870 */
[----:B------:R-:W-:-:S03]  /*18100*/  ISETP.GE.U32.AND P2, PT, R233, 0x7ffffee4, PT ;  /* 0x7ffffee4e900780c */ /* 0x000fc60003f46070 */
[----:B------:R-:W-:Y:S04]  /*18110*/  LDGSTS.E [R14+0x78008], desc[UR48][R28.64], !P0 ;  /* 0x780080001c0e7fae */ /* 0x000fe8000c121870 */
[----:B------:R1:W-:Y:S01]  /*18120*/  LDGSTS.E [R14+0x7c008], desc[UR48][R26.64], !P0 ;  /* 0x7c0080001a0e7fae */ /* 0x0003e2000c121870 */
[----:B------:R-:W-:Y:S02]  /*18130*/  IADD3 R233, R24, -0xde, RZ ;  /* 0xffffff2218e97810 */ /* 0x000fe40007ffe0ff */
[----:B------:R-:W3:Y:S01]  /*18140*/  LDC R24, c[0x0][0x230] ;  /* 0x00008c00ff187b82 */ /* 0x000ee20000000800 */
[----:B-1----:R-:W-:-:S04]  /*18150*/  IMAD.WIDE R26, R2, 0x4, R242 ;  /* 0x00000004021a7825 */ /* 0x002fc800078e02f2 */
[C---:B------:R-:W-:Y:S01]  /*18160*/  IMAD.WIDE R8, R2.reuse, 0x4, R8 ;  /* 0x0000000402087825 */ /* 0x040fe200078e0208 */
[----:B------:R-:W-:Y:S01]  /*18170*/  STL.64 [R1+0x678], R26 ;  /* 0x0006781a01007387 */ /* 0x000fe20000100a00 */
[----:B------:R-:W-:Y:S02]  /*18180*/  ISETP.GE.U32.AND P5, PT, R233, 0x7ffffee3, PT ;  /* 0x7ffffee3e900780c */ /* 0x000fe40003fa6070 */
[----:B---3--:R-:W-:Y:S01]  /*18190*/  IMAD.WIDE R6, R2, 0x4, R6 ;  /* 0x0000000402067825 */ /* 0x008fe200078e0206 */
[----:B------:R-:W-:Y:S04]  /*181a0*/  STL.64 [R1+0x670], R8 ;  /* 0x0006700801007387 */ /* 0x000fe80000100a00 */
[----:B------:R-:W-:Y:S01]  /*181b0*/  LDGSTS.E [R14+0x7000c], desc[UR48][R26.64], !P1 ;  /* 0x7000c0001a0e7fae */ /* 0x000fe2000c921870 */
[----:B------:R-:W-:-:S02]  /*181c0*/  VIADD R233, R252, 0xffffff21 ;  /* 0xffffff21fce97836 */ /* 0x000fc40000000000 */
[----:B------:R-:W1:Y:S01]  /*181d0*/  LDC R252, c[0x0][0x230] ;  /* 0x00008c00fffc7b82 */ /* 0x000e620000000800 */
[----:B------:R3:W-:Y:S01]  /*181e0*/  STL.64 [R1+0x668], R6 ;  /* 0x0006680601007387 */ /* 0x0007e20000100a00 */
[----:B------:R-:W-:-:S03]  /*181f0*/  IMAD.WIDE R4, R2, 0x4, R4 ;  /* 0x0000000402047825 */ /* 0x000fc600078e0204 */
[----:B------:R-:W-:Y:S04]  /*18200*/  LDGSTS.E [R14+0x7400c], desc[UR48][R8.64], !P1 ;  /* 0x7400c000080e7fae */ /* 0x000fe8000c921870 */
[----:B------:R3:W-:Y:S04]  /*18210*/  STL.64 [R1+0x660], R4 ;  /* 0x0006600401007387 */ /* 0x0007e80000100a00 */
[----:B------:R-:W-:Y:S04]  /*18220*/  LDGSTS.E [R14+0x7800c], desc[UR48][R6.64], !P1 ;  /* 0x7800c000060e7fae */ /* 0x000fe8000c921870 */
[----:B------:R-:W2:Y:S04]  /*18230*/  LDL.LU.64 R242, [R1+0x4a0] ;  /* 0x0004a00001f27983 */ /* 0x000ea80000300a00 */
[----:B------:R-:W-:Y:S04]  /*18240*/  LDGSTS.E [R14+0x7c00c], desc[UR48][R4.64], !P1 ;  /* 0x7c00c000040e7fae */ /* 0x000fe8000c921870 */
[----:B---3--:R-:W3:Y:S04]  /*18250*/  LDL.LU.64 R6, [R1+0x498] ;  /* 0x0004980001067983 */ /* 0x008ee80000300a00 */
[----:B------:R-:W3:Y:S04]  /*18260*/  LDL.LU.64 R8, [R1+0x490] ;  /* 0x0004900001087983 */ /* 0x000ee80000300a00 */
[----:B------:R-:W3:Y:S01]  /*18270*/  LDL.LU.64 R4, [R1+0x488] ;  /* 0x0004880001047983 */ /* 0x000ee20000300a00 */
[----:B------:R-:W-:-:S02]  /*18280*/  ISETP.GE.U32.AND P6, PT, R233, 0x7ffffee2, PT ;  /* 0x7ffffee2e900780c */ /* 0x000fc40003fc6070 */
[----:B------:R-:W-:-:S04]  /*18290*/  IADD3 R233, R25, -0xe0, RZ ;  /* 0xffffff2019e97810 */ /* 0x000fc80007ffe0ff */
[----:B------:R-:W-:Y:S01]  /*182a0*/  ISETP.GE.U32.AND P3, PT, R233, 0x7ffffee1, PT ;  /* 0x7ffffee1e900780c */ /* 0x000fe20003f66070 */
[----:B------:R-:W-:Y:S02]  /*182b0*/  VIADD R233, R21, 0xffffff03 ;  /* 0xffffff0315e97836 */ /* 0x000fe40000000000 */
[----:B------:R-:W3:Y:S03]  /*182c0*/  LDC R21, c[0x0][0x230] ;  /* 0x00008c00ff157b82 */ /* 0x000ee60000000800 */
[----:B------:R-:W-:Y:S02]  /*182d0*/  ISETP.GE.U32.AND P0, PT, R233, 0x7ffffec4, PT ;  /* 0x7ffffec4e900780c */ /* 0x000fe40003f06070 */
[----:B-1----:R-:W-:-:S04]  /*182e0*/  IADD3 R233, R252, -0xfe, RZ ;  /* 0xffffff02fce97810 */ /* 0x002fc80007ffe0ff */
[----:B------:R-:W-:Y:S01]  /*182f0*/  ISETP.GE.U32.AND P1, PT, R233, 0x7ffffec3, PT ;  /* 0x7ffffec3e900780c */ /* 0x000fe20003f26070 */
[----:B------:R-:W-:Y:S02]  /*18300*/  VIADD R233, R24, 0xffffff01 ;  /* 0xffffff0118e97836 */ /* 0x000fe40000000000 */
[----:B----4-:R-:W-:-:S04]  /*18310*/  IMAD.WIDE R34, R2, 0x4, R22 ;  /* 0x0000000402227825 */ /* 0x010fc800078e0216 */
[C---:B--2---:R-:W-:Y:S01]  /*18320*/  IMAD.WIDE R28, R2.reuse, 0x4, R230 ;  /* 0x00000004021c7825 */ /* 0x044fe200078e02e6 */
[----:B------:R-:W-:Y:S03]  /*18330*/  STL.64 [R1+0x7b8], R34 ;  /* 0x0007b82201007387 */ /* 0x000fe60000100a00 */
[C---:B------:R-:W-:Y:S01]  /*18340*/  IMAD.WIDE R10, R2.reuse, 0x4, R10 ;  /* 0x00000004020a7825 */ /* 0x040fe200078e020a */
[----:B------:R-:W-:Y:S04]  /*18350*/  STL.64 [R1+0x870], R28 ;  /* 0x0008701c01007387 */ /* 0x000fe80000100a00 */
[----:B------:R-:W-:Y:S04]  /*18360*/  LDGSTS.E [R13+0x60000], desc[UR48][R34.64], !P2 ;  /* 0x60000000220d7fae */ /* 0x000fe8000d121870 */
[----:B------:R1:W-:Y:S04]  /*18370*/  STL.64 [R1+0x650], R10 ;  /* 0x0006500a01007387 */ /* 0x0003e80000100a00 */
[----:B------:R1:W-:Y:S02]  /*18380*/  LDGSTS.E [R13+0x64000], desc[UR48][R10.64], !P2 ;  /* 0x640000000a0d7fae */ /* 0x0003e4000d121870 */
[----:B-1----:R-:W1:Y:S01]  /*18390*/  S2R R11, SR_TID.X ;  /* 0x00000000000b7919 */ /* 0x002e620000002100 */
[----:B------:R-:W-:-:S04]  /*183a0*/  IMAD.WIDE R32, R2, 0x4, R234 ;  /* 0x0000000402207825 */ /* 0x000fc800078e02ea */
[C---:B------:R-:W-:Y:S01]  /*183b0*/  IMAD.WIDE R30, R2.reuse, 0x4, R236 ;  /* 0x00000004021e7825 */ /* 0x040fe200078e02ec */
[----:B------:R-:W-:Y:S03]  /*183c0*/  STL.64 [R1+0x640], R32 ;  /* 0x0006402001007387 */ /* 0x000fe60000100a00 */
[C---:B------:R-:W-:Y:S01]  /*183d0*/  IMAD.WIDE R26, R2.reuse, 0x4, R238 ;  /* 0x00000004021a7825 */ /* 0x040fe200078e02ee */
[----:B------:R-:W-:Y:S03]  /*183e0*/  STL.64 [R1+0x630], R30 ;  /* 0x0006301e01007387 */ /* 0x000fe60000100a00 */
[C---:B------:R-:W-:Y:S01]  /*183f0*/  IMAD.WIDE R24, R2.reuse, 0x4, R240 ;  /* 0x0000000402187825 */ /* 0x040fe200078e02f0 */
[----:B------:R-:W-:Y:S01]  /*18400*/  STL.64 [R1+0x7b0], R26 ;  /* 0x0007b01a01007387 */ /* 0x000fe20000100a00 */
[----:B------:R-:W2:Y:S02]  /*18410*/  LDC R241, c[0x0][0x230] ;  /* 0x00008c00fff17b82 */ /* 0x000ea40000000800 */
[----:B------:R-:W-:Y:S01]  /*18420*/  IMAD.WIDE R22, R2, 0x4, R244 ;  /* 0x0000000402167825 */ /* 0x000fe200078e02f4 */
[----:B------:R-:W-:Y:S04]  /*18430*/  STL.64 [R1+0x7a8], R24 ;  /* 0x0007a81801007387 */ /* 0x000fe80000100a00 */
[----:B------:R4:W-:Y:S04]  /*18440*/  STL.64 [R1+0x7a0], R22 ;  /* 0x0007a01601007387 */ /* 0x0009e80000100a00 */
[----:B------:R-:W4:Y:S04]  /*18450*/  LDL.LU.64 R236, [R1+0x480] ;  /* 0x0004800001ec7983 */ /* 0x000f280000300a00 */
[----:B------:R-:W4:Y:S01]  /*18460*/  LDL.LU.64 R238, [R1+0x478] ;  /* 0x0004780001ee7983 */ /* 0x000f220000300a00 */
[----:B-1----:R-:W-:-:S03]  /*18470*/  LOP3.LUT R245, R11, 0x3f, RZ, 0xc0, !PT ;  /* 0x0000003f0bf57812 */ /* 0x002fc600078ec0ff */
[----:B------:R-:W4:Y:S01]  /*18480*/  LDL.LU.64 R10, [R1+0x470] ;  /* 0x00047000010a7983 */ /* 0x000f220000300a00 */
[----:B------:R-:W-:Y:S02]  /*18490*/  IADD3 R252, R20, -0x100, RZ ;  /* 0xffffff0014fc7810 */ /* 0x000fe40007ffe0ff */
[----:B------:R-:W1:Y:S01]  /*184a0*/  LDC R20, c[0x0][0x230] ;  /* 0x00008c00ff147b82 */ /* 0x000e620000000800 */
[----:B------:R-:W-:Y:S04]  /*184b0*/  LDGSTS.E [R13+0x68000], desc[UR48][R32.64], !P2 ;  /* 0x68000000200d7fae */ /* 0x000fe8000d121870 */
[----:B------:R-:W-:Y:S01]  /*184c0*/  LDGSTS.E [R13+0x6c000], desc[UR48][R30.64], !P2 ;  /* 0x6c0000001e0d7fae */ /* 0x000fe2000d121870 */
[----:B------:R-:W-:-:S03]  /*184d0*/  ISETP.GE.AND P2, PT, R245, R252, PT ;  /* 0x000000fcf500720c */ /* 0x000fc60003f46270 */
[----:B------:R-:W4:Y:S04]  /*184e0*/  LDL.LU.64 R244, [R1+0x450] ;  /* 0x0004500001f47983 */ /* 0x000f280000300a00 */
[----:B------:R-:W-:Y:S04]  /*184f0*/  LDGSTS.E [R13+0x60004], desc[UR48][R28.64], !P5 ;  /* 0x600040001c0d7fae */ /* 0x000fe8000e921870 */
[----:B------:R-:W-:Y:S04]  /*18500*/  LDGSTS.E [R13+0x64004], desc[UR48][R26.64], !P5 ;  /* 0x640040001a0d7fae */ /* 0x000fe8000e921870 */
[----:B------:R-:W-:Y:S01]  /*18510*/  LDGSTS.E [R13+0x68004], desc[UR48][R24.64], !P5 ;  /* 0x68004000180d7fae */ /* 0x000fe2000e921870 */
[----:B--2---:R-:W-:-:S03]  /*18520*/  VIADD R241, R241, 0x3f ;  /* 0x0000003ff1f17836 */ /* 0x004fc60000000000 */
[----:B------:R4:W-:Y:S01]  /*18530*/  LDGSTS.E [R13+0x6c004], desc[UR48][R22.64], !P5 ;  /* 0x6c004000160d7fae */ /* 0x0009e2000e921870 */
[----:B------:R-:W-:Y:S02]  /*18540*/  ISETP.GE.U32.AND P5, PT, R233, 0x7ffffec2, PT ;  /* 0x7ffffec2e900780c */ /* 0x000fe40003fa6070 */
[----:B------:R-:W-:Y:S02]  /*18550*/  SEL R233, RZ, 0x4, P2 ;  /* 0x00000004ffe97807 */ /* 0x000fe40001000000 */
[----:B------:R-:W-:Y:S01]  /*18560*/  ISETP.GT.AND P2, PT, R241, 0x13f, PT ;  /* 0x0000013ff100780c */ /* 0x000fe20003f44270 */
[----:B---3--:R-:W-:-:S04]  /*18570*/  IMAD.WIDE R6, R2, 0x4, R6 ;  /* 0x0000000402067825 */ /* 0x008fc800078e0206 */
[----:B----4-:R-:W-:-:S04]  /*18580*/  IMAD.WIDE R22, R2, 0x4, R242 ;  /* 0x0000000402167825 */ /* 0x010fc800078e02f2 */
[C---:B------:R-:W-:Y:S01]  /*18590*/  IMAD.WIDE R8, R2.reuse, 0x4, R8 ;  /* 0x0000000402087825 */ /* 0x040fe200078e0208 */
[----:B------:R-:W-:Y:S03]  /*185a0*/  STL.64 [R1+0x798], R22 ;  /* 0x0007981601007387 */ /* 0x000fe60000100a00 */
[C---:B------:R-:W-:Y:S01]  /*185b0*/  IMAD.WIDE R4, R2.reuse, 0x4, R4 ;  /* 0x0000000402047825 */ /* 0x040fe200078e0204 */
[----:B------:R-:W2:Y:S04]  /*185c0*/  LDL.LU.64 R230, [R1+0x3b8] ;  /* 0x0003b80001e67983 */ /* 0x000ea80000300a00 */
[----:B------:R3:W-:Y:S04]  /*185d0*/  STL.64 [R1+0x790], R6 ;  /* 0x0007900601007387 */ /* 0x0007e80000100a00 */
[----:B------:R-:W4:Y:S04]  /*185e0*/  LDL.LU.64 R240, [R1+0x3b0] ;  /* 0x0003b00001f07983 */ /* 0x000f280000300a00 */
[----:B------:R1:W-:Y:S04]  /*185f0*/  STL.64 [R1+0x788], R8 ;  /* 0x0007880801007387 */ /* 0x0003e80000100a00 */
[----:B------:R1:W-:Y:S04]  /*18600*/  STL.64 [R1+0x780], R4 ;  /* 0x0007800401007387 */ /* 0x0003e80000100a00 */
[----:B------:R1:W-:Y:S04]  /*18610*/  LDGSTS.E [R13+0x60008], desc[UR48][R22.64], !P6 ;  /* 0x60008000160d7fae */ /* 0x0003e8000f121870 */
[----:B------:R-:W4:Y:S04]  /*18620*/  LDL.LU.64 R242, [R1+0x3a0] ;  /* 0x0003a00001f27983 */ /* 0x000f280000300a00 */
[----:B------:R-:W-:Y:S04]  /*18630*/  LDGSTS.E [R13+0x64008], desc[UR48][R6.64], !P6 ;  /* 0x64008000060d7fae */ /* 0x000fe8000f121870 */
[----:B------:R-:W-:Y:S04]  /*18640*/  LDGSTS.E [R13+0x68008], desc[UR48][R8.64], !P6 ;  /* 0x68008000080d7fae */ /* 0x000fe8000f121870 */
[----:B------:R-:W-:Y:S04]  /*18650*/  LDGSTS.E [R13+0x6c008], desc[UR48][R4.64], !P6 ;  /* 0x6c008000040d7fae */ /* 0x000fe8000f121870 */
[----:B---3--:R-:W3:Y:S04]  /*18660*/  LDL.LU.64 R6, [R1+0x388] ;  /* 0x0003880001067983 */ /* 0x008ee80000300a00 */
[----:B-1----:R-:W3:Y:S04]  /*18670*/  LDL.LU.64 R8, [R1+0x370] ;  /* 0x0003700001087983 */ /* 0x002ee80000300a00 */
[----:B------:R-:W3:Y:S01]  /*18680*/  LDL.LU.64 R4, [R1+0x358] ;  /* 0x0003580001047983 */ /* 0x000ee20000300a00 */
[----:B------:R-:W-:-:S03]  /*18690*/  IMAD.WIDE R24, R2, 0x4, R10 ;  /* 0x0000000402187825 */ /* 0x000fc600078e020a */
[----:B------:R-:W3:Y:S01]  /*186a0*/  LDL.LU.64 R10, [R1+0x340] ;  /* 0x00034000010a7983 */ /* 0x000ee20000300a00 */
[----:B------:R-:W-:-:S04]  /*186b0*/  IMAD.WIDE R28, R2, 0x4, R236 ;  /* 0x00000004021c7825 */ /* 0x000fc800078e02ec */
[C---:B------:R-:W-:Y:S01]  /*186c0*/  IMAD.WIDE R26, R2.reuse, 0x4, R238 ;  /* 0x00000004021a7825 */ /* 0x040fe200078e02ee */
[----:B------:R1:W-:Y:S03]  /*186d0*/  STL.64 [R1+0x778], R28 ;  /* 0x0007781c01007387 */ /* 0x0003e60000100a00 */
[----:B------:R-:W-:Y:S01]  /*186e0*/  IMAD.WIDE R22, R2, 0x4, R244 ;  /* 0x0000000402167825 */ /* 0x000fe200078e02f4 */
[----:B------:R1:W-:Y:S04]  /*186f0*/  STL.64 [R1+0x770], R26 ;  /* 0x0007701a01007387 */ /* 0x0003e80000100a00 */
[----:B------:R1:W-:Y:S04]  /*18700*/  STL.64 [R1+0x768], R24 ;  /* 0x0007681801007387 */ /* 0x0003e80000100a00 */
[----:B------:R1:W-:Y:S04]  /*18710*/  STL.64 [R1+0x760], R22 ;  /* 0x0007601601007387 */ /* 0x0003e80000100a00 */
[----:B------:R-:W3:Y:S04]  /*18720*/  LDL.LU.64 R234, [R1+0x328] ;  /* 0x0003280001ea7983 */ /* 0x000ee80000300a00 */
[----:B------:R-:W3:Y:S04]  /*18730*/  LDL.LU.64 R236, [R1+0x310] ;  /* 0x0003100001ec7983 */ /* 0x000ee80000300a00 */
[----:B------:R-:W3:Y:S01]  /*18740*/  LDL.LU.64 R238, [R1+0x2f8] ;  /* 0x0002f80001ee7983 */ /* 0x000ee20000300a00 */
[----:B------:R-:W-:-:S03]  /*18750*/  SEL R233, R233, RZ, P2 ;  /* 0x000000ffe9e97207 */ /* 0x000fc60001000000 */
[----:B------:R-:W3:Y:S01]  /*18760*/  LDL.LU.64 R244, [R1+0x2e8] ;  /* 0x0002e80001f47983 */ /* 0x000ee20000300a00 */
[----:B------:R-:W-:Y:S01]  /*18770*/  ISETP.GE.U32.AND P6, PT, R252, 0x7ffffec1, PT ;  /* 0x7ffffec1fc00780c */ /* 0x000fe20003fc6070 */
[----:B------:R-:W-:Y:S01]  /*18780*/  VIADD R252, R20, 0xfffffefe ;  /* 0xfffffefe14fc7836 */ /* 0x000fe20000000000 */
[----:B------:R-:W-:Y:S01]  /*18790*/  ISETP.NE.U32.AND P2, PT, R233, RZ, PT ;  /* 0x000000ffe900720c */ /* 0x000fe20003f45070 */
[----:B------:R1:W-:Y:S01]  /*187a0*/  LDGSTS.E [R13+0x6000c], desc[UR48][R28.64], !P3 ;  /* 0x6000c0001c0d7fae */ /* 0x0003e2000d921870 */
[----:B------:R-:W-:-:S03]  /*187b0*/  IADD3 R233, R21, -0x101, RZ ;  /* 0xfffffeff15e97810 */ /* 0x000fc60007ffe0ff */
[----:B------:R-:W3:Y:S04]  /*187c0*/  LDL.LU.64 R20, [R1+0x2e0] ;  /* 0x0002e00001147983 */ /* 0x000ee80000300a00 */
[----:B------:R1:W-:Y:S01]  /*187d0*/  LDGSTS.E [R13+0x6400c], desc[UR48][R26.64], !P3 ;  /* 0x6400c0001a0d7fae */ /* 0x0003e2000d921870 */
[----:B--2---:R-:W-:-:S03]  /*187e0*/  IMAD.WIDE R126, R3, 0x4, R230 ;  /* 0x00000004037e7825 */ /* 0x004fc600078e02e6 */
[----:B------:R2:W-:Y:S04]  /*187f0*/  LDGSTS.E [R13+0x6800c], desc[UR48][R24.64], !P3 ;  /* 0x6800c000180d7fae */ /* 0x0005e8000d921870 */
[----:B------:R2:W-:Y:S01]  /*18800*/  LDGSTS.E [R13+0x6c00c], desc[UR48][R22.64], !P3 ;  /* 0x6c00c000160d7fae */ /* 0x0005e2000d921870 */
[----:B----4-:R-:W-:-:S03]  /*18810*/  IMAD.WIDE R96, R3, 0x4, R240 ;  /* 0x0000000403607825 */ /* 0x010fc600078e02f0 */
[----:B------:R-:W4:Y:S01]  /*18820*/  LDL.LU.64 R240, [R1+0x2d8] ;  /* 0x0002d80001f07983 */ /* 0x000f220000300a00 */
[----:B------:R-:W-:-:S03]  /*18830*/  IMAD.WIDE R64, R3, 0x4, R242 ;  /* 0x0000000403407825 */ /* 0x000fc600078e02f2 */
[----:B------:R-:W2:Y:S01]  /*18840*/  LDL.LU.64 R242, [R1+0x2c8] ;  /* 0x0002c80001f27983 */ /* 0x000ea20000300a00 */
[----:B---3--:R-:W-:-:S03]  /*18850*/  IMAD.WIDE R34, R3, 0x4, R6 ;  /* 0x0000000403227825 */ /* 0x008fc600078e0206 */
[----:B------:R-:W3:Y:S01]  /*18860*/  LDL.LU.64 R6, [R1+0x2b0] ;  /* 0x0002b00001067983 */ /* 0x000ee20000300a00 */
[----:B------:R-:W-:-:S03]  /*18870*/  IMAD.WIDE R124, R3, 0x4, R8 ;  /* 0x00000004037c7825 */ /* 0x000fc600078e0208 */
[----:B------:R-:W-:Y:S04]  /*18880*/  STL.64 [R1+0xe00], R126 ;  /* 0x000e007e01007387 */ /* 0x000fe80000100a00 */
[----:B------:R-:W1:Y:S01]  /*18890*/  LDL.LU.64 R8, [R1+0x298] ;  /* 0x0002980001087983 */ /* 0x000e620000300a00 */
[----:B------:R-:W-:-:S03]  /*188a0*/  IMAD.WIDE R94, R3, 0x4, R4 ;  /* 0x00000004035e7825 */ /* 0x000fc600078e0204 */
[----:B------:R-:W-:Y:S04]  /*188b0*/  STL.64 [R1+0xdf8], R96 ;  /* 0x000df86001007387 */ /* 0x000fe80000100a00 */
[----:B------:R-:W3:Y:S04]  /*188c0*/  LDL.LU.64 R230, [R1+0x280] ;  /* 0x0002800001e67983 */ /* 0x000ee80000300a00 */
[----:B------:R-:W-:Y:S04]  /*188d0*/  STL.64 [R1+0xdf0], R64 ;  /* 0x000df04001007387 */ /* 0x000fe80000100a00 */
[----:B------:R-:W-:Y:S04]  /*188e0*/  STL.64 [R1+0xde0], R124 ;  /* 0x000de07c01007387 */ /* 0x000fe80000100a00 */
[----:B------:R-:W3:Y:S01]  /*188f0*/  LDL.LU.64 R4, [R1+0x268] ;  /* 0x0002680001047983 */ /* 0x000ee20000300a00 */
[----:B------:R-:W-:-:S03]  /*18900*/  IMAD.WIDE R62, R3, 0x4, R10 ;  /* 0x00000004033e7825 */ /* 0x000fc600078e020a */
[----:B------:R-:W3:Y:S04]  /*18910*/  LDL.LU.64 R10, [R1+0x250] ;  /* 0x00025000010a7983 */ /* 0x000ee80000300a00 */
[----:B------:R-:W-:Y:S04]  /*18920*/  STL.64 [R1+0xde8], R34 ;  /* 0x000de82201007387 */ /* 0x000fe80000100a00 */
[----:B------:R-:W-:Y:S04]  /*18930*/  STL.64 [R1+0xdd8], R94 ;  /* 0x000dd85e01007387 */ /* 0x000fe80000100a00 */
[----:B------:R-:W-:Y:S01]  /*18940*/  STL.64 [R1+0xdd0], R62 ;  /* 0x000dd03e01007387 */ /* 0x000fe20000100a00 */
[----:B------:R-:W-:-:S03]  /*18950*/  IMAD.WIDE R32, R3, 0x4, R234 ;  /* 0x0000000403207825 */ /* 0x000fc600078e02ea */
[----:B------:R-:W3:Y:S01]  /*18960*/  LDL.LU.64 R234, [R1+0x238] ;  /* 0x0002380001ea7983 */ /* 0x000ee20000300a00 */
[----:B------:R-:W-:-:S04]  /*18970*/  IMAD.WIDE R122, R3, 0x4, R236 ;  /* 0x00000004037a7825 */ /* 0x000fc800078e02ec */
[C---:B------:R-:W-:Y:S02]  /*18980*/  IMAD.WIDE R60, R3.reuse, 0x4, R244 ;  /* 0x00000004033c7825 */ /* 0x040fe400078e02f4 */
[----:B------:R-:W3:Y:S02]  /*18990*/  LDL.LU.64 R244, [R1+0x220] ;  /* 0x0002200001f47983 */ /* 0x000ee40000300a00 */
[C---:B------:R-:W-:Y:S02]  /*189a0*/  IMAD.WIDE R92, R3.reuse, 0x4, R238 ;  /* 0x00000004035c7825 */ /* 0x040fe400078e02ee */
[----:B------:R-:W3:Y:S04]  /*189b0*/  LDL.LU.64 R236, [R1+0x208] ;  /* 0x0002080001ec7983 */ /* 0x000ee80000300a00 */
[----:B------:R-:W3:Y:S01]  /*189c0*/  LDL.LU.64 R238, [R1+0x1f0] ;  /* 0x0001f00001ee7983 */ /* 0x000ee20000300a00 */
[----:B------:R-:W-:-:S03]  /*189d0*/  IMAD.WIDE R30, R3, 0x4, R20 ;  /* 0x00000004031e7825 */ /* 0x000fc600078e0214 */
[----:B------:R-:W-:Y:S04]  /*189e0*/  STL.64 [R1+0xdc0], R122 ;  /* 0x000dc07a01007387 */ /* 0x000fe80000100a00 */
[----:B------:R-:W-:Y:S04]  /*189f0*/  STL.64 [R1+0xdc8], R32 ;  /* 0x000dc82001007387 */ /* 0x000fe80000100a00 */
[----:B------:R-:W-:Y:S01]  /*18a00*/  STL.64 [R1+0xdb8], R92 ;  /* 0x000db85c01007387 */ /* 0x000fe20000100a00 */
[----:B----4-:R-:W-:-:S03]  /*18a10*/  IMAD.WIDE R120, R3, 0x4, R240 ;  /* 0x0000000403787825 */ /* 0x010fc600078e02f0 */
[----:B------:R-:W-:Y:S01]  /*18a20*/  STL.64 [R1+0xdb0], R60 ;  /* 0x000db03c01007387 */ /* 0x000fe20000100a00 */
[----:B--2---:R-:W-:-:S03]  /*18a30*/  IMAD.WIDE R90, R3, 0x4, R242 ;  /* 0x00000004035a7825 */ /* 0x004fc600078e02f2 */
[----:B------:R-:W2:Y:S01]  /*18a40*/  LDL.LU.64 R242, [R1+0x1d8] ;  /* 0x0001d80001f27983 */ /* 0x000ea20000300a00 */
[----:B---3--:R-:W-:-:S03]  /*18a50*/  IMAD.WIDE R58, R3, 0x4, R6 ;  /* 0x00000004033a7825 */ /* 0x008fc600078e0206 */
[----:B------:R-:W3:Y:S04]  /*18a60*/  LDL.LU.64 R6, [R1+0x1c0] ;  /* 0x0001c00001067983 */ /* 0x000ee80000300a00 */
[----:B------:R-:W-:Y:S01]  /*18a70*/  STL.64 [R1+0xda0], R120 ;  /* 0x000da07801007387 */ /* 0x000fe20000100a00 */
[----:B-1----:R-:W-:-:S03]  /*18a80*/  IMAD.WIDE R28, R3, 0x4, R8 ;  /* 0x00000004031c7825 */ /* 0x002fc600078e0208 */
[----:B------:R-:W-:Y:S04]  /*18a90*/  STL.64 [R1+0xda8], R30 ;  /* 0x000da81e01007387 */ /* 0x000fe80000100a00 */
[----:B------:R-:W4:Y:S04]  /*18aa0*/  LDL.LU.64 R240, [R1+0x1a8] ;  /* 0x0001a80001f07983 */ /* 0x000f280000300a00 */
[----:B------:R-:W4:Y:S04]  /*18ab0*/  LDL.LU.64 R8, [R1+0x190] ;  /* 0x0001900001087983 */ /* 0x000f280000300a00 */
[----:B------:R-:W-:Y:S04]  /*18ac0*/  STL.64 [R1+0xd98], R90 ;  /* 0x000d985a01007387 */ /* 0x000fe80000100a00 */
[----:B------:R-:W-:Y:S04]  /*18ad0*/  STL.64 [R1+0xd90], R58 ;  /* 0x000d903a01007387 */ /* 0x000fe80000100a00 */
[----:B------:R-:W4:Y:S01]  /*18ae0*/  LDL.LU.64 R20, [R1+0x178] ;  /* 0x0001780001147983 */ /* 0x000f220000300a00 */
[----:B------:R-:W-:-:S03]  /*18af0*/  IMAD.WIDE R56, R3, 0x4, R10 ;  /* 0x0000000403387825 */ /* 0x000fc600078e020a */
[----:B------:R-:W4:Y:S01]  /*18b00*/  LDL.LU.64 R10, [R1+0x160] ;  /* 0x00016000010a7983 */ /* 0x000f220000300a00 */
[----:B------:R-:W-:-:S03]  /*18b10*/  IMAD.WIDE R118, R3, 0x4, R230 ;  /* 0x0000000403767825 */ /* 0x000fc600078e02e6 */
[----:B------:R-:W4:Y:S01]  /*18b20*/  LDL.LU.64 R230, [R1+0x148] ;  /* 0x0001480001e67983 */ /* 0x000f220000300a00 */
[----:B------:R-:W-:-:S03]  /*18b30*/  IMAD.WIDE R88, R3, 0x4, R4 ;  /* 0x0000000403587825 */ /* 0x000fc600078e0204 */
[----:B------:R-:W4:Y:S04]  /*18b40*/  LDL.LU.64 R4, [R1+0x130] ;  /* 0x0001300001047983 */ /* 0x000f280000300a00 */
[----:B------:R-:W-:Y:S04]  /*18b50*/  STL.64 [R1+0xd80], R118 ;  /* 0x000d807601007387 */ /* 0x000fe80000100a00 */
[----:B------:R-:W-:Y:S04]  /*18b60*/  STL.64 [R1+0xd88], R28 ;  /* 0x000d881c01007387 */ /* 0x000fe80000100a00 */
[----:B------:R-:W-:Y:S01]  /*18b70*/  STL.64 [R1+0xd78], R88 ;  /* 0x000d785801007387 */ /* 0x000fe20000100a00 */
[----:B------:R-:W-:-:S04]  /*18b80*/  IMAD.WIDE R26, R3, 0x4, R234 ;  /* 0x00000004031a7825 */ /* 0x000fc800078e02ea */
[C---:B------:R-:W-:Y:S02]  /*18b90*/  IMAD.WIDE R116, R3.reuse, 0x4, R244 ;  /* 0x0000000403747825 */ /* 0x040fe400078e02f4 */
[----:B------:R-:W4:Y:S02]  /*18ba0*/  LDL.LU.64 R244, [R1+0x118] ;  /* 0x0001180001f47983 */ /* 0x000f240000300a00 */
[C---:B------:R-:W-:Y:S02]  /*18bb0*/  IMAD.WIDE R86, R3.reuse, 0x4, R236 ;  /* 0x0000000403567825 */ /* 0x040fe400078e02ec */
[----:B------:R-:W-:Y:S02]  /*18bc0*/  STL.64 [R1+0xd70], R56 ;  /* 0x000d703801007387 */ /* 0x000fe40000100a00 */
[C---:B------:R-:W-:Y:S02]  /*18bd0*/  IMAD.WIDE R54, R3.reuse, 0x4, R238 ;  /* 0x0000000403367825 */ /* 0x040fe400078e02ee */
[----:B------:R-:W4:Y:S04]  /*18be0*/  LDL.LU.64 R234, [R1+0x100] ;  /* 0x0001000001ea7983 */ /* 0x000f280000300a00 */
[----:B------:R-:W4:Y:S04]  /*18bf0*/  LDL.LU.64 R236, [R1+0xe8] ;  /* 0x0000e80001ec7983 */ /* 0x000f280000300a00 */
[----:B------:R-:W4:Y:S04]  /*18c00*/  LDL.LU.64 R238, [R1+0xd8] ;  /* 0x0000d80001ee7983 */ /* 0x000f280000300a00 */
[----:B------:R-:W-:Y:S04]  /*18c10*/  STL.64 [R1+0xd60], R116 ;  /* 0x000d607401007387 */ /* 0x000fe80000100a00 */
[----:B------:R-:W-:Y:S01]  /*18c20*/  STL.64 [R1+0xd68], R26 ;  /* 0x000d681a01007387 */ /* 0x000fe20000100a00 */
[----:B--2---:R-:W-:-:S03]  /*18c30*/  IMAD.WIDE R24, R3, 0x4, R242 ;  /* 0x0000000403187825 */ /* 0x004fc600078e02f2 */
[----:B------:R-:W2:Y:S04]  /*18c40*/  LDL.LU.64 R242, [R1+0xd0] ;  /* 0x0000d00001f27983 */ /* 0x000ea80000300a00 */
[----:B------:R-:W-:Y:S01]  /*18c50*/  STL.64 [R1+0xd58], R86 ;  /* 0x000d585601007387 */ /* 0x000fe20000100a00 */
[----:B---3--:R-:W-:-:S03]  /*18c60*/  IMAD.WIDE R114, R3, 0x4, R6 ;  /* 0x0000000403727825 */ /* 0x008fc600078e0206 */
[----:B------:R-:W3:Y:S04]  /*18c70*/  LDL.LU.64 R6, [R1+0xc8] ;  /* 0x0000c80001067983 */ /* 0x000ee80000300a00 */
[----:B------:R-:W-:Y:S01]  /*18c80*/  STL.64 [R1+0xd50], R54 ;  /* 0x000d503601007387 */ /* 0x000fe20000100a00 */
[----:B----4-:R-:W-:-:S03]  /*18c90*/  IMAD.WIDE R84, R3, 0x4, R240 ;  /* 0x0000000403547825 */ /* 0x010fc600078e02f0 */
[----:B------:R-:W4:Y:S01]  /*18ca0*/  LDL.LU.64 R240, [R1+0xc0] ;  /* 0x0000c00001f07983 */ /* 0x000f220000300a00 */
[----:B------:R-:W-:-:S03]  /*18cb0*/  IMAD.WIDE R52, R3, 0x4, R8 ;  /* 0x0000000403347825 */ /* 0x000fc600078e0208 */
[----:B------:R-:W4:Y:S04]  /*18cc0*/  LDL.LU.64 R8, [R1+0xb8] ;  /* 0x0000b80001087983 */ /* 0x000f280000300a00 */
[----:B------:R-:W-:Y:S04]  /*18cd0*/  STL.64 [R1+0xd40], R114 ;  /* 0x000d407201007387 */ /* 0x000fe80000100a00 */
[----:B------:R-:W-:Y:S04]  /*18ce0*/  STL.64 [R1+0xd48], R24 ;  /* 0x000d481801007387 */ /* 0x000fe80000100a00 */
[----:B------:R-:W-:Y:S01]  /*18cf0*/  STL.64 [R1+0xd38], R84 ;  /* 0x000d385401007387 */ /* 0x000fe20000100a00 */
[----:B------:R-:W-:-:S03]  /*18d00*/  IMAD.WIDE R112, R3, 0x4, R10 ;  /* 0x0000000403707825 */ /* 0x000fc600078e020a */
[----:B------:R-:W4:Y:S01]  /*18d10*/  LDL.LU.64 R10, [R1+0xb0] ;  /* 0x0000b000010a7983 */ /* 0x000f220000300a00 */
[----:B------:R-:W-:-:S03]  /*18d20*/  IMAD.WIDE R22, R3, 0x4, R20 ;  /* 0x0000000403167825 */ /* 0x000fc600078e0214 */
[----:B------:R-:W-:Y:S01]  /*18d30*/  STL.64 [R1+0xd30], R52 ;  /* 0x000d303401007387 */ /* 0x000fe20000100a00 */
[----:B------:R-:W-:-:S03]  /*18d40*/  IMAD.WIDE R50, R3, 0x4, R4 ;  /* 0x0000000403327825 */ /* 0x000fc600078e0204 */
[----:B------:R-:W4:Y:S04]  /*18d50*/  LDL.LU.64 R4, [R1+0xa8] ;  /* 0x0000a80001047983 */ /* 0x000f280000300a00 */
[----:B------:R-:W4:Y:S01]  /*18d60*/  LDL.LU.64 R36, [R1+0xa0] ;  /* 0x0000a00001247983 */ /* 0x000f220000300a00 */
[----:B------:R-:W-:-:S03]  /*18d70*/  IMAD.WIDE R82, R3, 0x4, R230 ;  /* 0x0000000403527825 */ /* 0x000fc600078e02e6 */
[----:B------:R-:W-:Y:S04]  /*18d80*/  STL.64 [R1+0xd20], R112 ;  /* 0x000d207001007387 */ /* 0x000fe80000100a00 */
[----:B------:R-:W-:Y:S01]  /*18d90*/  STL.64 [R1+0xd28], R22 ;  /* 0x000d281601007387 */ /* 0x000fe20000100a00 */
[----:B------:R-:W-:-:S03]  /*18da0*/  IMAD.WIDE R20, R3, 0x4, R244 ;  /* 0x0000000403147825 */ /* 0x000fc600078e02f4 */
[----:B------:R-:W4:Y:S04]  /*18db0*/  LDL.LU.64 R244, [R1+0x98] ;  /* 0x0000980001f47983 */ /* 0x000f280000300a00 */
[----:B------:R-:W-:Y:S01]  /*18dc0*/  STL.64 [R1+0xd18], R82 ;  /* 0x000d185201007387 */ /* 0x000fe20000100a00 */
[----:B------:R-:W-:-:S03]  /*18dd0*/  IMAD.WIDE R110, R3, 0x4, R234 ;  /* 0x00000004036e7825 */ /* 0x000fc600078e02ea */
[----:B------:R-:W-:Y:S01]  /*18de0*/  STL.64 [R1+0xd10], R50 ;  /* 0x000d103201007387 */ /* 0x000fe20000100a00 */
[----:B------:R-:W-:-:S03]  /*18df0*/  IMAD.WIDE R80, R3, 0x4, R236 ;  /* 0x0000000403507825 */ /* 0x000fc600078e02ec */
[----:B------:R-:W4:Y:S01]  /*18e00*/  LDL.LU.64 R236, [R1+0x90] ;  /* 0x0000900001ec7983 */ /* 0x000f220000300a00 */
[----:B------:R-:W-:-:S03]  /*18e10*/  IMAD.WIDE R48, R3, 0x4, R238 ;  /* 0x0000000403307825 */ /* 0x000fc600078e02ee */
[----:B------:R-:W-:Y:S04]  /*18e20*/  STL.64 [R1+0xd00], R110 ;  /* 0x000d006e01007387 */ /* 0x000fe80000100a00 */
[----:B------:R-:W-:Y:S01]  /*18e30*/  STL.64 [R1+0xd08], R20 ;  /* 0x000d081401007387 */ /* 0x000fe20000100a00 */
[----:B--2---:R-:W-:-:S03]  /*18e40*/  IMAD.WIDE R230, R3, 0x4, R242 ;  /* 0x0000000403e67825 */ /* 0x004fc600078e02f2 */
[----:B------:R-:W2:Y:S04]  /*18e50*/  LDL.LU.64 R242, [R1+0x88] ;  /* 0x0000880001f27983 */ /* 0x000ea80000300a00 */
[----:B------:R-:W-:Y:S04]  /*18e60*/  STL.64 [R1+0xcf8], R80 ;  /* 0x000cf85001007387 */ /* 0x000fe80000100a00 */
[----:B------:R-:W2:Y:S01]  /*18e70*/  LDL.LU.64 R42, [R1+0x80] ;  /* 0x00008000012a7983 */ /* 0x000ea20000300a00 */
[----:B---3--:R-:W-:-:S03]  /*18e80*/  IMAD.WIDE R108, R3, 0x4, R6 ;  /* 0x00000004036c7825 */ /* 0x008fc600078e0206 */
[----:B------:R-:W3:Y:S04]  /*18e90*/  LDL.LU.64 R6, [R1+0x78] ;  /* 0x0000780001067983 */ /* 0x000ee80000300a00 */
[----:B------:R-:W-:Y:S04]  /*18ea0*/  STL.64 [R1+0xcf0], R48 ;  /* 0x000cf03001007387 */ /* 0x000fe80000100a00 */
[----:B------:R-:W3:Y:S01]  /*18eb0*/  LDL.LU.64 R238, [R1+0x70] ;  /* 0x0000700001ee7983 */ /* 0x000ee20000300a00 */
[----:B----4-:R-:W-:-:S03]  /*18ec0*/  IMAD.WIDE R46, R3, 0x4, R8 ;  /* 0x00000004032e7825 */ /* 0x010fc600078e0208 */
[----:B------:R-:W4:Y:S04]  /*18ed0*/  LDL.LU.64 R8, [R1+0x68] ;  /* 0x0000680001087983 */ /* 0x000f280000300a00 */
[----:B------:R-:W-:Y:S04]  /*18ee0*/  STL.64 [R1+0xce0], R108 ;  /* 0x000ce06c01007387 */ /* 0x000fe80000100a00 */
[----:B------:R-:W-:Y:S04]  /*18ef0*/  STL.64 [R1+0xce8], R230 ;  /* 0x000ce8e601007387 */ /* 0x000fe80000100a00 */
[----:B------:R-:W4:Y:S01]  /*18f00*/  LDL.LU.64 R40, [R1+0x60] ;  /* 0x0000600001287983 */ /* 0x000f220000300a00 */
[----:B------:R-:W-:-:S03]  /*18f10*/  IMAD.WIDE R234, R3, 0x4, R10 ;  /* 0x0000000403ea7825 */ /* 0x000fc600078e020a */
[----:B------:R-:W4:Y:S01]  /*18f20*/  LDL.LU.64 R10, [R1+0x58] ;  /* 0x00005800010a7983 */ /* 0x000f220000300a00 */
[----:B------:R-:W-:-:S05]  /*18f30*/  IMAD.WIDE R78, R3, 0x4, R240 ;  /* 0x00000004034e7825 */ /* 0x000fca00078e02f0 */
[----:B------:R-:W-:Y:S01]  /*18f40*/  STL.64 [R1+0xcd8], R78 ;  /* 0x000cd84e01007387 */ /* 0x000fe20000100a00 */
[----:B------:R-:W-:-:S03]  /*18f50*/  IMAD.WIDE R4, R3, 0x4, R4 ;  /* 0x0000000403047825 */ /* 0x000fc600078e0204 */
[----:B------:R-:W4:Y:S04]  /*18f60*/  LDL.LU.64 R240, [R1+0x50] ;  /* 0x0000500001f07983 */ /* 0x000f280000300a00 */
[----:B------:R-:W-:Y:S04]  /*18f70*/  STL.64 [R1+0xcd0], R46 ;  /* 0x000cd02e01007387 */ /* 0x000fe80000100a00 */
[----:B------:R-:W4:Y:S04]  /*18f80*/  LDL.LU.64 R70, [R1+0x48] ;  /* 0x0000480001467983 */ /* 0x000f280000300a00 */
[----:B------:R-:W4:Y:S04]  /*18f90*/  LDL.LU.64 R68, [R1+0x40] ;  /* 0x0000400001447983 */ /* 0x000f280000300a00 */
[----:B------:R-:W4:Y:S01]  /*18fa0*/  LDL.LU.64 R38, [R1+0x38] ;  /* 0x0000380001267983 */ /* 0x000f220000300a00 */
[----:B------:R-:W-:-:S03]  /*18fb0*/  IMAD.WIDE R44, R3, 0x4, R244 ;  /* 0x00000004032c7825 */ /* 0x000fc600078e02f4 */
[----:B------:R-:W4:Y:S04]  /*18fc0*/  LDL.LU.64 R244, [R1+0x30] ;  /* 0x0000300001f47983 */ /* 0x000f280000300a00 */
[----:B------:R-:W-:Y:S01]  /*18fd0*/  STL.64 [R1+0xcc0], R4 ;  /* 0x000cc00401007387 */ /* 0x000fe20000100a00 */
[----:B------:R-:W-:-:S03]  /*18fe0*/  IMAD.WIDE R76, R3, 0x4, R36 ;  /* 0x00000004034c7825 */ /* 0x000fc600078e0224 */
[----:B------:R-:W-:Y:S04]  /*18ff0*/  STL.64 [R1+0xcc8], R234 ;  /* 0x000cc8ea01007387 */ /* 0x000fe80000100a00 */
[----:B------:R-:W4:Y:S01]  /*19000*/  LDL.LU.64 R66, [R1+0x28] ;  /* 0x0000280001427983 */ /* 0x000f220000300a00 */
[----:B------:R-:W-:-:S03]  /*19010*/  IMAD.WIDE R236, R3, 0x4, R236 ;  /* 0x0000000403ec7825 */ /* 0x000fc600078e02ec */
[----:B------:R-:W4:Y:S04]  /*19020*/  LDL.LU.64 R36, [R1+0x20] ;  /* 0x0000200001247983 */ /* 0x000f280000300a00 */
[----:B------:R-:W-:Y:S01]  /*19030*/  STL.64 [R1+0xcb8], R76 ;  /* 0x000cb84c01007387 */ /* 0x000fe20000100a00 */
[----:B--2---:R-:W-:-:S03]  /*19040*/  IMAD.WIDE R106, R3, 0x4, R242 ;  /* 0x00000004036a7825 */ /* 0x004fc600078e02f2 */
[----:B------:R-:W2:Y:S04]  /*19050*/  LDL.LU.64 R242, [R1+0x18] ;  /* 0x0000180001f27983 */ /* 0x000ea80000300a00 */
[----:B------:R-:W-:Y:S01]  /*19060*/  STL.64 [R1+0xcb0], R44 ;  /* 0x000cb02c01007387 */ /* 0x000fe20000100a00 */
[----:B------:R-:W-:-:S04]  /*19070*/  IMAD.WIDE R74, R3, 0x4, R42 ;  /* 0x00000004034a7825 */ /* 0x000fc800078e022a */
[C---:B---3--:R-:W-:Y:S02]  /*19080*/  IMAD.WIDE R42, R3.reuse, 0x4, R6 ;  /* 0x00000004032a7825 */ /* 0x048fe400078e0206 */
[----:B------:R-:W3:Y:S04]  /*19090*/  LDL.LU.64 R6, [R1+0x10] ;  /* 0x0000100001067983 */ /* 0x000ee80000300a00 */
[----:B------:R-:W-:Y:S04]  /*190a0*/  STL.64 [R1+0xca0], R106 ;  /* 0x000ca06a01007387 */ /* 0x000fe80000100a00 */
[----:B------:R-:W-:Y:S04]  /*190b0*/  STL.64 [R1+0xca8], R236 ;  /* 0x000ca8ec01007387 */ /* 0x000fe80000100a00 */
[----:B------:R-:W-:Y:S01]  /*190c0*/  STL.64 [R1+0xc98], R74 ;  /* 0x000c984a01007387 */ /* 0x000fe20000100a00 */
[----:B----4-:R-:W-:-:S03]  /*190d0*/  IMAD.WIDE R104, R3, 0x4, R8 ;  /* 0x0000000403687825 */ /* 0x010fc600078e0208 */
[----:B------:R-:W4:Y:S04]  /*190e0*/  LDL.LU.64 R8, [R1+0x8] ;  /* 0x0000080001087983 */ /* 0x000f280000300a00 */
[----:B------:R-:W-:Y:S01]  /*190f0*/  STL.64 [R1+0xc90], R42 ;  /* 0x000c902a01007387 */ /* 0x000fe20000100a00 */
[----:B------:R-:W-:-:S04]  /*19100*/  IMAD.WIDE R72, R3, 0x4, R40 ;  /* 0x0000000403487825 */ /* 0x000fc800078e0228 */
[C---:B------:R-:W-:Y:S02]  /*19110*/  IMAD.WIDE R40, R3.reuse, 0x4, R10 ;  /* 0x0000000403287825 */ /* 0x040fe400078e020a */
[----:B------:R-:W4:Y:S02]  /*19120*/  LDL.LU.64 R10, [R1] ;  /* 0x00000000010a7983 */ /* 0x000f240000300a00 */
[C---:B------:R-:W-:Y:S02]  /*19130*/  IMAD.WIDE R238, R3.reuse, 0x4, R238 ;  /* 0x0000000403ee7825 */ /* 0x040fe400078e02ee */
[----:B------:R-:W-:Y:S04]  /*19140*/  STL.64 [R1+0xc80], R104 ;  /* 0x000c806801007387 */ /* 0x000fe80000100a00 */
[----:B------:R-:W-:Y:S01]  /*19150*/  STL.64 [R1+0xc88], R238 ;  /* 0x000c88ee01007387 */ /* 0x000fe20000100a00 */
[----:B------:R-:W-:-:S03]  /*19160*/  IMAD.WIDE R240, R3, 0x4, R240 ;  /* 0x0000000403f07825 */ /* 0x000fc600078e02f0 */
[----:B------:R-:W-:Y:S01]  /*19170*/  STL.64 [R1+0xc78], R72 ;  /* 0x000c784801007387 */ /* 0x000fe20000100a00 */
[----:B------:R-:W-:-:S03]  /*19180*/  IMAD.WIDE R102, R3, 0x4, R70 ;  /* 0x0000000403667825 */ /* 0x000fc600078e0246 */
[----:B------:R-:W-:Y:S01]  /*19190*/  STL.64 [R1+0xc70], R40 ;  /* 0x000c702801007387 */ /* 0x000fe20000100a00 */
[----:B------:R-:W-:-:S03]  /*191a0*/  IMAD.WIDE R70, R3, 0x4, R68 ;  /* 0x0000000403467825 */ /* 0x000fc600078e0244 */
[----:B------:R-:W-:Y:S01]  /*191b0*/  STL.64 [R1+0xc60], R102 ;  /* 0x000c606601007387 */ /* 0x000fe20000100a00 */
[----:B------:R-:W-:-:S03]  /*191c0*/  IMAD.WIDE R38, R3, 0x4, R38 ;  /* 0x0000000403267825 */ /* 0x000fc600078e0226 */
[----:B------:R-:W-:Y:S04]  /*191d0*/  STL.64 [R1+0xc68], R240 ;  /* 0x000c68f001007387 */ /* 0x000fe80000100a00 */
[----:B------:R-:W-:Y:S01]  /*191e0*/  STL.64 [R1+0xc58], R70 ;  /* 0x000c584601007387 */ /* 0x000fe20000100a00 */
[----:B------:R-:W-:-:S03]  /*191f0*/  IMAD.WIDE R244, R3, 0x4, R244 ;  /* 0x0000000403f47825 */ /* 0x000fc600078e02f4 */
[----:B------:R-:W-:Y:S04]  /*19200*/  STL.64 [R1+0xc50], R38 ;  /* 0x000c502601007387 */ /* 0x000fe80000100a00 */
[----:B------:R-:W4:Y:S04]  /*19210*/  LDL.LU.64 R152, [R1+0xa70] ;  /* 0x000a700001987983 */ /* 0x000f280000300a00 */
[----:B------:R-:W4:Y:S01]  /*19220*/  LDL.LU.64 R144, [R1+0x420] ;  /* 0x0004200001907983 */ /* 0x000f220000300a00 */
[----:B------:R-:W-:-:S03]  /*19230*/  IMAD.WIDE R100, R3, 0x4, R66 ;  /* 0x0000000403647825 */ /* 0x000fc600078e0242 */
[----:B------:R-:W4:Y:S01]  /*19240*/  LDL.LU.64 R136, [R1+0x3d8] ;  /* 0x0003d80001887983 */ /* 0x000f220000300a00 */
[----:B------:R-:W-:-:S03]  /*19250*/  IMAD.WIDE R68, R3, 0x4, R36 ;  /* 0x0000000403447825 */ /* 0x000fc600078e0224 */
[----:B------:R-:W-:Y:S04]  /*19260*/  STL.64 [R1+0xc40], R100 ;  /* 0x000c406401007387 */ /* 0x000fe80000100a00 */
[----:B------:R-:W-:Y:S04]  /*19270*/  STL.64 [R1+0xc48], R244 ;  /* 0x000c48f401007387 */ /* 0x000fe80000100a00 */
[----:B------:R-:W4:Y:S04]  /*19280*/  LDL.LU.64 R128, [R1+0x3c8] ;  /* 0x0003c80001807983 */ /* 0x000f280000300a00 */
[----:B------:R-:W4:Y:S04]  /*19290*/  LDL.LU.64 R150, [R1+0xad0] ;  /* 0x000ad00001967983 */ /* 0x000f280000300a00 */
[----:B------:R-:W4:Y:S04]  /*192a0*/  LDL.LU.64 R148, [R1+0xac8] ;  /* 0x000ac80001947983 */ /* 0x000f280000300a00 */
[----:B------:R-:W4:Y:S01]  /*192b0*/  LDL.LU.64 R146, [R1+0xac0] ;  /* 0x000ac00001927983 */ /* 0x000f220000300a00 */
[----:B--2---:R-:W-:-:S03]  /*192c0*/  IMAD.WIDE R36, R3, 0x4, R242 ;  /* 0x0000000403247825 */ /* 0x004fc600078e02f2 */
[----:B------:R-:W-:Y:S04]  /*192d0*/  STL.64 [R1+0xc38], R68 ;  /* 0x000c384401007387 */ /* 0x000fe80000100a00 */
[----:B------:R-:W2:Y:S04]  /*192e0*/  LDL.LU.64 R142, [R1+0xab8] ;  /* 0x000ab800018e7983 */ /* 0x000ea80000300a00 */
[----:B------:R-:W-:Y:S04]  /*192f0*/  STL.64 [R1+0xc30], R36 ;  /* 0x000c302401007387 */ /* 0x000fe80000100a00 */
[----:B------:R-:W2:Y:S01]  /*19300*/  LDL.LU.64 R140, [R1+0xab0] ;  /* 0x000ab000018c7983 */ /* 0x000ea20000300a00 */
[----:B---3--:R-:W-:-:S03]  /*19310*/  IMAD.WIDE R242, R3, 0x4, R6 ;  /* 0x0000000403f27825 */ /* 0x008fc600078e0206 */
[----:B------:R-:W3:Y:S04]  /*19320*/  LDL.LU.64 R138, [R1+0xaa8] ;  /* 0x000aa800018a7983 */ /* 0x000ee80000300a00 */
[----:B------:R-:W3:Y:S04]  /*19330*/  LDL.LU.64 R134, [R1+0xaa0] ;  /* 0x000aa00001867983 */ /* 0x000ee80000300a00 */
[----:B------:R-:W3:Y:S04]  /*19340*/  LDL.LU.64 R132, [R1+0xa98] ;  /* 0x000a980001847983 */ /* 0x000ee80000300a00 */
[----:B------:R-:W3:Y:S01]  /*19350*/  LDL.LU.64 R130, [R1+0xa90] ;  /* 0x000a900001827983 */ /* 0x000ee20000300a00 */
[----:B----4-:R-:W-:-:S04]  /*19360*/  IMAD.WIDE R98, R3, 0x4, R8 ;  /* 0x0000000403627825 */ /* 0x010fc800078e0208 */
[----:B------:R-:W-:-:S04]  /*19370*/  IMAD.WIDE R8, R3, 0x4, R248 ;  /* 0x0000000403087825 */ /* 0x000fc800078e02f8 */
[----:B------:R-:W-:-:S04]  /*19380*/  IMAD.WIDE R6, R2, 0x4, R246 ;  /* 0x0000000402067825 */ /* 0x000fc800078e02f6 */
[C---:B------:R-:W-:Y:S02]  /*19390*/  IMAD.WIDE R66, R3.reuse, 0x4, R10 ;  /* 0x0000000403427825 */ /* 0x040fe400078e020a */
[----:B------:R-:W4:Y:S04]  /*193a0*/  LDL.LU.64 R10, [R1+0xa68] ;  /* 0x000a6800010a7983 */ /* 0x000f280000300a00 */
[----:B------:R-:W-:Y:S04]  /*193b0*/  STL.64 [R1+0xc08], R98 ;  /* 0x000c086201007387 */ /* 0x000fe80000100a00 */
[----:B------:R-:W-:Y:S04]  /*193c0*/  STL.64 [R1+0xc28], R242 ;  /* 0x000c28f201007387 */ /* 0x000fe80000100a00 */
[----:B------:R-:W4:Y:S04]  /*193d0*/  LDL.LU.64 R248, [R1+0xa60] ;  /* 0x000a600001f87983 */ /* 0x000f280000300a00 */
[----:B------:R-:W-:Y:S04]  /*193e0*/  STL.64 [R1+0xbe8], R66 ;  /* 0x000be84201007387 */ /* 0x000fe80000100a00 */
[----:B------:R-:W4:Y:S01]  /*193f0*/  LDL.LU.64 R246, [R1+0xa58] ;  /* 0x000a580001f67983 */ /* 0x000f220000300a00 */
[----:B------:R-:W-:-:S05]  /*19400*/  IMAD.WIDE R250, R3, 0x4, R250 ;  /* 0x0000000403fa7825 */ /* 0x000fca00078e02fa */
[----:B------:R-:W-:Y:S04]  /*19410*/  STL.64 [R1+0xbc8], R250 ;  /* 0x000bc8fa01007387 */ /* 0x000fe80000100a00 */
[----:B------:R-:W-:Y:S01]  /*19420*/  STL.64 [R1+0xba8], R8 ;  /* 0x000ba80801007387 */ /* 0x000fe20000100a00 */
[----:B------:R-:W-:-:S04]  /*19430*/  IMAD.WIDE R152, R2, 0x4, R152 ;  /* 0x0000000402987825 */ /* 0x000fc800078e0298 */
[C---:B------:R-:W-:Y:S01]  /*19440*/  IMAD.WIDE R144, R2.reuse, 0x4, R144 ;  /* 0x0000000402907825 */ /* 0x040fe200078e0290 */
[----:B------:R1:W-:Y:S03]  /*19450*/  STL.64 [R1+0x4e8], R152 ;  /* 0x0004e89801007387 */ /* 0x0003e60000100a00 */
[C---:B------:R-:W-:Y:S01]  /*19460*/  IMAD.WIDE R136, R2.reuse, 0x4, R136 ;  /* 0x0000000402887825 */ /* 0x040fe200078e0288 */
[----:B------:R-:W-:Y:S04]  /*19470*/  STL.64 [R1+0x5c8], R6 ;  /* 0x0005c80601007387 */ /* 0x000fe80000100a00 */
[----:B------:R-:W-:Y:S04]  /*19480*/  STL.64 [R1+0x508], R144 ;  /* 0x0005089001007387 */ /* 0x000fe80000100a00 */
[----:B------:R-:W-:Y:S01]  /*19490*/  STL.64 [R1+0x520], R136 ;  /* 0x0005208801007387 */ /* 0x000fe20000100a00 */
[----:B------:R-:W-:-:S03]  /*194a0*/  IMAD.WIDE R128, R2, 0x4, R128 ;  /* 0x0000000402807825 */ /* 0x000fc600078e0280 */
[----:B------:R-:W-:Y:S01]  /*194b0*/  LDGSTS.E [R13+0x70000], desc[UR48][R152.64], !P0 ;  /* 0x70000000980d7fae */ /* 0x000fe2000c121870 */
[----:B------:R-:W-:-:S04]  /*194c0*/  IMAD.WIDE R150, R2, 0x4, R150 ;  /* 0x0000000402967825 */ /* 0x000fc800078e0296 */
[C---:B------:R-:W-:Y:S01]  /*194d0*/  IMAD.WIDE R148, R2.reuse, 0x4, R148 ;  /* 0x0000000402947825 */ /* 0x040fe200078e0294 */
[----:B------:R4:W-:Y:S03]  /*194e0*/  STL.64 [R1+0x4d0], R150 ;  /* 0x0004d09601007387 */ /* 0x0009e60000100a00 */
[C---:B------:R-:W-:Y:S01]  /*194f0*/  IMAD.WIDE R146, R2.reuse, 0x4, R146 ;  /* 0x0000000402927825 */ /* 0x040fe200078e0292 */
[----:B------:R-:W-:Y:S04]  /*19500*/  STL.64 [R1+0x558], R128 ;  /* 0x0005588001007387 */ /* 0x000fe80000100a00 */
[----:B------:R4:W-:Y:S01]  /*19510*/  STL.64 [R1+0x4d8], R148 ;  /* 0x0004d89401007387 */ /* 0x0009e20000100a00 */
[----:B--2---:R-:W-:-:S03]  /*19520*/  IMAD.WIDE R142, R2, 0x4, R142 ;  /* 0x00000004028e7825 */ /* 0x004fc600078e028e */
[----:B------:R2:W-:Y:S01]  /*19530*/  STL.64 [R1+0x4e0], R146 ;  /* 0x0004e09201007387 */ /* 0x0005e20000100a00 */
[----:B------:R-:W-:-:S03]  /*19540*/  IMAD.WIDE R140, R2, 0x4, R140 ;  /* 0x00000004028c7825 */ /* 0x000fc600078e028c */
[----:B------:R2:W-:Y:S01]  /*19550*/  STL.64 [R1+0x4f8], R142 ;  /* 0x0004f88e01007387 */ /* 0x0005e20000100a00 */
[----:B---3--:R-:W-:-:S03]  /*19560*/  IMAD.WIDE R138, R2, 0x4, R138 ;  /* 0x00000004028a7825 */ /* 0x008fc600078e028a */
[----:B------:R3:W-:Y:S01]  /*19570*/  STL.64 [R1+0x500], R140 ;  /* 0x0005008c01007387 */ /* 0x0007e20000100a00 */
[----:B------:R-:W-:-:S03]  /*19580*/  IMAD.WIDE R134, R2, 0x4, R134 ;  /* 0x0000000402867825 */ /* 0x000fc600078e0286 */
[----:B------:R3:W-:Y:S01]  /*19590*/  STL.64 [R1+0x510], R138 ;  /* 0x0005108a01007387 */ /* 0x0007e20000100a00 */
[----:B------:R-:W-:-:S03]  /*195a0*/  IMAD.WIDE R132, R2, 0x4, R132 ;  /* 0x0000000402847825 */ /* 0x000fc600078e0284 */
[----:B------:R3:W-:Y:S01]  /*195b0*/  STL.64 [R1+0x518], R134 ;  /* 0x0005188601007387 */ /* 0x0007e20000100a00 */
[----:B------:R-:W-:-:S03]  /*195c0*/  IMAD.WIDE R130, R2, 0x4, R130 ;  /* 0x0000000402827825 */ /* 0x000fc600078e0282 */
[----:B------:R3:W-:Y:S04]  /*195d0*/  STL.64 [R1+0x528], R132 ;  /* 0x0005288401007387 */ /* 0x0007e80000100a00 */
[----:B------:R3:W-:Y:S04]  /*195e0*/  STL.64 [R1+0x538], R130 ;  /* 0x0005388201007387 */ /* 0x0007e80000100a00 */
[----:B-1----:R-:W3:Y:S04]  /*195f0*/  LDL.LU.64 R152, [R1+0x1350] ;  /* 0x0013500001987983 */ /* 0x002ee80000300a00 */
[----:B------:R-:W-:Y:S04]  /*19600*/  LDGSTS.E [R13+0x74000], desc[UR48][R150.64], !P0 ;  /* 0x74000000960d7fae */ /* 0x000fe8000c121870 */
        /* <DEDUP_REMOVED lines=10> */
[----:B------:R-:W-:Y:S01]  /*196b0*/  LDGSTS.E [R13+0x7000c], desc[UR48][R128.64], !P6 ;  /* 0x7000c000800d7fae */ /* 0x000fe2000f121870 */
[----:B----4-:R-:W-:-:S05]  /*196c0*/  IMAD.WIDE R10, R2, 0x4, R10 ;  /* 0x00000004020a7825 */ /* 0x010fca00078e020a */
[----:B------:R1:W-:Y:S04]  /*196d0*/  STL.64 [R1+0x560], R10 ;  /* 0x0005600a01007387 */ /* 0x0003e80000100a00 */
[----:B------:R-:W4:Y:S01]  /*196e0*/  LDL.LU.64 R150, [R1+0x1348] ;  /* 0x0013480001967983 */ /* 0x000f220000300a00 */
[----:B------:R-:W-:-:S03]  /*196f0*/  IMAD.WIDE R248, R2, 0x4, R248 ;  /* 0x0000000402f87825 */ /* 0x000fc600078e02f8 */
[----:B------:R-:W-:Y:S04]  /*19700*/  LDGSTS.E [R13+0x7400c], desc[UR48][R10.64], !P6 ;  /* 0x7400c0000a0d7fae */ /* 0x000fe8000f121870 */
[----:B------:R1:W-:Y:S01]  /*19710*/  STL.64 [R1+0x580], R248 ;  /* 0x000580f801007387 */ /* 0x0003e20000100a00 */
[----:B------:R-:W-:-:S03]  /*19720*/  IMAD.WIDE R246, R2, 0x4, R246 ;  /* 0x0000000402f67825 */ /* 0x000fc600078e02f6 */
[----:B------:R-:W4:Y:S04]  /*19730*/  LDL.LU.64 R148, [R1+0x1340] ;  /* 0x0013400001947983 */ /* 0x000f280000300a00 */
[----:B------:R4:W-:Y:S04]  /*19740*/  STL.64 [R1+0x5d0], R246 ;  /* 0x0005d0f601007387 */ /* 0x0009e80000100a00 */
[----:B--2---:R-:W2:Y:S04]  /*19750*/  LDL.LU.64 R146, [R1+0x1338] ;  /* 0x0013380001927983 */ /* 0x004ea80000300a00 */
[----:B------:R-:W2:Y:S04]  /*19760*/  LDL.LU.64 R144, [R1+0x1330] ;  /* 0x0013300001907983 */ /* 0x000ea80000300a00 */
[----:B------:R-:W2:Y:S04]  /*19770*/  LDL.LU.64 R142, [R1+0x1328] ;  /* 0x00132800018e7983 */ /* 0x000ea80000300a00 */
[----:B---3--:R-:W3:Y:S04]  /*19780*/  LDL.LU.64 R140, [R1+0x1320] ;  /* 0x00132000018c7983 */ /* 0x008ee80000300a00 */
[----:B------:R-:W2:Y:S04]  /*19790*/  LDL.LU.64 R138, [R1+0x1318] ;  /* 0x00131800018a7983 */ /* 0x000ea80000300a00 */
[----:B------:R-:W3:Y:S04]  /*197a0*/  LDL.LU.64 R136, [R1+0x1310] ;  /* 0x0013100001887983 */ /* 0x000ee80000300a00 */
[----:B------:R-:W2:Y:S04]  /*197b0*/  LDL.LU.64 R134, [R1+0x1308] ;  /* 0x0013080001867983 */ /* 0x000ea80000300a00 */
[----:B------:R-:W3:Y:S04]  /*197c0*/  LDL.LU.64 R132, [R1+0x1300] ;  /* 0x0013000001847983 */ /* 0x000ee80000300a00 */
[----:B------:R-:W2:Y:S04]  /*197d0*/  LDL.LU.64 R130, [R1+0x12f8] ;  /* 0x0012f80001827983 */ /* 0x000ea80000300a00 */
[----:B------:R-:W3:Y:S04]  /*197e0*/  LDL.LU.64 R128, [R1+0x12f0] ;  /* 0x0012f00001807983 */ /* 0x000ee80000300a00 */
[----:B-1----:R-:W4:Y:S04]  /*197f0*/  LDL.LU.64 R10, [R1+0x12e8] ;  /* 0x0012e800010a7983 */ /* 0x002f280000300a00 */
[----:B------:R1:W-:Y:S04]  /*19800*/  LDGSTS.E [R13+0x7800c], desc[UR48][R248.64], !P6 ;  /* 0x7800c000f80d7fae */ /* 0x0003e8000f121870 */
[----:B------:R-:W-:Y:S04]  /*19810*/  LDGSTS.E [R13+0x7c00c], desc[UR48][R246.64], !P6 ;  /* 0x7c00c000f60d7fae */ /* 0x000fe8000f121870 */
[----:B------:R-:W0:Y:S01]  /*19820*/  LDGDEPBAR ;  /* 0x00000000000079af */ /* 0x000e220000000000 */
[----:B------:R-:W-:-:S02]  /*19830*/  ISETP.GE.U32.AND P3, PT, R233, 0x7ffffec0, PT ;  /* 0x7ffffec0e900780c */ /* 0x000fc40003f66070 */
[----:B------:R-:W-:Y:S01]  /*19840*/  ISETP.GE.U32.AND P0, PT, R252, 0x7ffffebf, PT ;  /* 0x7ffffebffc00780c */ /* 0x000fe20003f06070 */
[----:B-1----:R-:W1:Y:S01]  /*19850*/  LDC R249, c[0x0][0x230] ;  /* 0x00008c00fff97b82 */ /* 0x002e620000000800 */
[----:B----4-:R-:W-:Y:S04]  /*19860*/  LDGSTS.E [R11+-0x8000], desc[UR48][R126.64], P4 ;  /* 0xf80000007e0b7fae */ /* 0x010fe8000a121870 */
[----:B------:R-:W-:Y:S04]  /*19870*/  LDGSTS.E [R11+-0x7c00], desc[UR48][R124.64], P4 ;  /* 0xf84000007c0b7fae */ /* 0x000fe8000a121870 */
[----:B------:R-:W-:Y:S04]  /*19880*/  LDGSTS.E [R11+-0x7800], desc[UR48][R122.64], P4 ;  /* 0xf88000007a0b7fae */ /* 0x000fe8000a121870 */
[----:B------:R-:W4:Y:S04]  /*19890*/  LDL.LU.64 R126, [R1+0x12e0] ;  /* 0x0012e000017e7983 */ /* 0x000f280000300a00 */
[----:B------:R-:W2:Y:S04]  /*198a0*/  LDL.LU.64 R124, [R1+0x12d8] ;  /* 0x0012d800017c7983 */ /* 0x000ea80000300a00 */
[----:B------:R-:W3:Y:S04]  /*198b0*/  LDL.LU.64 R122, [R1+0x12d0] ;  /* 0x0012d000017a7983 */ /* 0x000ee80000300a00 */
[----:B------:R-:W-:Y:S04]  /*198c0*/  LDGSTS.E [R11+-0x7400], desc[UR48][R120.64], P4 ;  /* 0xf8c00000780b7fae */ /* 0x000fe8000a121870 */
        /* <DEDUP_REMOVED lines=21> */
[----:B------:R-:W3:Y:S04]  /*19a20*/  LDL.LU.64 R102, [R1+0x1278] ;  /* 0x0012780001667983 */ /* 0x000ee80000300a00 */
[----:B------:R-:W4:Y:S04]  /*19a30*/  LDL.LU.64 R100, [R1+0x1270] ;  /* 0x0012700001647983 */ /* 0x000f280000300a00 */
[----:B------:R-:W-:Y:S04]  /*19a40*/  LDGSTS.E [R11+-0x4400], desc[UR48][R98.64], P4 ;  /* 0xfbc00000620b7fae */ /* 0x000fe8000a121870 */
[----:B------:R-:W3:Y:S04]  /*19a50*/  LDL.LU.64 R98, [R1+0x1268] ;  /* 0x0012680001627983 */ /* 0x000ee80000300a00 */
[----:B------:R-:W-:Y:S04]  /*19a60*/  STL.64 [R1+0xfa8], R10 ;  /* 0x000fa80a01007387 */ /* 0x000fe80000100a00 */
[----:B--2---:R-:W-:Y:S04]  /*19a70*/  LDGSTS.E [R5+-0x7f00], desc[UR48][R96.64], P4 ;  /* 0xf810000060057fae */ /* 0x004fe8000a121870 */
[----:B------:R-:W-:Y:S04]  /*19a80*/  LDGSTS.E [R5+-0x7b00], desc[UR48][R94.64], P4 ;  /* 0xf85000005e057fae */ /* 0x000fe8000a121870 */
[----:B------:R-:W-:Y:S04]  /*19a90*/  LDGSTS.E [R5+-0x7700], desc[UR48][R92.64], P4 ;  /* 0xf89000005c057fae */ /* 0x000fe8000a121870 */
[----:B------:R-:W2:Y:S04]  /*19aa0*/  LDL.LU.64 R96, [R1+0x1260] ;  /* 0x0012600001607983 */ /* 0x000ea80000300a00 */
[----:B------:R-:W4:Y:S04]  /*19ab0*/  LDL.LU.64 R94, [R1+0x1258] ;  /* 0x00125800015e7983 */ /* 0x000f280000300a00 */
[----:B------:R-:W3:Y:S04]  /*19ac0*/  LDL.LU.64 R92, [R1+0x1250] ;  /* 0x00125000015c7983 */ /* 0x000ee80000300a00 */
[----:B------:R-:W-:Y:S04]  /*19ad0*/  LDGSTS.E [R5+-0x7300], desc[UR48][R90.64], P4 ;  /* 0xf8d000005a057fae */ /* 0x000fe8000a121870 */
        /* <DEDUP_REMOVED lines=54> */
[----:B------:R1:W-:Y:S04]  /*19e40*/  LDGSTS.E [R4+-0x4200], desc[UR48][R250.64], P4 ;  /* 0xfbe00000fa047fae */ /* 0x0003e8000a121870 */
[----:B------:R-:W-:Y:S04]  /*19e50*/  LDGSTS.E [R0+-0x7d00], desc[UR48][R34.64], P4 ;  /* 0xf830000022007fae */ /* 0x000fe8000a121870 */
[----:B------:R-:W2:Y:S04]  /*19e60*/  LDL.LU.64 R36, [R1+0x1170] ;  /* 0x0011700001247983 */ /* 0x000ea80000300a00 */
[----:B------:R4:W-:Y:S01]  /*19e70*/  STL.64 [R1+0xfb0], R4 ;  /* 0x000fb00401007387 */ /* 0x0009e20000100a00 */
[----:B-1----:R-:W1:Y:S03]  /*19e80*/  LDC R251, c[0x0][0x230] ;  /* 0x00008c00fffb7b82 */ /* 0x002e660000000800 */
[----:B------:R-:W3:Y:S04]  /*19e90*/  LDL.LU.64 R34, [R1+0x1168] ;  /* 0x0011680001227983 */ /* 0x000ee80000300a00 */
[----:B------:R-:W-:Y:S04]  /*19ea0*/  LDGSTS.E [R0+-0x7900], desc[UR48][R32.64], P4 ;  /* 0xf870000020007fae */ /* 0x000fe8000a121870 */
[----:B------:R-:W-:Y:S04]  /*19eb0*/  LDGSTS.E [R0+-0x7500], desc[UR48][R30.64], P4 ;  /* 0xf8b000001e007fae */ /* 0x000fe8000a121870 */
[----:B------:R-:W-:Y:S04]  /*19ec0*/  LDGSTS.E [R0+-0x7100], desc[UR48][R28.64], P4 ;  /* 0xf8f000001c007fae */ /* 0x000fe8000a121870 */
[----:B------:R-:W2:Y:S04]  /*19ed0*/  LDL.LU.64 R32, [R1+0x1160] ;  /* 0x0011600001207983 */ /* 0x000ea80000300a00 */
[----:B------:R-:W3:Y:S04]  /*19ee0*/  LDL.LU.64 R30, [R1+0x1158] ;  /* 0x00115800011e7983 */ /* 0x000ee80000300a00 */
[----:B------:R-:W2:Y:S04]  /*19ef0*/  LDL.LU.64 R28, [R1+0x1150] ;  /* 0x00115000011c7983 */ /* 0x000ea80000300a00 */
[----:B------:R-:W-:Y:S04]  /*19f00*/  LDGSTS.E [R0+-0x6d00], desc[UR48][R26.64], P4 ;  /* 0xf93000001a007fae */ /* 0x000fe8000a121870 */
[----:B------:R-:W-:Y:S04]  /*19f10*/  LDGSTS.E [R0+-0x6900], desc[UR48][R24.64], P4 ;  /* 0xf970000018007fae */ /* 0x000fe8000a121870 */
[----:B------:R-:W-:Y:S04]  /*19f20*/  LDGSTS.E [R0+-0x6500], desc[UR48][R22.64], P4 ;  /* 0xf9b0000016007fae */ /* 0x000fe8000a121870 */
[----:B------:R-:W3:Y:S04]  /*19f30*/  LDL.LU.64 R26, [R1+0x1148] ;  /* 0x00114800011a7983 */ /* 0x000ee80000300a00 */
[----:B------:R-:W2:Y:S04]  /*19f40*/  LDL.LU.64 R24, [R1+0x1140] ;  /* 0x0011400001187983 */ /* 0x000ea80000300a00 */
        /* <DEDUP_REMOVED lines=8> */
[----:B------:R1:W-:Y:S04]  /*19fd0*/  LDGSTS.E [R0+-0x5100], desc[UR48][R238.64], P4 ;  /* 0xfaf00000ee007fae */ /* 0x0003e8000a121870 */
[----:B------:R-:W-:Y:S04]  /*19fe0*/  LDGSTS.E [R0+-0x4d00], desc[UR48][R240.64], P4 ;  /* 0xfb300000f0007fae */ /* 0x000fe8000a121870 */
[----:B------:R-:W3:Y:S04]  /*19ff0*/  LDL.LU.64 R236, [R1+0x1118] ;  /* 0x0011180001ec7983 */ /* 0x000ee80000300a00 */
[----:B------:R-:W4:Y:S04]  /*1a000*/  LDL.LU.64 R238, [R1+0x1110] ;  /* 0x0011100001ee7983 */ /* 0x000f280000300a00 */
[----:B------:R-:W2:Y:S04]  /*1a010*/  LDL.LU.64 R240, [R1+0x1108] ;  /* 0x0011080001f07983 */ /* 0x000ea80000300a00 */
[----:B------:R-:W-:Y:S04]  /*1a020*/  LDGSTS.E [R0+-0x4900], desc[UR48][R244.64], P4 ;  /* 0xfb700000f4007fae */ /* 0x000fe8000a121870 */
[----:B------:R-:W-:Y:S04]  /*1a030*/  LDGSTS.E [R0+-0x4500], desc[UR48][R242.64], P4 ;  /* 0xfbb00000f2007fae */ /* 0x000fe8000a121870 */
[----:B------:R-:W-:Y:S04]  /*1a040*/  LDGSTS.E [R0+-0x4100], desc[UR48][R8.64], P4 ;  /* 0xfbf0000008007fae */ /* 0x000fe8000a121870 */
[----:B------:R-:W3:Y:S04]  /*1a050*/  LDL.LU.64 R244, [R1+0x1100] ;  /* 0x0011000001f47983 */ /* 0x000ee80000300a00 */
[----:B------:R-:W3:Y:S04]  /*1a060*/  LDL.LU.64 R242, [R1+0x10f8] ;  /* 0x0010f80001f27983 */ /* 0x000ee80000300a00 */
[----:B------:R-:W0:Y:S01]  /*1a070*/  LDGDEPBAR ;  /* 0x00000000000079af */ /* 0x000e220000000000 */
[C---:B------:R-:W-:Y:S01]  /*1a080*/  IADD3 R233, R18.reuse, 0x100000, RZ ;  /* 0x0010000012e97810 */ /* 0x040fe20007ffe0ff */
[----:B------:R-:W-:Y:S01]  /*1a090*/  BAR.SYNC.DEFER_BLOCKING 0x0 ;  /* 0x0000000000007b1d */ /* 0x000fe20000010000 */
[C---:B------:R-:W-:Y:S01]  /*1a0a0*/  VIADD R248, R18.reuse, 0x100000 ;  /* 0x0010000012f87836 */ /* 0x040fe20000000000 */
[C---:B------:R-:W-:Y:S01]  /*1a0b0*/  IADD3 R247, R18.reuse, 0x100000, RZ ;  /* 0x0010000012f77810 */ /* 0x040fe20007ffe0ff */
[----:B------:R-:W-:-:S03]  /*1a0c0*/  VIADD R246, R18, 0x100000 ;  /* 0x0010000012f67836 */ /* 0x000fc60000000000 */
[----:B------:R-:W-:Y:S01]  /*1a0d0*/  @!PT LDS RZ, [RZ] ;  /* 0x00000000fffff984 */ /* 0x000fe20000000800 */
[----:B------:R-:W-:Y:S01]  /*1a0e0*/  @!PT LDS RZ, [RZ] ;  /* 0x00000000fffff984 */ /* 0x000fe20000000800 */
[----:B------:R-:W-:Y:S01]  /*1a0f0*/  @!PT LDS RZ, [RZ] ;  /* 0x00000000fffff984 */ /* 0x000fe20000000800 */
[----:B------:R2:W-:Y:S01]  /*1a100*/  LDGSTS.E [R233+-0x80000], desc[UR48][R6.64], !P3 ;  /* 0x8000000006e97fae */ /* 0x0005e2000d921870 */
[----:B----4-:R-:W-:Y:S01]  /*1a110*/  IMAD.WIDE R4, R2, 0x4, R238 ;  /* 0x0000000402047825 */ /* 0x010fe200078e02ee */
[----:B-1----:R-:W-:-:S03]  /*1a120*/  IADD3 R238, R251, -0x103, RZ ;  /* 0xfffffefdfbee7810 */ /* 0x002fc60007ffe0ff */
[----:B--2---:R-:W-:Y:S01]  /*1a130*/  IMAD.WIDE R6, R2, 0x4, R240 ;  /* 0x0000000402067825 */ /* 0x004fe200078e02f0 */
[----:B------:R-:W-:Y:S01]  /*1a140*/  ISETP.GE.U32.AND P1, PT, R238, 0x7ffffebe, PT ;  /* 0x7ffffebeee00780c */ /* 0x000fe20003f26070 */
[----:B------:R-:W1:Y:S01]  /*1a150*/  LDC R241, c[0x0][0x230] ;  /* 0x00008c00fff17b82 */ /* 0x000e620000000800 */
[C---:B------:R-:W-:Y:S01]  /*1a160*/  IADD3 R239, R18.reuse, 0x100000, RZ ;  /* 0x0010000012ef7810 */ /* 0x040fe20007ffe0ff */
[C---:B------:R-:W-:Y:S02]  /*1a170*/  VIADD R240, R18.reuse, 0x100000 ;  /* 0x0010000012f07836 */ /* 0x040fe40000000000 */
[----:B------:R-:W-:Y:S02]  /*1a180*/  VIADD R238, R18, 0x100000 ;  /* 0x0010000012ee7836 */ /* 0x000fe40000000000 */
[----:B---3--:R-:W-:-:S04]  /*1a190*/  IMAD.WIDE R10, R2, 0x4, R244 ;  /* 0x00000004020a7825 */ /* 0x008fc800078e02f4 */
[C---:B------:R-:W-:Y:S01]  /*1a1a0*/  IMAD.WIDE R8, R2.reuse, 0x4, R242 ;  /* 0x0000000402087825 */ /* 0x040fe200078e02f2 */
[----:B------:R2:W-:Y:S04]  /*1a1b0*/  STL.64 [R1+0x5c0], R10 ;  /* 0x0005c00a01007387 */ /* 0x0005e80000100a00 */
[----:B------:R2:W-:Y:S04]  /*1a1c0*/  LDGSTS.E [R248+-0x7c000], desc[UR48][R10.64], !P3 ;  /* 0x840000000af87fae */ /* 0x0005e8000d921870 */
[----:B------:R3:W-:Y:S04]  /*1a1d0*/  STL.64 [R1+0x5b0], R8 ;  /* 0x0005b00801007387 */ /* 0x0007e80000100a00 */
[----:B------:R3:W-:Y:S01]  /*1a1e0*/  LDGSTS.E [R247+-0x78000], desc[UR48][R8.64], !P3 ;  /* 0x8800000008f77fae */ /* 0x0007e2000d921870 */
[----:B--2---:R-:W-:-:S03]  /*1a1f0*/  IMAD.WIDE R10, R2, 0x4, R236 ;  /* 0x00000004020a7825 */ /* 0x004fc600078e02ec */
[----:B------:R2:W-:Y:S04]  /*1a200*/  STL.64 [R1+0x5a8], R6 ;  /* 0x0005a80601007387 */ /* 0x0005e80000100a00 */
[----:B------:R2:W-:Y:S01]  /*1a210*/  LDGSTS.E [R246+-0x74000], desc[UR48][R6.64], !P3 ;  /* 0x8c00000006f67fae */ /* 0x0005e2000d921870 */
[----:B---3--:R-:W-:-:S03]  /*1a220*/  IMAD.WIDE R8, R2, 0x4, R234 ;  /* 0x0000000402087825 */ /* 0x008fc600078e02ea */
[----:B------:R3:W-:Y:S04]  /*1a230*/  STL.64 [R1+0x5a0], R4 ;  /* 0x0005a00401007387 */ /* 0x0007e80000100a00 */
[----:B------:R3:W-:Y:S01]  /*1a240*/  LDGSTS.E [R233+-0x7fffc], desc[UR48][R4.64], !P0 ;  /* 0x8000400004e97fae */ /* 0x0007e2000c121870 */
[----:B--2---:R-:W-:-:S03]  /*1a250*/  IMAD.WIDE R6, R2, 0x4, R230 ;  /* 0x0000000402067825 */ /* 0x004fc600078e02e6 */
[----:B------:R-:W-:Y:S04]  /*1a260*/  LDGSTS.E [R240+-0x7bffc], desc[UR48][R10.64], !P0 ;  /* 0x840040000af07fae */ /* 0x000fe8000c121870 */
[----:B------:R-:W-:Y:S01]  /*1a270*/  LDGSTS.E [R239+-0x77ffc], desc[UR48][R8.64], !P0 ;  /* 0x8800400008ef7fae */ /* 0x000fe2000c121870 */
[----:B---3--:R-:W-:-:S03]  /*1a280*/  IMAD.WIDE R4, R2, 0x4, R20 ;  /* 0x0000000402047825 */ /* 0x008fc600078e0214 */
[----:B------:R-:W-:Y:S04]  /*1a290*/  LDGSTS.E [R238+-0x73ffc], desc[UR48][R6.64], !P0 ;  /* 0x8c00400006ee7fae */ /* 0x000fe8000c121870 */
[----:B------:R2:W-:Y:S01]  /*1a2a0*/  LDGSTS.E [R233+-0x7fff8], desc[UR48][R4.64], !P1 ;  /* 0x8000800004e97fae */ /* 0x0005e2000c921870 */
[----:B------:R-:W-:-:S03]  /*1a2b0*/  IADD3 R20, R249, -0x104, RZ ;  /* 0xfffffefcf9147810 */ /* 0x000fc60007ffe0ff */
[----:B------:R3:W-:Y:S01]  /*1a2c0*/  STL.64 [R1+0x598], R10 ;  /* 0x0005980a01007387 */ /* 0x0007e20000100a00 */
[----:B--2---:R-:W2:Y:S03]  /*1a2d0*/  LDC R233, c[0x0][0x230] ;  /* 0x00008c00ffe97b82 */ /* 0x004ea60000000800 */
[----:B------:R4:W-:Y:S01]  /*1a2e0*/  STL.64 [R1+0x590], R8 ;  /* 0x0005900801007387 */ /* 0x0009e20000100a00 */
[----:B------:R-:W-:Y:S01]  /*1a2f0*/  ISETP.GE.U32.AND P0, PT, R20, 0x7ffffebd, PT ;  /* 0x7ffffebd1400780c */ /* 0x000fe20003f06070 */
[C---:B------:R-:W-:Y:S01]  /*1a300*/  VIADD R231, R18.reuse, 0x100000 ;  /* 0x0010000012e77836 */ /* 0x040fe20000000000 */
[----:B------:R-:W-:Y:S01]  /*1a310*/  IADD3 R230, R18, 0x100000, RZ ;  /* 0x0010000012e67810 */ /* 0x000fe20007ffe0ff */
[----:B---3--:R-:W-:Y:S01]  /*1a320*/  IMAD.WIDE R10, R2, 0x4, R22 ;  /* 0x00000004020a7825 */ /* 0x008fe200078e0216 */
[----:B------:R3:W-:Y:S03]  /*1a330*/  STL.64 [R1+0x588], R6 ;  /* 0x0005880601007387 */ /* 0x0007e60000100a00 */
[----:B------:R-:W-:-:S02]  /*1a340*/  VIADD R21, R18, 0x100000 ;  /* 0x0010000012157836 */ /* 0x000fc40000000000 */
[----:B----4-:R-:W-:Y:S01]  /*1a350*/  IMAD.WIDE R8, R2, 0x4, R24 ;  /* 0x0000000402087825 */ /* 0x010fe200078e0218 */
[----:B------:R-:W-:Y:S01]  /*1a360*/  IADD3 R20, R18, 0x100000, RZ ;  /* 0x0010000012147810 */ /* 0x000fe20007ffe0ff */
[----:B------:R-:W4:Y:S01]  /*1a370*/  LDC R25, c[0x0][0x230] ;  /* 0x00008c00ff197b82 */ /* 0x000f220000000800 */
[----:B------:R3:W-:Y:S01]  /*1a380*/  STL.64 [R1+0x530], R4 ;  /* 0x0005300401007387 */ /* 0x0007e20000100a00 */
[----:B-1----:R-:W-:Y:S02]  /*1a390*/  VIADD R22, R241, 0xfffffedf ;  /* 0xfffffedff1167836 */ /* 0x002fe40000000000 */
[----:B---3--:R-:W-:Y:S01]  /*1a3a0*/  IMAD.WIDE R6, R2, 0x4, R26 ;  /* 0x0000000402067825 */ /* 0x008fe200078e021a */
[----:B------:R1:W-:Y:S01]  /*1a3b0*/  STL.64 [R1+0x578], R10 ;  /* 0x0005780a01007387 */ /* 0x0003e20000100a00 */
[----:B------:R-:W-:Y:S02]  /*1a3c0*/  IADD3 R23, R18, 0x100000, RZ ;  /* 0x0010000012177810 */ /* 0x000fe40007ffe0ff */
[----:B------:R-:W3:Y:S01]  /*1a3d0*/  LDC R24, c[0x0][0x230] ;  /* 0x00008c00ff187b82 */ /* 0x000ee20000000800 */
[----:B------:R1:W-:Y:S01]  /*1a3e0*/  LDGSTS.E [R231+-0x7bff8], desc[UR48][R10.64], !P1 ;  /* 0x840080000ae77fae */ /* 0x0003e2000c921870 */
[----:B------:R-:W-:-:S03]  /*1a3f0*/  IMAD.WIDE R4, R2, 0x4, R28 ;  /* 0x0000000402047825 */ /* 0x000fc600078e021c */
[----:B------:R2:W-:Y:S04]  /*1a400*/  LDGSTS.E [R230+-0x77ff8], desc[UR48][R8.64], !P1 ;  /* 0x8800800008e67fae */ /* 0x0005e8000c921870 */
[----:B------:R2:W-:Y:S01]  /*1a410*/  LDGSTS.E [R21+-0x73ff8], desc[UR48][R6.64], !P1 ;  /* 0x8c00800006157fae */ /* 0x0005e2000c921870 */
[----:B------:R-:W-:Y:S01]  /*1a420*/  ISETP.GE.U32.AND P1, PT, R22, 0x7ffffea0, PT ;  /* 0x7ffffea01600780c */ /* 0x000fe20003f26070 */
[----:B-1----:R-:W-:Y:S02]  /*1a430*/  IMAD.WIDE R10, R2, 0x4, R30 ;  /* 0x00000004020a7825 */ /* 0x002fe400078e021e */
[----:B------:R2:W-:Y:S02]  /*1a440*/  STL.64 [R1+0x570], R8 ;  /* 0x0005700801007387 */ /* 0x0005e40000100a00 */
[----:B------:R-:W-:-:S02]  /*1a450*/  VIADD R22, R18, 0x100000 ;  /* 0x0010000012167836 */ /* 0x000fc40000000000 */
[----:B------:R1:W-:Y:S04]  /*1a460*/  STL.64 [R1+0x568], R6 ;  /* 0x0005680601007387 */ /* 0x0003e80000100a00 */
[----:B------:R-:W-:Y:S01]  /*1a470*/  LDGSTS.E [R20+-0x7fff4], desc[UR48][R4.64], !P0 ;  /* 0x8000c00004147fae */ /* 0x000fe2000c121870 */
[----:B--2---:R-:W-:-:S03]  /*1a480*/  IMAD.WIDE R8, R2, 0x4, R32 ;  /* 0x0000000402087825 */ /* 0x004fc600078e0220 */
[----:B------:R2:W-:Y:S01]  /*1a490*/  LDGSTS.E [R23+-0x7bff4], desc[UR48][R10.64], !P0 ;  /* 0x8400c0000a177fae */ /* 0x0005e2000c121870 */
[----:B-1----:R-:W-:-:S03]  /*1a4a0*/  IMAD.WIDE R6, R2, 0x4, R34 ;  /* 0x0000000402067825 */ /* 0x002fc600078e0222 */
[----:B------:R1:W-:Y:S01]  /*1a4b0*/  LDGSTS.E [R22+-0x77ff4], desc[UR48][R8.64], !P0 ;  /* 0x8800c00008167fae */ /* 0x0003e2000c121870 */
[----:B------:R-:W3:Y:S03]  /*1a4c0*/  LDC R34, c[0x0][0x230] ;  /* 0x00008c00ff227b82 */ /* 0x000ee60000000800 */
[----:B------:R4:W-:Y:S01]  /*1a4d0*/  STL.64 [R1+0x4f0], R4 ;  /* 0x0004f00401007387 */ /* 0x0009e20000100a00 */
[----:B--2---:R-:W-:-:S03]  /*1a4e0*/  IADD3 R23, R233, -0x122, RZ ;  /* 0xfffffedee9177810 */ /* 0x004fc60007ffe0ff */
[----:B------:R2:W-:Y:S01]  /*1a4f0*/  LDGSTS.E [R21+-0x73ff4], desc[UR48][R6.64], !P0 ;  /* 0x8c00c00006157fae */ /* 0x0005e2000c121870 */
[----:B------:R-:W-:-:S03]  /*1a500*/  ISETP.GE.U32.AND P0, PT, R23, 0x7ffffe9f, PT ;  /* 0x7ffffe9f1700780c */ /* 0x000fc60003f06070 */
[----:B------:R1:W-:Y:S01]  /*1a510*/  STL.64 [R1+0x550], R10 ;  /* 0x0005500a01007387 */ /* 0x0003e20000100a00 */
[----:B------:R-:W-:Y:S02]  /*1a520*/  VIADD R23, R18, 0x100000 ;  /* 0x0010000012177836 */ /* 0x000fe40000000000 */
[C---:B----4-:R-:W-:Y:S01]  /*1a530*/  IMAD.WIDE R4, R2.reuse, 0x4, R36 ;  /* 0x0000000402047825 */ /* 0x050fe200078e0224 */
[----:B------:R4:W-:Y:S04]  /*1a540*/  STL.64 [R1+0x548], R8 ;  /* 0x0005480801007387 */ /* 0x0009e80000100a00 */
[----:B------:R2:W-:Y:S01]  /*1a550*/  STL.64 [R1+0x540], R6 ;  /* 0x0005400601007387 */ /* 0x0005e20000100a00 */
[----:B-1----:R-:W-:-:S03]  /*1a560*/  IMAD.WIDE R10, R2, 0x4, R38 ;  /* 0x00000004020a7825 */ /* 0x002fc600078e0226 */
[----:B------:R-:W-:Y:S01]  /*1a570*/  LDGSTS.E [R20+-0x70000], desc[UR48][R4.64], !P1 ;  /* 0x9000000004147fae */ /* 0x000fe2000c921870 */
[----:B----4-:R-:W-:-:S03]  /*1a580*/  IMAD.WIDE R8, R2, 0x4, R40 ;  /* 0x0000000402087825 */ /* 0x010fc600078e0228 */
[----:B------:R1:W-:Y:S01]  /*1a590*/  LDGSTS.E [R23+-0x6c000], desc[UR48][R10.64], !P1 ;  /* 0x940000000a177fae */ /* 0x0003e2000c921870 */
[----:B--2---:R-:W-:-:S03]  /*1a5a0*/  IMAD.WIDE R6, R2, 0x4, R42 ;  /* 0x0000000402067825 */ /* 0x004fc600078e022a */
[----:B------:R2:W-:Y:S01]  /*1a5b0*/  LDGSTS.E [R22+-0x68000], desc[UR48][R8.64], !P1 ;  /* 0x9800000008167fae */ /* 0x0005e2000c921870 */
[----:B------:R-:W-:-:S03]  /*1a5c0*/  IMAD.WIDE R26, R2, 0x4, R182 ;  /* 0x00000004021a7825 */ /* 0x000fc600078e02b6 */
[----:B------:R4:W-:Y:S01]  /*1a5d0*/  STL.64 [R1+0x4c8], R4 ;  /* 0x0004c80401007387 */ /* 0x0009e20000100a00 */
[----:B------:R-:W-:Y:S01]  /*1a5e0*/  IADD3 R33, R15, 0x100000, RZ ;  /* 0x001000000f217810 */ /* 0x000fe20007ffe0ff */
[----:B------:R-:W3:Y:S01]  /*1a5f0*/  LDC R42, c[0x0][0x230] ;  /* 0x00008c00ff2a7b82 */ /* 0x000ee20000000800 */
[----:B-1----:R-:W-:Y:S01]  /*1a600*/  IADD3 R23, R25, -0x123, RZ ;  /* 0xfffffedd19177810 */ /* 0x002fe20007ffe0ff */
[----:B------:R-:W-:Y:S06]  /*1a610*/  LDGSTS.E [R21+-0x64000], desc[UR48][R6.64], !P1 ;  /* 0x9c00000006157fae */ /* 0x000fec000c921870 */
[----:B------:R-:W1:Y:S01]  /*1a620*/  LDC R25, c[0x0][0x230] ;  /* 0x00008c00ff197b82 */ /* 0x000e620000000800 */
[----:B------:R2:W-:Y:S01]  /*1a630*/  STL.64 [R1+0x8d8], R10 ;  /* 0x0008d80a01007387 */ /* 0x0005e20000100a00 */
[----:B----4-:R-:W-:Y:S01]  /*1a640*/  IMAD.WIDE R4, R2, 0x4, R44 ;  /* 0x0000000402047825 */ /* 0x010fe200078e022c */
[----:B------:R-:W-:-:S03]  /*1a650*/  ISETP.GE.U32.AND P1, PT, R23, 0x7ffffe9e, PT ;  /* 0x7ffffe9e1700780c */ /* 0x000fc60003f26070 */
[----:B------:R-:W-:Y:S01]  /*1a660*/  VIADD R23, R18, 0x100000 ;  /* 0x0010000012177836 */ /* 0x000fe20000000000 */
[----:B------:R-:W-:Y:S01]  /*1a670*/  LDGSTS.E [R20+-0x6fffc], desc[UR48][R4.64], !P0 ;  /* 0x9000400004147fae */ /* 0x000fe2000c121870 */
[C---:B------:R-:W-:Y:S01]  /*1a680*/  VIADD R32, R15.reuse, 0x100000 ;  /* 0x001000000f207836 */ /* 0x040fe20000000000 */
[C---:B------:R-:W-:Y:S01]  /*1a690*/  IADD3 R31, R15.reuse, 0x100000, RZ ;  /* 0x001000000f1f7810 */ /* 0x040fe20007ffe0ff */
[C---:B------:R-:W-:Y:S02]  /*1a6a0*/  VIADD R30, R15.reuse, 0x100000 ;  /* 0x001000000f1e7836 */ /* 0x040fe40000000000 */
[C---:B------:R-:W-:Y:S01]  /*1a6b0*/  VIADD R41, R15.reuse, 0x100000 ;  /* 0x001000000f297836 */ /* 0x040fe20000000000 */
[C---:B------:R-:W-:Y:S01]  /*1a6c0*/  IADD3 R40, R15.reuse, 0x100000, RZ ;  /* 0x001000000f287810 */ /* 0x040fe20007ffe0ff */
[C---:B--2---:R-:W-:Y:S01]  /*1a6d0*/  IMAD.WIDE R10, R2.reuse, 0x4, R46 ;  /* 0x00000004020a7825 */ /* 0x044fe200078e022e */
[----:B------:R2:W-:Y:S03]  /*1a6e0*/  STL.64 [R1+0x8d0], R8 ;  /* 0x0008d00801007387 */ /* 0x0005e60000100a00 */
[C---:B------:R-:W-:Y:S01]  /*1a6f0*/  VIADD R39, R15.reuse, 0x100000 ;  /* 0x001000000f277836 */ /* 0x040fe20000000000 */
[----:B------:R3:W-:Y:S01]  /*1a700*/  LDGSTS.E [R23+-0x6bffc], desc[UR48][R10.64], !P0 ;  /* 0x940040000a177fae */ /* 0x0007e2000c121870 */
[----:B------:R-:W-:Y:S01]  /*1a710*/  IADD3 R38, R15, 0x100000, RZ ;  /* 0x001000000f267810 */ /* 0x000fe20007ffe0ff */
[----:B------:R-:W4:Y:S02]  /*1a720*/  LDC R182, c[0x0][0x230] ;  /* 0x00008c00ffb67b82 */ /* 0x000f240000000800 */
[----:B------:R3:W-:Y:S01]  /*1a730*/  STL.64 [R1+0x8c8], R6 ;  /* 0x0008c80601007387 */ /* 0x0007e20000100a00 */
[----:B--2---:R-:W-:Y:S01]  /*1a740*/  IMAD.WIDE R8, R2, 0x4, R48 ;  /* 0x0000000402087825 */ /* 0x004fe200078e0230 */
[----:B---3--:R-:W-:-:S02]  /*1a750*/  IADD3 R23, R24, -0x124, RZ ;  /* 0xfffffedc18177810 */ /* 0x008fc40007ffe0ff */
[----:B------:R2:W-:Y:S02]  /*1a760*/  STL.64 [R1+0x4c0], R4 ;  /* 0x0004c00401007387 */ /* 0x0005e40000100a00 */
[----:B------:R-:W3:Y:S01]  /*1a770*/  LDC R24, c[0x0][0x230] ;  /* 0x00008c00ff187b82 */ /* 0x000ee20000000800 */
[----:B------:R-:W-:Y:S01]  /*1a780*/  IMAD.WIDE R6, R2, 0x4, R50 ;  /* 0x0000000402067825 */ /* 0x000fe200078e0232 */
[----:B------:R1:W-:Y:S01]  /*1a790*/  STL.64 [R1+0x880], R10 ;  /* 0x0008800a01007387 */ /* 0x0003e20000100a00 */
[----:B------:R-:W-:Y:S02]  /*1a7a0*/  ISETP.GE.U32.AND P3, PT, R23, 0x7ffffe9d, PT ;  /* 0x7ffffe9d1700780c */ /* 0x000fe40003f66070 */
[----:B------:R-:W-:Y:S01]  /*1a7b0*/  VIADD R23, R18, 0x100000 ;  /* 0x0010000012177836 */ /* 0x000fe20000000000 */
[----:B------:R-:W-:Y:S02]  /*1a7c0*/  LDGSTS.E [R22+-0x67ffc], desc[UR48][R8.64], !P0 ;  /* 0x9800400008167fae */ /* 0x000fe4000c121870 */
[----:B------:R-:W4:Y:S01]  /*1a7d0*/  LDC R50, c[0x0][0x230] ;  /* 0x00008c00ff327b82 */ /* 0x000f220000000800 */
[C---:B--2---:R-:W-:Y:S01]  /*1a7e0*/  IMAD.WIDE R4, R2.reuse, 0x4, R52 ;  /* 0x0000000402047825 */ /* 0x044fe200078e0234 */
[----:B------:R-:W-:Y:S03]  /*1a7f0*/  LDGSTS.E [R21+-0x63ffc], desc[UR48][R6.64], !P0 ;  /* 0x9c00400006157fae */ /* 0x000fe6000c121870 */
[----:B-1----:R-:W-:Y:S01]  /*1a800*/  IMAD.WIDE R10, R2, 0x4, R54 ;  /* 0x00000004020a7825 */ /* 0x002fe200078e0236 */
[----:B------:R-:W-:Y:S04]  /*1a810*/  LDGSTS.E [R20+-0x6fff8], desc[UR48][R4.64], !P1 ;  /* 0x9000800004147fae */ /* 0x000fe8000c921870 */
[----:B------:R1:W-:Y:S04]  /*1a820*/  LDGSTS.E [R23+-0x6bff8], desc[UR48][R10.64], !P1 ;  /* 0x940080000a177fae */ /* 0x0003e8000c921870 */
[----:B------:R2:W-:Y:S04]  /*1a830*/  STL.64 [R1+0x890], R8 ;  /* 0x0008900801007387 */ /* 0x0005e80000100a00 */
[----:B------:R2:W-:Y:S01]  /*1a840*/  STL.64 [R1+0x8a8], R6 ;  /* 0x0008a80601007387 */ /* 0x0005e20000100a00 */
[----:B-1----:R-:W-:-:S02]  /*1a850*/  IADD3 R23, R25, -0x105, RZ ;  /* 0xfffffefb19177810 */ /* 0x002fc40007ffe0ff */
[----:B------:R-:W1:Y:S01]  /*1a860*/  LDC R25, c[0x0][0x230] ;  /* 0x00008c00ff197b82 */ /* 0x000e620000000800 */
[----:B------:R3:W-:Y:S01]  /*1a870*/  STL.64 [R1+0x4a0], R4 ;  /* 0x0004a00401007387 */ /* 0x0007e20000100a00 */
[C---:B--2---:R-:W-:Y:S01]  /*1a880*/  IMAD.WIDE R8, R2.reuse, 0x4, R56 ;  /* 0x0000000402087825 */ /* 0x044fe200078e0238 */
[----:B------:R-:W-:Y:S02]  /*1a890*/  ISETP.GE.U32.AND P0, PT, R23, 0x7ffffebc, PT ;  /* 0x7ffffebc1700780c */ /* 0x000fe40003f06070 */
[----:B------:R2:W-:Y:S01]  /*1a8a0*/  STL.64 [R1+0x8b8], R10 ;  /* 0x0008b80a01007387 */ /* 0x0005e20000100a00 */
[----:B------:R-:W-:Y:S01]  /*1a8b0*/  IMAD.WIDE R6, R2, 0x4, R58 ;  /* 0x0000000402067825 */ /* 0x000fe200078e023a */
[----:B------:R-:W-:Y:S01]  /*1a8c0*/  IADD3 R49, R15, 0x100000, RZ ;  /* 0x001000000f317810 */ /* 0x000fe20007ffe0ff */
[----:B------:R-:W4:Y:S01]  /*1a8d0*/  LDC R56, c[0x0][0x230] ;  /* 0x00008c00ff387b82 */ /* 0x000f220000000800 */
[----:B------:R-:W-:Y:S01]  /*1a8e0*/  LDGSTS.E [R22+-0x67ff8], desc[UR48][R8.64], !P1 ;  /* 0x9800800008167fae */ /* 0x000fe2000c921870 */
[----:B------:R-:W-:-:S02]  /*1a8f0*/  VIADD R23, R18, 0x100000 ;  /* 0x0010000012177836 */ /* 0x000fc40000000000 */
[C---:B---3--:R-:W-:Y:S01]  /*1a900*/  IMAD.WIDE R4, R2.reuse, 0x4, R60 ;  /* 0x0000000402047825 */ /* 0x048fe200078e023c */
[----:B------:R-:W-:Y:S01]  /*1a910*/  LDGSTS.E [R21+-0x63ff8], desc[UR48][R6.64], !P1 ;  /* 0x9c00800006157fae */ /* 0x000fe2000c921870 */
[C---:B------:R-:W-:Y:S02]  /*1a920*/  IADD3 R47, R15.reuse, 0x100000, RZ ;  /* 0x001000000f2f7810 */ /* 0x040fe40007ffe0ff */
[----:B------:R-:W3:Y:S01]  /*1a930*/  LDC R57, c[0x0][0x230] ;  /* 0x00008c00ff397b82 */ /* 0x000ee20000000800 */
[----:B--2---:R-:W-:Y:S01]  /*1a940*/  IMAD.WIDE R10, R2, 0x4, R62 ;  /* 0x00000004020a7825 */ /* 0x004fe200078e023e */
[----:B------:R-:W-:Y:S04]  /*1a950*/  LDGSTS.E [R20+-0x6fff4], desc[UR48][R4.64], !P3 ;  /* 0x9000c00004147fae */ /* 0x000fe8000d921870 */
[----:B------:R2:W-:Y:S01]  /*1a960*/  LDGSTS.E [R23+-0x6bff4], desc[UR48][R10.64], !P3 ;  /* 0x9400c0000a177fae */ /* 0x0005e2000d921870 */
[----:B------:R-:W-:-:S02]  /*1a970*/  VIADD R48, R15, 0x100000 ;  /* 0x001000000f307836 */ /* 0x000fc40000000000 */
[C---:B------:R-:W-:Y:S01]  /*1a980*/  VIADD R46, R15.reuse, 0x100000 ;  /* 0x001000000f2e7836 */ /* 0x040fe20000000000 */
[----:B------:R2:W-:Y:S01]  /*1a990*/  STL.64 [R1+0x8c0], R8 ;  /* 0x0008c00801007387 */ /* 0x0005e20000100a00 */
[C---:B------:R-:W-:Y:S01]  /*1a9a0*/  VIADD R55, R15.reuse, 0x100000 ;  /* 0x001000000f377836 */ /* 0x040fe20000000000 */
[C---:B------:R-:W-:Y:S01]  /*1a9b0*/  IADD3 R54, R15.reuse, 0x100000, RZ ;  /* 0x001000000f367810 */ /* 0x040fe20007ffe0ff */
[----:B------:R-:W-:Y:S01]  /*1a9c0*/  VIADD R53, R15, 0x100000 ;  /* 0x001000000f357836 */ /* 0x000fe20000000000 */
[----:B------:R1:W-:Y:S01]  /*1a9d0*/  STL.64 [R1+0x8b0], R6 ;  /* 0x0008b00601007387 */ /* 0x0003e20000100a00 */
[----:B------:R-:W-:Y:S01]  /*1a9e0*/  IADD3 R52, R17, 0x100000, RZ ;  /* 0x0010000011347810 */ /* 0x000fe20007ffe0ff */
[----:B------:R-:W3:Y:S01]  /*1a9f0*/  LDC R58, c[0x0][0x230] ;  /* 0x00008c00ff3a7b82 */ /* 0x000ee20000000800 */
[----:B--2---:R-:W-:Y:S01]  /*1aa00*/  VIADD R23, R24, 0xfffffefa ;  /* 0xfffffefa18177836 */ /* 0x004fe20000000000 */
[----:B------:R2:W-:Y:S06]  /*1aa10*/  STL.64 [R1+0x480], R4 ;  /* 0x0004800401007387 */ /* 0x0005ec0000100a00 */
[----:B------:R-:W4:Y:S01]  /*1aa20*/  LDC R24, c[0x0][0x230] ;  /* 0x00008c00ff187b82 */ /* 0x000f220000000800 */
[----:B------:R-:W-:Y:S01]  /*1aa30*/  IMAD.WIDE R8, R2, 0x4, R64 ;  /* 0x0000000402087825 */ /* 0x000fe200078e0240 */
[----:B------:R-:W-:Y:S01]  /*1aa40*/  IADD3 R20, R232, 0x100000, RZ ;  /* 0x00100000e8147810 */ /* 0x000fe20007ffe0ff */
[----:B------:R2:W-:Y:S01]  /*1aa50*/  STL.64 [R1+0x8a0], R10 ;  /* 0x0008a00a01007387 */ /* 0x0005e20000100a00 */
[----:B------:R-:W-:Y:S01]  /*1aa60*/  ISETP.GE.U32.AND P1, PT, R23, 0x7ffffebb, PT ;  /* 0x7ffffebb1700780c */ /* 0x000fe20003f26070 */
[----:B-1----:R-:W-:Y:S01]  /*1aa70*/  IMAD.WIDE R6, R2, 0x4, R66 ;  /* 0x0000000402067825 */ /* 0x002fe200078e0242 */
[----:B------:R-:W-:Y:S01]  /*1aa80*/  IADD3 R23, R232, 0x100000, RZ ;  /* 0x00100000e8177810 */ /* 0x000fe20007ffe0ff */
[----:B------:R1:W-:Y:S01]  /*1aa90*/  LDGSTS.E [R22+-0x67ff4], desc[UR48][R8.64], !P3 ;  /* 0x9800c00008167fae */ /* 0x0003e2000d921870 */
[----:B------:R-:W3:Y:S01]  /*1aaa0*/  LDC R66, c[0x0][0x230] ;  /* 0x00008c00ff427b82 */ /* 0x000ee20000000800 */
[----:B--2---:R-:W-:-:S02]  /*1aab0*/  IMAD.WIDE R4, R2, 0x4, R68 ;  /* 0x0000000402047825 */ /* 0x004fc400078e0244 */
[----:B------:R2:W-:Y:S02]  /*1aac0*/  STL.64 [R1+0x888], R8 ;  /* 0x0008880801007387 */ /* 0x0005e40000100a00 */
[----:B------:R-:W-:Y:S02]  /*1aad0*/  IMAD.WIDE R10, R2, 0x4, R70 ;  /* 0x00000004020a7825 */ /* 0x000fe400078e0246 */
[----:B------:R2:W-:Y:S02]  /*1aae0*/  LDGSTS.E [R21+-0x63ff4], desc[UR48][R6.64], !P3 ;  /* 0x9c00c00006157fae */ /* 0x0005e4000d921870 */
[----:B-1----:R-:W-:Y:S02]  /*1aaf0*/  VIADD R22, R232, 0x100000 ;  /* 0x00100000e8167836 */ /* 0x002fe40000000000 */
[----:B------:R1:W-:Y:S01]  /*1ab00*/  STL.64 [R1+0x878], R6 ;  /* 0x0008780601007387 */ /* 0x0003e20000100a00 */
[----:B--2---:R-:W-:-:S03]  /*1ab10*/  IMAD.WIDE R8, R2, 0x4, R72 ;  /* 0x0000000402087825 */ /* 0x004fc600078e0248 */
[----:B------:R-:W-:Y:S01]  /*1ab20*/  LDGSTS.E [R20+-0x80000], desc[UR48][R4.64], !P0 ;  /* 0x8000000004147fae */ /* 0x000fe2000c121870 */
[----:B------:R-:W-:-:S03]  /*1ab30*/  IADD3 R21, R232, 0x100000, RZ ;  /* 0x00100000e8157810 */ /* 0x000fc60007ffe0ff */
[----:B------:R2:W-:Y:S01]  /*1ab40*/  LDGSTS.E [R23+-0x7c000], desc[UR48][R10.64], !P0 ;  /* 0x840000000a177fae */ /* 0x0005e2000c121870 */
[----:B-1----:R-:W-:-:S03]  /*1ab50*/  IMAD.WIDE R6, R2, 0x4, R74 ;  /* 0x0000000402067825 */ /* 0x002fc600078e024a */
[----:B------:R1:W-:Y:S01]  /*1ab60*/  LDGSTS.E [R22+-0x78000], desc[UR48][R8.64], !P0 ;  /* 0x8800000008167fae */ /* 0x0003e2000c121870 */
[----:B------:R-:W-:Y:S01]  /*1ab70*/  IADD3 R65, R17, 0x100000, RZ ;  /* 0x0010000011417810 */ /* 0x000fe20007ffe0ff */
[----:B------:R-:W3:Y:S02]  /*1ab80*/  LDC R74, c[0x0][0x230] ;  /* 0x00008c00ff4a7b82 */ /* 0x000ee40000000800 */
[----:B------:R1:W-:Y:S01]  /*1ab90*/  STL.64 [R1+0x478], R4 ;  /* 0x0004780401007387 */ /* 0x0003e20000100a00 */
[----:B--2---:R-:W-:-:S03]  /*1aba0*/  VIADD R23, R25, 0xfffffef9 ;  /* 0xfffffef919177836 */ /* 0x004fc60000000000 */
[----:B------:R2:W-:Y:S02]  /*1abb0*/  LDGSTS.E [R21+-0x74000], desc[UR48][R6.64], !P0 ;  /* 0x8c00000006157fae */ /* 0x0005e4000c121870 */
[----:B------:R-:W3:Y:S02]  /*1abc0*/  LDC R25, c[0x0][0x230] ;  /* 0x00008c00ff197b82 */ /* 0x000ee40000000800 */
[----:B------:R4:W-:Y:S01]  /*1abd0*/  STL.64 [R1+0x4b8], R10 ;  /* 0x0004b80a01007387 */ /* 0x0009e20000100a00 */
[----:B------:R-:W-:Y:S01]  /*1abe0*/  ISETP.GE.U32.AND P0, PT, R23, 0x7ffffeba, PT ;  /* 0x7ffffeba1700780c */ /* 0x000fe20003f06070 */
[----:B-1----:R-:W-:Y:S01]  /*1abf0*/  IMAD.WIDE R4, R2, 0x4, R76 ;  /* 0x0000000402047825 */ /* 0x002fe200078e024c */
[----:B------:R-:W-:Y:S01]  /*1ac00*/  IADD3 R23, R232, 0x100000, RZ ;  /* 0x00100000e8177810 */ /* 0x000fe20007ffe0ff */
[----:B------:R1:W-:Y:S04]  /*1ac10*/  STL.64 [R1+0x4b0], R8 ;  /* 0x0004b00801007387 */ /* 0x0003e80000100a00 */
[----:B------:R-:W-:Y:S01]  /*1ac20*/  LDGSTS.E [R20+-0x7fffc], desc[UR48][R4.64], !P1 ;  /* 0x8000400004147fae */ /* 0x000fe2000c921870 */
[----:B----4-:R-:W-:-:S03]  /*1ac30*/  IMAD.WIDE R10, R2, 0x4, R78 ;  /* 0x00000004020a7825 */ /* 0x010fc600078e024e */
[----:B------:R2:W-:Y:S01]  /*1ac40*/  STL.64 [R1+0x4a8], R6 ;  /* 0x0004a80601007387 */ /* 0x0005e20000100a00 */
[----:B-1----:R-:W-:-:S03]  /*1ac50*/  IMAD.WIDE R8, R2, 0x4, R80 ;  /* 0x0000000402087825 */ /* 0x002fc600078e0250 */
[----:B------:R1:W-:Y:S04]  /*1ac60*/  LDGSTS.E [R23+-0x7bffc], desc[UR48][R10.64], !P1 ;  /* 0x840040000a177fae */ /* 0x0003e8000c921870 */
[----:B------:R4:W-:Y:S01]  /*1ac70*/  LDGSTS.E [R22+-0x77ffc], desc[UR48][R8.64], !P1 ;  /* 0x8800400008167fae */ /* 0x0009e2000c921870 */
[----:B--2---:R-:W-:-:S03]  /*1ac80*/  IMAD.WIDE R6, R2, 0x4, R82 ;  /* 0x0000000402067825 */ /* 0x004fc600078e0252 */
[----:B------:R2:W-:Y:S01]  /*1ac90*/  STL.64 [R1+0x450], R4 ;  /* 0x0004500401007387 */ /* 0x0005e20000100a00 */
[----:B------:R-:W-:Y:S01]  /*1aca0*/  IADD3 R63, R17, 0x100000, RZ ;  /* 0x00100000113f7810 */ /* 0x000fe20007ffe0ff */
[----:B------:R-:W3:Y:S01]  /*1acb0*/  LDC R82, c[0x0][0x230] ;  /* 0x00008c00ff527b82 */ /* 0x000ee20000000800 */
[----:B-1----:R-:W-:Y:S01]  /*1acc0*/  VIADD R23, R24, 0xfffffef8 ;  /* 0xfffffef818177836 */ /* 0x002fe20000000000 */
[----:B------:R1:W-:Y:S06]  /*1acd0*/  LDGSTS.E [R21+-0x73ffc], desc[UR48][R6.64], !P1 ;  /* 0x8c00400006157fae */ /* 0x0003ec000c921870 */
[----:B------:R-:W3:Y:S01]  /*1ace0*/  LDC R24, c[0x0][0x230] ;  /* 0x00008c00ff187b82 */ /* 0x000ee20000000800 */
[----:B------:R4:W-:Y:S01]  /*1acf0*/  STL.64 [R1+0x498], R10 ;  /* 0x0004980a01007387 */ /* 0x0009e20000100a00 */
[----:B--2---:R-:W-:Y:S01]  /*1ad00*/  IMAD.WIDE R4, R2, 0x4, R84 ;  /* 0x0000000402047825 */ /* 0x004fe200078e0254 */
[----:B------:R-:W-:-:S02]  /*1ad10*/  ISETP.GE.U32.AND P1, PT, R23, 0x7ffffeb9, PT ;  /* 0x7ffffeb91700780c */ /* 0x000fc40003f26070 */
[----:B------:R-:W-:Y:S01]  /*1ad20*/  IADD3 R23, R232, 0x100000, RZ ;  /* 0x00100000e8177810 */ /* 0x000fe20007ffe0ff */
[----:B------:R2:W-:Y:S01]  /*1ad30*/  STL.64 [R1+0x490], R8 ;  /* 0x0004900801007387 */ /* 0x0005e20000100a00 */
[----:B----4-:R-:W-:-:S03]  /*1ad40*/  IMAD.WIDE R10, R2, 0x4, R86 ;  /* 0x00000004020a7825 */ /* 0x010fc600078e0256 */
[----:B------:R1:W-:Y:S04]  /*1ad50*/  STL.64 [R1+0x488], R6 ;  /* 0x0004880601007387 */ /* 0x0003e80000100a00 */
[----:B------:R-:W-:Y:S01]  /*1ad60*/  LDGSTS.E [R20+-0x7fff8], desc[UR48][R4.64], !P0 ;  /* 0x8000800004147fae */ /* 0x000fe2000c121870 */
[----:B--2---:R-:W-:-:S04]  /*1ad70*/  IMAD.WIDE R8, R2, 0x4, R88 ;  /* 0x0000000402087825 */ /* 0x004fc800078e0258 */
[C---:B------:R-:W-:Y:S01]  /*1ad80*/  VIADD R64, R17.reuse, 0x100000 ;  /* 0x0010000011407836 */ /* 0x040fe20000000000 */
[----:B------:R3:W-:Y:S01]  /*1ad90*/  LDGSTS.E [R23+-0x7bff8], desc[UR48][R10.64], !P0 ;  /* 0x840080000a177fae */ /* 0x0007e2000c121870 */
[C---:B------:R-:W-:Y:S02]  /*1ada0*/  VIADD R62, R17.reuse, 0x100000 ;  /* 0x00100000113e7836 */ /* 0x040fe40000000000 */
[C---:B------:R-:W-:Y:S01]  /*1adb0*/  VIADD R73, R17.reuse, 0x100000 ;  /* 0x0010000011497836 */ /* 0x040fe20000000000 */
[----:B------:R2:W-:Y:S01]  /*1adc0*/  LDGSTS.E [R22+-0x77ff8], desc[UR48][R8.64], !P0 ;  /* 0x8800800008167fae */ /* 0x0005e2000c121870 */
[----:B-1----:R-:W-:Y:S01]  /*1add0*/  IMAD.WIDE R6, R2, 0x4, R90 ;  /* 0x0000000402067825 */ /* 0x002fe200078e025a */
[----:B------:R-:W-:Y:S01]  /*1ade0*/  IADD3 R72, R17, 0x100000, RZ ;  /* 0x0010000011487810 */ /* 0x000fe20007ffe0ff */
[----:B------:R-:W1:Y:S01]  /*1adf0*/  LDC R88, c[0x0][0x230] ;  /* 0x00008c00ff587b82 */ /* 0x000e620000000800 */
[----:B------:R4:W-:Y:S01]  /*1ae00*/  STL.64 [R1+0x420], R4 ;  /* 0x0004200401007387 */ /* 0x0009e20000100a00 */
[----:B---3--:R-:W-:-:S03]  /*1ae10*/  VIADD R23, R25, 0xfffffedb ;  /* 0xfffffedb19177836 */ /* 0x008fc60000000000 */
[----:B------:R3:W-:Y:S03]  /*1ae20*/  LDGSTS.E [R21+-0x73ff8], desc[UR48][R6.64], !P0 ;  /* 0x8c00800006157fae */ /* 0x0007e6000c121870 */
[----:B------:R-:W1:Y:S01]  /*1ae30*/  LDC R25, c[0x0][0x230] ;  /* 0x00008c00ff197b82 */ /* 0x000e620000000800 */
[----:B------:R2:W-:Y:S01]  /*1ae40*/  STL.64 [R1+0x470], R10 ;  /* 0x0004700a01007387 */ /* 0x0005e20000100a00 */
[----:B------:R-:W-:Y:S01]  /*1ae50*/  ISETP.GE.U32.AND P0, PT, R23, 0x7ffffe9c, PT ;  /* 0x7ffffe9c1700780c */ /* 0x000fe20003f06070 */
[----:B----4-:R-:W-:Y:S01]  /*1ae60*/  IMAD.WIDE R4, R2, 0x4, R92 ;  /* 0x0000000402047825 */ /* 0x010fe200078e025c */
[----:B------:R-:W-:Y:S01]  /*1ae70*/  IADD3 R23, R232, 0x100000, RZ ;  /* 0x00100000e8177810 */ /* 0x000fe20007ffe0ff */
[----:B------:R4:W-:Y:S02]  /*1ae80*/  STL.64 [R1+0x448], R8 ;  /* 0x0004480801007387 */ /* 0x0009e40000100a00 */
[C---:B------:R-:W-:Y:S01]  /*1ae90*/  VIADD R71, R17.reuse, 0x100000 ;  /* 0x0010000011477836 */ /* 0x040fe20000000000 */
[C---:B------:R-:W-:Y:S01]  /*1aea0*/  IADD3 R70, R17.reuse, 0x100000, RZ ;  /* 0x0010000011467810 */ /* 0x040fe20007ffe0ff */
[----:B------:R-:W-:Y:S01]  /*1aeb0*/  LDGSTS.E [R20+-0x7fff4], desc[UR48][R4.64], !P1 ;  /* 0x8000c00004147fae */ /* 0x000fe2000c921870 */
[C---:B------:R-:W-:Y:S01]  /*1aec0*/  IADD3 R81, R17.reuse, 0x100000, RZ ;  /* 0x0010000011517810 */ /* 0x040fe20007ffe0ff */
[C---:B------:R-:W-:Y:S01]  /*1aed0*/  VIADD R80, R17.reuse, 0x100000 ;  /* 0x0010000011507836 */ /* 0x040fe20000000000 */
[C---:B------:R-:W-:Y:S01]  /*1aee0*/  IADD3 R79, R17.reuse, 0x100000, RZ ;  /* 0x00100000114f7810 */ /* 0x040fe20007ffe0ff */
[C---:B--2---:R-:W-:Y:S01]  /*1aef0*/  IMAD.WIDE R10, R2.reuse, 0x4, R94 ;  /* 0x00000004020a7825 */ /* 0x044fe200078e025e */
[----:B------:R3:W-:Y:S01]  /*1af00*/  STL.64 [R1+0x430], R6 ;  /* 0x0004300601007387 */ /* 0x0007e20000100a00 */
[----:B------:R-:W2:Y:S02]  /*1af10*/  LDC R89, c[0x0][0x230] ;  /* 0x00008c00ff597b82 */ /* 0x000ea40000000800 */
[----:B----4-:R-:W-:Y:S01]  /*1af20*/  IMAD.WIDE R8, R2, 0x4, R96 ;  /* 0x0000000402087825 */ /* 0x010fe200078e0260 */
[----:B------:R4:W-:Y:S04]  /*1af30*/  LDGSTS.E [R23+-0x7bff4], desc[UR48][R10.64], !P1 ;  /* 0x8400c0000a177fae */ /* 0x0009e8000c921870 */
[----:B------:R1:W-:Y:S01]  /*1af40*/  LDGSTS.E [R22+-0x77ff4], desc[UR48][R8.64], !P1 ;  /* 0x8800c00008167fae */ /* 0x0003e2000c921870 */
[----:B------:R-:W-:-:S02]  /*1af50*/  VIADD R78, R17, 0x100000 ;  /* 0x00100000114e7836 */ /* 0x000fc40000000000 */
[C---:B------:R-:W-:Y:S01]  /*1af60*/  VIADD R87, R17.reuse, 0x100000 ;  /* 0x0010000011577836 */ /* 0x040fe20000000000 */
[C---:B------:R-:W-:Y:S01]  /*1af70*/  IADD3 R86, R17.reuse, 0x100000, RZ ;  /* 0x0010000011567810 */ /* 0x040fe20007ffe0ff */
[----:B---3--:R-:W-:Y:S01]  /*1af80*/  IMAD.WIDE R6, R2, 0x4, R98 ;  /* 0x0000000402067825 */ /* 0x008fe200078e0262 */
[----:B------:R3:W-:Y:S03]  /*1af90*/  STL.64 [R1+0x3f8], R4 ;  /* 0x0003f80401007387 */ /* 0x0007e60000100a00 */
[----:B------:R-:W-:Y:S01]  /*1afa0*/  VIADD R85, R17, 0x100000 ;  /* 0x0010000011557836 */ /* 0x000fe20000000000 */
[----:B------:R1:W-:Y:S01]  /*1afb0*/  LDGSTS.E [R21+-0x73ff4], desc[UR48][R6.64], !P1 ;  /* 0x8c00c00006157fae */ /* 0x0003e2000c921870 */
[----:B----4-:R-:W-:Y:S01]  /*1afc0*/  VIADD R23, R24, 0xfffffeda ;  /* 0xfffffeda18177836 */ /* 0x010fe20000000000 */
[----:B------:R-:W-:Y:S01]  /*1afd0*/  IADD3 R84, R16, 0x100000, RZ ;  /* 0x0010000010547810 */ /* 0x000fe20007ffe0ff */
[----:B------:R-:W4:Y:S01]  /*1afe0*/  LDC R24, c[0x0][0x230] ;  /* 0x00008c00ff187b82 */ /* 0x000f220000000800 */
[----:B------:R1:W-:Y:S02]  /*1aff0*/  STL.64 [R1+0x3f0], R10 ;  /* 0x0003f00a01007387 */ /* 0x0003e40000100a00 */
[----:B------:R-:W-:Y:S01]  /*1b000*/  ISETP.GE.U32.AND P1, PT, R23, 0x7ffffe9b, PT ;  /* 0x7ffffe9b1700780c */ /* 0x000fe20003f26070 */
[----:B---3--:R-:W-:Y:S01]  /*1b010*/  IMAD.WIDE R4, R2, 0x4, R100 ;  /* 0x0000000402047825 */ /* 0x008fe200078e0264 */
[----:B------:R-:W-:Y:S01]  /*1b020*/  IADD3 R23, R232, 0x100000, RZ ;  /* 0x00100000e8177810 */ /* 0x000fe20007ffe0ff */
[----:B------:R3:W-:Y:S02]  /*1b030*/  STL.64 [R1+0x3e0], R8 ;  /* 0x0003e00801007387 */ /* 0x0007e40000100a00 */
[----:B------:R-:W2:Y:S01]  /*1b040*/  LDC R90, c[0x0][0x230] ;  /* 0x00008c00ff5a7b82 */ /* 0x000ea20000000800 */
[C---:B-1----:R-:W-:Y:S01]  /*1b050*/  IMAD.WIDE R10, R2.reuse, 0x4, R102 ;  /* 0x00000004020a7825 */ /* 0x042fe200078e0266 */
[----:B------:R1:W-:Y:S06]  /*1b060*/  STL.64 [R1+0x3d8], R6 ;  /* 0x0003d80601007387 */ /* 0x0003ec0000100a00 */
[----:B------:R-:W2:Y:S01]  /*1b070*/  LDC R98, c[0x0][0x230] ;  /* 0x00008c00ff627b82 */ /* 0x000ea20000000800 */
[----:B------:R-:W-:Y:S01]  /*1b080*/  LDGSTS.E [R20+-0x70000], desc[UR48][R4.64], !P0 ;  /* 0x9000000004147fae */ /* 0x000fe2000c121870 */
[----:B---3--:R-:W-:-:S03]  /*1b090*/  IMAD.WIDE R8, R2, 0x4, R104 ;  /* 0x0000000402087825 */ /* 0x008fc600078e0268 */
[----:B------:R3:W-:Y:S01]  /*1b0a0*/  LDGSTS.E [R23+-0x6c000], desc[UR48][R10.64], !P0 ;  /* 0x940000000a177fae */ /* 0x0007e2000c121870 */
[----:B-1----:R-:W-:-:S03]  /*1b0b0*/  IMAD.WIDE R6, R2, 0x4, R106 ;  /* 0x0000000402067825 */ /* 0x002fc600078e026a */
[----:B------:R1:W-:Y:S01]  /*1b0c0*/  LDGSTS.E [R22+-0x68000], desc[UR48][R8.64], !P0 ;  /* 0x9800000008167fae */ /* 0x0003e2000c121870 */
[----:B------:R-:W-:Y:S01]  /*1b0d0*/  IADD3 R97, R16, 0x100000, RZ ;  /* 0x0010000010617810 */ /* 0x000fe20007ffe0ff */
[----:B------:R-:W2:Y:S02]  /*1b0e0*/  LDC R106, c[0x0][0x230] ;  /* 0x00008c00ff6a7b82 */ /* 0x000ea40000000800 */
[----:B------:R1:W-:Y:S01]  /*1b0f0*/  STL.64 [R1+0x3c8], R4 ;  /* 0x0003c80401007387 */ /* 0x0003e20000100a00 */
[----:B---3--:R-:W-:-:S03]  /*1b100*/  VIADD R23, R25, 0xfffffed9 ;  /* 0xfffffed919177836 */ /* 0x008fc60000000000 */
[----:B------:R3:W-:Y:S02]  /*1b110*/  LDGSTS.E [R21+-0x64000], desc[UR48][R6.64], !P0 ;  /* 0x9c00000006157fae */ /* 0x0007e4000c121870 */
[----:B------:R-:W2:Y:S02]  /*1b120*/  LDC R25, c[0x0][0x230] ;  /* 0x00008c00ff197b82 */ /* 0x000ea40000000800 */
[----:B------:R4:W-:Y:S01]  /*1b130*/  STL.64 [R1+0x3b8], R10 ;  /* 0x0003b80a01007387 */ /* 0x0009e20000100a00 */
[----:B------:R-:W-:Y:S02]  /*1b140*/  ISETP.GE.U32.AND P0, PT, R23, 0x7ffffe9a, PT ;  /* 0x7ffffe9a1700780c */ /* 0x000fe40003f06070 */
[----:B------:R-:W-:Y:S01]  /*1b150*/  IADD3 R23, R232, 0x100000, RZ ;  /* 0x00100000e8177810 */ /* 0x000fe20007ffe0ff */
[C---:B-1----:R-:W-:Y:S01]  /*1b160*/  IMAD.WIDE R4, R2.reuse, 0x4, R108 ;  /* 0x0000000402047825 */ /* 0x042fe200078e026c */
[----:B------:R1:W-:Y:S04]  /*1b170*/  STL.64 [R1+0x3b0], R8 ;  /* 0x0003b00801007387 */ /* 0x0003e80000100a00 */
[----:B------:R-:W-:Y:S01]  /*1b180*/  LDGSTS.E [R20+-0x6fffc], desc[UR48][R4.64], !P1 ;  /* 0x9000400004147fae */ /* 0x000fe2000c921870 */
[----:B----4-:R-:W-:-:S03]  /*1b190*/  IMAD.WIDE R10, R2, 0x4, R110 ;  /* 0x00000004020a7825 */ /* 0x010fc600078e026e */
[----:B------:R3:W-:Y:S01]  /*1b1a0*/  STL.64 [R1+0x3a8], R6 ;  /* 0x0003a80601007387 */ /* 0x0007e20000100a00 */
[----:B-1----:R-:W-:-:S03]  /*1b1b0*/  IMAD.WIDE R8, R2, 0x4, R112 ;  /* 0x0000000402087825 */ /* 0x002fc600078e0270 */
[----:B------:R1:W-:Y:S04]  /*1b1c0*/  LDGSTS.E [R23+-0x6bffc], desc[UR48][R10.64], !P1 ;  /* 0x940040000a177fae */ /* 0x0003e8000c921870 */
[----:B------:R4:W-:Y:S01]  /*1b1d0*/  LDGSTS.E [R22+-0x67ffc], desc[UR48][R8.64], !P1 ;  /* 0x9800400008167fae */ /* 0x0009e2000c921870 */
[----:B---3--:R-:W-:-:S03]  /*1b1e0*/  IMAD.WIDE R6, R2, 0x4, R114 ;  /* 0x0000000402067825 */ /* 0x008fc600078e0272 */
[----:B------:R3:W-:Y:S01]  /*1b1f0*/  STL.64 [R1+0x3a0], R4 ;  /* 0x0003a00401007387 */ /* 0x0007e20000100a00 */
[----:B------:R-:W-:Y:S01]  /*1b200*/  IADD3 R95, R16, 0x100000, RZ ;  /* 0x00100000105f7810 */ /* 0x000fe20007ffe0ff */
[----:B------:R-:W2:Y:S01]  /*1b210*/  LDC R114, c[0x0][0x230] ;  /* 0x00008c00ff727b82 */ /* 0x000ea20000000800 */
[----:B-1----:R-:W-:Y:S01]  /*1b220*/  VIADD R23, R24, 0xfffffed8 ;  /* 0xfffffed818177836 */ /* 0x002fe20000000000 */
[----:B------:R1:W-:Y:S06]  /*1b230*/  LDGSTS.E [R21+-0x63ffc], desc[UR48][R6.64], !P1 ;  /* 0x9c00400006157fae */ /* 0x0003ec000c921870 */
[----:B------:R-:W2:Y:S01]  /*1b240*/  LDC R24, c[0x0][0x230] ;  /* 0x00008c00ff187b82 */ /* 0x000ea20000000800 */
[----:B------:R4:W-:Y:S01]  /*1b250*/  STL.64 [R1+0x390], R10 ;  /* 0x0003900a01007387 */ /* 0x0009e20000100a00 */
[----:B---3--:R-:W-:Y:S01]  /*1b260*/  IMAD.WIDE R4, R2, 0x4, R116 ;  /* 0x0000000402047825 */ /* 0x008fe200078e0274 */
[----:B------:R-:W-:-:S02]  /*1b270*/  ISETP.GE.U32.AND P1, PT, R23, 0x7ffffe99, PT ;  /* 0x7ffffe991700780c */ /* 0x000fc40003f26070 */
[----:B------:R-:W-:Y:S01]  /*1b280*/  IADD3 R23, R232, 0x100000, RZ ;  /* 0x00100000e8177810 */ /* 0x000fe20007ffe0ff */
[----:B------:R3:W-:Y:S01]  /*1b290*/  STL.64 [R1+0x388], R8 ;  /* 0x0003880801007387 */ /* 0x0007e20000100a00 */
[----:B----4-:R-:W-:-:S03]  /*1b2a0*/  IMAD.WIDE R10, R2, 0x4, R118 ;  /* 0x00000004020a7825 */ /* 0x010fc600078e0276 */
[----:B------:R1:W-:Y:S04]  /*1b2b0*/  STL.64 [R1+0x378], R6 ;  /* 0x0003780601007387 */ /* 0x0003e80000100a00 */
[----:B------:R-:W-:Y:S01]  /*1b2c0*/  LDGSTS.E [R20+-0x6fff8], desc[UR48][R4.64], !P0 ;  /* 0x9000800004147fae */ /* 0x000fe2000c121870 */
[----:B---3--:R-:W-:-:S04]  /*1b2d0*/  IMAD.WIDE R8, R2, 0x4, R120 ;  /* 0x0000000402087825 */ /* 0x008fc800078e0278 */
[C---:B------:R-:W-:Y:S01]  /*1b2e0*/  VIADD R96, R16.reuse, 0x100000 ;  /* 0x0010000010607836 */ /* 0x040fe20000000000 */
[----:B------:R2:W-:Y:S01]  /*1b2f0*/  LDGSTS.E [R23+-0x6bff8], desc[UR48][R10.64], !P0 ;  /* 0x940080000a177fae */ /* 0x0005e2000c121870 */
[C---:B------:R-:W-:Y:S01]  /*1b300*/  VIADD R94, R16.reuse, 0x100000 ;  /* 0x00100000105e7836 */ /* 0x040fe20000000000 */
[----:B------:R-:W-:Y:S01]  /*1b310*/  IADD3 R104, R16, 0x100000, RZ ;  /* 0x0010000010687810 */ /* 0x000fe20007ffe0ff */
[----:B-1----:R-:W-:Y:S01]  /*1b320*/  IMAD.WIDE R6, R2, 0x4, R122 ;  /* 0x0000000402067825 */ /* 0x002fe200078e027a */
[----:B------:R1:W-:Y:S03]  /*1b330*/  LDGSTS.E [R22+-0x67ff8], desc[UR48][R8.64], !P0 ;  /* 0x9800800008167fae */ /* 0x0003e6000c121870 */
[C---:B------:R-:W-:Y:S01]  /*1b340*/  VIADD R105, R16.reuse, 0x100000 ;  /* 0x0010000010697836 */ /* 0x040fe20000000000 */
[----:B------:R3:W-:Y:S01]  /*1b350*/  STL.64 [R1+0x370], R4 ;  /* 0x0003700401007387 */ /* 0x0007e20000100a00 */
[C---:B------:R-:W-:Y:S01]  /*1b360*/  VIADD R103, R16.reuse, 0x100000 ;  /* 0x0010000010677836 */ /* 0x040fe20000000000 */
[----:B------:R-:W-:-:S02]  /*1b370*/  IADD3 R102, R16, 0x100000, RZ ;  /* 0x0010000010667810 */ /* 0x000fc40007ffe0ff */
[----:B------:R-:W-:Y:S01]  /*1b380*/  IADD3 R113, R16, 0x100000, RZ ;  /* 0x0010000010717810 */ /* 0x000fe20007ffe0ff */
[----:B--2---:R-:W-:Y:S01]  /*1b390*/  VIADD R23, R25, 0xfffffef7 ;  /* 0xfffffef719177836 */ /* 0x004fe20000000000 */
[----:B------:R2:W-:Y:S01]  /*1b3a0*/  LDGSTS.E [R21+-0x63ff8], desc[UR48][R6.64], !P0 ;  /* 0x9c00800006157fae */ /* 0x0005e2000c121870 */
[----:B------:R-:W4:Y:S03]  /*1b3b0*/  LDC R25, c[0x0][0x230] ;  /* 0x00008c00ff197b82 */ /* 0x000f260000000800 */
[----:B------:R1:W-:Y:S01]  /*1b3c0*/  STL.64 [R1+0x360], R10 ;  /* 0x0003600a01007387 */ /* 0x0003e20000100a00 */
[----:B------:R-:W-:Y:S01]  /*1b3d0*/  ISETP.GE.U32.AND P0, PT, R23, 0x7ffffeb8, PT ;  /* 0x7ffffeb81700780c */ /* 0x000fe20003f06070 */
[----:B---3--:R-:W-:Y:S01]  /*1b3e0*/  IMAD.WIDE R4, R2, 0x4, R124 ;  /* 0x0000000402047825 */ /* 0x008fe200078e027c */
[----:B------:R-:W-:Y:S01]  /*1b3f0*/  IADD3 R23, R232, 0x100000, RZ ;  /* 0x00100000e8177810 */ /* 0x000fe20007ffe0ff */
[----:B------:R3:W-:Y:S01]  /*1b400*/  STL.64 [R1+0x358], R8 ;  /* 0x0003580801007387 */ /* 0x0007e20000100a00 */
[C---:B------:R-:W-:Y:S01]  /*1b410*/  IADD3 R111, R16.reuse, 0x100000, RZ ;  /* 0x00100000106f7810 */ /* 0x040fe20007ffe0ff */
[----:B------:R-:W-:Y:S01]  /*1b420*/  VIADD R112, R16, 0x100000 ;  /* 0x0010000010707836 */ /* 0x000fe20000000000 */
[----:B------:R-:W4:Y:S01]  /*1b430*/  LDC R120, c[0x0][0x230] ;  /* 0x00008c00ff787b82 */ /* 0x000f220000000800 */
[----:B------:R-:W-:Y:S01]  /*1b440*/  LDGSTS.E [R20+-0x6fff4], desc[UR48][R4.64], !P1 ;  /* 0x9000c00004147fae */ /* 0x000fe2000c921870 */
[----:B-1----:R-:W-:-:S03]  /*1b450*/  IMAD.WIDE R10, R2, 0x4, R126 ;  /* 0x00000004020a7825 */ /* 0x002fc600078e027e */
[----:B------:R2:W-:Y:S01]  /*1b460*/  STL.64 [R1+0x348], R6 ;  /* 0x0003480601007387 */ /* 0x0005e20000100a00 */
[----:B------:R-:W-:-:S03]  /*1b470*/  VIADD R110, R16, 0x100000 ;  /* 0x00100000106e7836 */ /* 0x000fc60000000000 */
[----:B------:R1:W-:Y:S01]  /*1b480*/  LDGSTS.E [R23+-0x6bff4], desc[UR48][R10.64], !P1 ;  /* 0x9400c0000a177fae */ /* 0x0003e2000c921870 */
[C---:B---3--:R-:W-:Y:S01]  /*1b490*/  IMAD.WIDE R8, R2.reuse, 0x4, R128 ;  /* 0x0000000402087825 */ /* 0x048fe200078e0280 */
[----:B------:R-:W3:Y:S03]  /*1b4a0*/  LDC R126, c[0x0][0x230] ;  /* 0x00008c00ff7e7b82 */ /* 0x000ee60000000800 */
[----:B--2---:R-:W-:Y:S01]  /*1b4b0*/  IMAD.WIDE R6, R2, 0x4, R130 ;  /* 0x0000000402067825 */ /* 0x004fe200078e0282 */
[----:B------:R2:W-:Y:S03]  /*1b4c0*/  LDGSTS.E [R22+-0x67ff4], desc[UR48][R8.64], !P1 ;  /* 0x9800c00008167fae */ /* 0x0005e6000c921870 */
[----:B------:R-:W-:Y:S01]  /*1b4d0*/  VIADD R119, R16, 0x100000 ;  /* 0x0010000010777836 */ /* 0x000fe20000000000 */
[----:B-1----:R-:W-:Y:S01]  /*1b4e0*/  IADD3 R23, R24, -0x10a, RZ ;  /* 0xfffffef618177810 */ /* 0x002fe20007ffe0ff */
[----:B------:R1:W-:Y:S01]  /*1b4f0*/  STL.64 [R1+0x340], R4 ;  /* 0x0003400401007387 */ /* 0x0003e20000100a00 */
[----:B------:R-:W3:Y:S01]  /*1b500*/  LDC R24, c[0x0][0x230] ;  /* 0x00008c00ff187b82 */ /* 0x000ee20000000800 */
[----:B------:R-:W-:-:S02]  /*1b510*/  VIADD R20, R19, 0x100000 ;  /* 0x0010000013147836 */ /* 0x000fc40000000000 */
[----:B------:R4:W-:Y:S01]  /*1b520*/  LDGSTS.E [R21+-0x63ff4], desc[UR48][R6.64], !P1 ;  /* 0x9c00c00006157fae */ /* 0x0009e2000c921870 */
[----:B------:R-:W-:Y:S01]  /*1b530*/  ISETP.GE.U32.AND P1, PT, R23, 0x7ffffeb7, PT ;  /* 0x7ffffeb71700780c */ /* 0x000fe20003f26070 */
[C---:B------:R-:W-:Y:S02]  /*1b540*/  VIADD R23, R19.reuse, 0x100000 ;  /* 0x0010000013177836 */ /* 0x040fe40000000000 */
[----:B------:R4:W-:Y:S01]  /*1b550*/  STL.64 [R1+0x330], R10 ;  /* 0x0003300a01007387 */ /* 0x0009e20000100a00 */
[C---:B------:R-:W-:Y:S01]  /*1b560*/  IADD3 R118, R16.reuse, 0x100000, RZ ;  /* 0x0010000010767810 */ /* 0x040fe20007ffe0ff */
[----:B------:R-:W-:Y:S01]  /*1b570*/  VIADD R117, R16, 0x100000 ;  /* 0x0010000010757836 */ /* 0x000fe20000000000 */
[----:B------:R-:W-:Y:S01]  /*1b580*/  IADD3 R116, R14, 0x100000, RZ ;  /* 0x001000000e747810 */ /* 0x000fe20007ffe0ff */
[C---:B-1----:R-:W-:Y:S01]  /*1b590*/  IMAD.WIDE R4, R2.reuse, 0x4, R132 ;  /* 0x0000000402047825 */ /* 0x042fe200078e0284 */
[----:B------:R1:W-:Y:S01]  /*1b5a0*/  STL.64 [R1+0x328], R8 ;  /* 0x0003280801007387 */ /* 0x0003e20000100a00 */
[----:B--2---:R-:W-:Y:S01]  /*1b5b0*/  IADD3 R22, R19, 0x100000, RZ ;  /* 0x0010000013167810 */ /* 0x004fe20007ffe0ff */
[----:B------:R-:W2:Y:S01]  /*1b5c0*/  LDC R121, c[0x0][0x230] ;  /* 0x00008c00ff797b82 */ /* 0x000ea20000000800 */
[----:B----4-:R-:W-:Y:S01]  /*1b5d0*/  IMAD.WIDE R10, R2, 0x4, R134 ;  /* 0x00000004020a7825 */ /* 0x010fe200078e0286 */
[----:B------:R4:W-:Y:S01]  /*1b5e0*/  STL.64 [R1+0x318], R6 ;  /* 0x0003180601007387 */ /* 0x0009e20000100a00 */
[----:B------:R-:W-:-:S05]  /*1b5f0*/  IADD3 R125, R14, 0x100000, RZ ;  /* 0x001000000e7d7810 */ /* 0x000fca0007ffe0ff */
[----:B------:R-:W2:Y:S01]  /*1b600*/  LDC R134, c[0x0][0x230] ;  /* 0x00008c00ff867b82 */ /* 0x000ea20000000800 */
[----:B------:R-:W-:Y:S01]  /*1b610*/  VIADD R21, R19, 0x100000 ;  /* 0x0010000013157836 */ /* 0x000fe20000000000 */
[----:B------:R-:W-:Y:S01]  /*1b620*/  LDGSTS.E [R20+-0x80000], desc[UR48][R4.64], !P0 ;  /* 0x8000000004147fae */ /* 0x000fe2000c121870 */
[----:B-1----:R-:W-:-:S03]  /*1b630*/  IMAD.WIDE R8, R2, 0x4, R136 ;  /* 0x0000000402087825 */ /* 0x002fc600078e0288 */
[----:B------:R1:W-:Y:S01]  /*1b640*/  LDGSTS.E [R23+-0x7c000], desc[UR48][R10.64], !P0 ;  /* 0x840000000a177fae */ /* 0x0003e2000c121870 */
[----:B----4-:R-:W-:-:S03]  /*1b650*/  IMAD.WIDE R6, R2, 0x4, R138 ;  /* 0x0000000402067825 */ /* 0x010fc600078e028a */
[----:B------:R4:W-:Y:S04]  /*1b660*/  LDGSTS.E [R22+-0x78000], desc[UR48][R8.64], !P0 ;  /* 0x8800000008167fae */ /* 0x0009e8000c121870 */
[----:B------:R3:W-:Y:S01]  /*1b670*/  STL.64 [R1+0x310], R4 ;  /* 0x0003100401007387 */ /* 0x0007e20000100a00 */
[----:B-1----:R-:W-:-:S03]  /*1b680*/  IADD3 R23, R25, -0x10b, RZ ;  /* 0xfffffef519177810 */ /* 0x002fc60007ffe0ff */
[----:B------:R1:W-:Y:S01]  /*1b690*/  LDGSTS.E [R21+-0x74000], desc[UR48][R6.64], !P0 ;  /* 0x8c00000006157fae */ /* 0x0003e2000c121870 */
[----:B------:R-:W2:Y:S01]  /*1b6a0*/  LDC R25, c[0x0][0x230] ;  /* 0x00008c00ff197b82 */ /* 0x000ea20000000800 */
[----:B------:R-:W-:Y:S02]  /*1b6b0*/  ISETP.GE.U32.AND P0, PT, R23, 0x7ffffeb6, PT ;  /* 0x7ffffeb61700780c */ /* 0x000fe40003f06070 */
[----:B------:R4:W-:Y:S01]  /*1b6c0*/  STL.64 [R1+0x300], R10 ;  /* 0x0003000a01007387 */ /* 0x0009e20000100a00 */
[----:B------:R-:W-:Y:S02]  /*1b6d0*/  VIADD R23, R19, 0x100000 ;  /* 0x0010000013177836 */ /* 0x000fe40000000000 */
[C---:B---3--:R-:W-:Y:S01]  /*1b6e0*/  IMAD.WIDE R4, R2.reuse, 0x4, R140 ;  /* 0x0000000402047825 */ /* 0x048fe200078e028c */
[----:B------:R3:W-:Y:S04]  /*1b6f0*/  STL.64 [R1+0x2f8], R8 ;  /* 0x0002f80801007387 */ /* 0x0007e80000100a00 */
[----:B------:R-:W-:Y:S01]  /*1b700*/  LDGSTS.E [R20+-0x7fffc], desc[UR48][R4.64], !P1 ;  /* 0x8000400004147fae */ /* 0x000fe2000c921870 */
[----:B----4-:R-:W-:-:S03]  /*1b710*/  IMAD.WIDE R10, R2, 0x4, R142 ;  /* 0x00000004020a7825 */ /* 0x010fc600078e028e */
[----:B------:R1:W-:Y:S01]  /*1b720*/  STL.64 [R1+0x2e8], R6 ;  /* 0x0002e80601007387 */ /* 0x0003e20000100a00 */
[----:B------:R-:W4:Y:S01]  /*1b730*/  LDC R142, c[0x0][0x230] ;  /* 0x00008c00ff8e7b82 */ /* 0x000f220000000800 */
[C---:B---3--:R-:W-:Y:S02]  /*1b740*/  IMAD.WIDE R8, R2.reuse, 0x4, R144 ;  /* 0x0000000402087825 */ /* 0x048fe400078e0290 */
[----:B------:R3:W-:Y:S04]  /*1b750*/  LDGSTS.E [R23+-0x7bffc], desc[UR48][R10.64], !P1 ;  /* 0x840040000a177fae */ /* 0x0007e8000c921870 */
[----:B------:R2:W-:Y:S01]  /*1b760*/  LDGSTS.E [R22+-0x77ffc], desc[UR48][R8.64], !P1 ;  /* 0x8800400008167fae */ /* 0x0005e2000c921870 */
[----:B-1----:R-:W-:Y:S01]  /*1b770*/  IMAD.WIDE R6, R2, 0x4, R146 ;  /* 0x0000000402067825 */ /* 0x002fe200078e0292 */
[----:B---3--:R-:W-:-:S02]  /*1b780*/  IADD3 R23, R24, -0x10c, RZ ;  /* 0xfffffef418177810 */ /* 0x008fc40007ffe0ff */
[----:B------:R1:W-:Y:S01]  /*1b790*/  STL.64 [R1+0x2e0], R4 ;  /* 0x0002e00401007387 */ /* 0x0003e20000100a00 */
[----:B------:R-:W3:Y:S03]  /*1b7a0*/  LDC R24, c[0x0][0x230] ;  /* 0x00008c00ff187b82 */ /* 0x000ee60000000800 */
[----:B------:R2:W-:Y:S01]  /*1b7b0*/  LDGSTS.E [R21+-0x73ffc], desc[UR48][R6.64], !P1 ;  /* 0x8c00400006157fae */ /* 0x0005e2000c921870 */
[----:B------:R-:W-:Y:S01]  /*1b7c0*/  ISETP.GE.U32.AND P1, PT, R23, 0x7ffffeb5, PT ;  /* 0x7ffffeb51700780c */ /* 0x000fe20003f26070 */
[----:B------:R-:W-:Y:S02]  /*1b7d0*/  VIADD R23, R19, 0x100000 ;  /* 0x0010000013177836 */ /* 0x000fe40000000000 */
[----:B------:R2:W-:Y:S01]  /*1b7e0*/  STL.64 [R1+0x2d8], R10 ;  /* 0x0002d80a01007387 */ /* 0x0005e20000100a00 */
[----:B-1----:R-:W-:-:S03]  /*1b7f0*/  IMAD.WIDE R4, R2, 0x4, R148 ;  /* 0x0000000402047825 */ /* 0x002fc600078e0294 */
[----:B------:R1:W-:Y:S01]  /*1b800*/  STL.64 [R1+0x2d0], R8 ;  /* 0x0002d00801007387 */ /* 0x0003e20000100a00 */
[----:B--2---:R-:W-:-:S03]  /*1b810*/  IMAD.WIDE R10, R2, 0x4, R150 ;  /* 0x00000004020a7825 */ /* 0x004fc600078e0296 */
[----:B------:R2:W-:Y:S01]  /*1b820*/  STL.64 [R1+0x2c8], R6 ;  /* 0x0002c80601007387 */ /* 0x0005e20000100a00 */
[----:B------:R-:W4:Y:S03]  /*1b830*/  LDC R150, c[0x0][0x230] ;  /* 0x00008c00ff967b82 */ /* 0x000f260000000800 */
[----:B------:R-:W-:Y:S01]  /*1b840*/  LDGSTS.E [R20+-0x7fff8], desc[UR48][R4.64], !P0 ;  /* 0x8000800004147fae */ /* 0x000fe2000c121870 */
[----:B-1----:R-:W-:-:S03]  /*1b850*/  IMAD.WIDE R8, R2, 0x4, R152 ;  /* 0x0000000402087825 */ /* 0x002fc600078e0298 */
[----:B------:R1:W-:Y:S01]  /*1b860*/  LDGSTS.E [R23+-0x7bff8], desc[UR48][R10.64], !P0 ;  /* 0x840080000a177fae */ /* 0x0003e2000c121870 */
[----:B--2---:R-:W-:-:S03]  /*1b870*/  IMAD.WIDE R6, R2, 0x4, R154 ;  /* 0x0000000402067825 */ /* 0x004fc600078e029a */
[----:B------:R2:W-:Y:S04]  /*1b880*/  LDGSTS.E [R22+-0x77ff8], desc[UR48][R8.64], !P0 ;  /* 0x8800800008167fae */ /* 0x0005e8000c121870 */
[----:B------:R3:W-:Y:S01]  /*1b890*/  STL.64 [R1+0x2b8], R4 ;  /* 0x0002b80401007387 */ /* 0x0007e20000100a00 */
[----:B-1----:R-:W-:-:S03]  /*1b8a0*/  IADD3 R23, R25, -0x129, RZ ;  /* 0xfffffed719177810 */ /* 0x002fc60007ffe0ff */
[----:B------:R1:W-:Y:S01]  /*1b8b0*/  LDGSTS.E [R21+-0x73ff8], desc[UR48][R6.64], !P0 ;  /* 0x8c00800006157fae */ /* 0x0003e2000c121870 */
[----:B------:R-:W4:Y:S01]  /*1b8c0*/  LDC R25, c[0x0][0x230] ;  /* 0x00008c00ff197b82 */ /* 0x000f220000000800 */
[----:B------:R-:W-:Y:S02]  /*1b8d0*/  ISETP.GE.U32.AND P0, PT, R23, 0x7ffffe98, PT ;  /* 0x7ffffe981700780c */ /* 0x000fe40003f06070 */
[----:B------:R2:W-:Y:S01]  /*1b8e0*/  STL.64 [R1+0x2b0], R10 ;  /* 0x0002b00a01007387 */ /* 0x0005e20000100a00 */
[----:B------:R-:W-:Y:S02]  /*1b8f0*/  VIADD R23, R19, 0x100000 ;  /* 0x0010000013177836 */ /* 0x000fe40000000000 */
[C---:B---3--:R-:W-:Y:S01]  /*1b900*/  IMAD.WIDE R4, R2.reuse, 0x4, R156 ;  /* 0x0000000402047825 */ /* 0x048fe200078e029c */
[----:B------:R3:W-:Y:S04]  /*1b910*/  STL.64 [R1+0x2a0], R8 ;  /* 0x0002a00801007387 */ /* 0x0007e80000100a00 */
[----:B------:R-:W-:Y:S01]  /*1b920*/  LDGSTS.E [R20+-0x7fff4], desc[UR48][R4.64], !P1 ;  /* 0x8000c00004147fae */ /* 0x000fe2000c921870 */
[----:B--2---:R-:W-:-:S03]  /*1b930*/  IMAD.WIDE R10, R2, 0x4, R158 ;  /* 0x00000004020a7825 */ /* 0x004fc600078e029e */
[----:B------:R1:W-:Y:S01]  /*1b940*/  STL.64 [R1+0x298], R6 ;  /* 0x0002980601007387 */ /* 0x0003e20000100a00 */
[----:B------:R-:W2:Y:S01]  /*1b950*/  LDC R158, c[0x0][0x230] ;  /* 0x00008c00ff9e7b82 */ /* 0x000ea20000000800 */
        /* <DEDUP_REMOVED lines=13> */
[----:B----4-:R-:W-:-:S03]  /*1ba30*/  IMAD.WIDE R10, R2, 0x4, R166 ;  /* 0x00000004020a7825 */ /* 0x010fc600078e02a6 */
[----:B------:R4:W-:Y:S01]  /*1ba40*/  STL.64 [R1+0x268], R6 ;  /* 0x0002680601007387 */ /* 0x0009e20000100a00 */
[----:B------:R-:W2:Y:S03]  /*1ba50*/  LDC R166, c[0x0][0x230] ;  /* 0x00008c00ffa67b82 */ /* 0x000ea60000000800 */
[----:B------:R-:W-:Y:S01]  /*1ba60*/  LDGSTS.E [R20+-0x70000], desc[UR48][R4.64], !P0 ;  /* 0x9000000004147fae */ /* 0x000fe2000c121870 */
[----:B-1----:R-:W-:-:S03]  /*1ba70*/  IMAD.WIDE R8, R2, 0x4, R168 ;  /* 0x0000000402087825 */ /* 0x002fc600078e02a8 */
[----:B------:R1:W-:Y:S01]  /*1ba80*/  LDGSTS.E [R23+-0x6c000], desc[UR48][R10.64], !P0 ;  /* 0x940000000a177fae */ /* 0x0003e2000c121870 */
[----:B----4-:R-:W-:-:S03]  /*1ba90*/  IMAD.WIDE R6, R2, 0x4, R170 ;  /* 0x0000000402067825 */ /* 0x010fc600078e02aa */
[----:B------:R-:W-:Y:S04]  /*1baa0*/  LDGSTS.E [R22+-0x68000], desc[UR48][R8.64], !P0 ;  /* 0x9800000008167fae */ /* 0x000fe8000c121870 */
[----:B------:R4:W-:Y:S01]  /*1bab0*/  STL.64 [R1+0x258], R4 ;  /* 0x0002580401007387 */ /* 0x0009e20000100a00 */
[----:B-1----:R-:W-:-:S03]  /*1bac0*/  IADD3 R23, R25, -0x12b, RZ ;  /* 0xfffffed519177810 */ /* 0x002fc60007ffe0ff */
[----:B------:R1:W-:Y:S01]  /*1bad0*/  LDGSTS.E [R21+-0x64000], desc[UR48][R6.64], !P0 ;  /* 0x9c00000006157fae */ /* 0x0003e2000c121870 */
[----:B------:R-:W2:Y:S01]  /*1bae0*/  LDC R25, c[0x0][0x230] ;  /* 0x00008c00ff197b82 */ /* 0x000ea20000000800 */
[----:B------:R-:W-:Y:S02]  /*1baf0*/  ISETP.GE.U32.AND P0, PT, R23, 0x7ffffe96, PT ;  /* 0x7ffffe961700780c */ /* 0x000fe40003f06070 */
[----:B------:R3:W-:Y:S01]  /*1bb00*/  STL.64 [R1+0x250], R10 ;  /* 0x0002500a01007387 */ /* 0x0007e20000100a00 */
[----:B------:R-:W-:Y:S02]  /*1bb10*/  VIADD R23, R19, 0x100000 ;  /* 0x0010000013177836 */ /* 0x000fe40000000000 */
[C---:B----4-:R-:W-:Y:S01]  /*1bb20*/  IMAD.WIDE R4, R2.reuse, 0x4, R172 ;  /* 0x0000000402047825 */ /* 0x050fe200078e02ac */
[----:B------:R-:W-:Y:S03]  /*1bb30*/  STL.64 [R1+0x240], R8 ;  /* 0x0002400801007387 */ /* 0x000fe60000100a00 */
[C---:B---3--:R-:W-:Y:S01]  /*1bb40*/  IMAD.WIDE R10, R2.reuse, 0x4, R174 ;  /* 0x00000004020a7825 */ /* 0x048fe200078e02ae */
[----:B------:R1:W-:Y:S01]  /*1bb50*/  STL.64 [R1+0x238], R6 ;  /* 0x0002380601007387 */ /* 0x0003e20000100a00 */
[----:B------:R-:W3:Y:S03]  /*1bb60*/  LDC R174, c[0x0][0x230] ;  /* 0x00008c00ffae7b82 */ /* 0x000ee60000000800 */
[----:B------:R4:W-:Y:S04]  /*1bb70*/  LDGSTS.E [R20+-0x6fffc], desc[UR48][R4.64], !P1 ;  /* 0x9000400004147fae */ /* 0x0009e8000c921870 */
[----:B------:R4:W-:Y:S01]  /*1bb80*/  STL.64 [R1+0x228], R4 ;  /* 0x0002280401007387 */ /* 0x0009e20000100a00 */
[----:B-1----:R-:W-:-:S03]  /*1bb90*/  IMAD.WIDE R6, R2, 0x4, R176 ;  /* 0x0000000402067825 */ /* 0x002fc600078e02b0 */
[----:B------:R1:W-:Y:S04]  /*1bba0*/  LDGSTS.E [R23+-0x6bffc], desc[UR48][R10.64], !P1 ;  /* 0x940040000a177fae */ /* 0x0003e8000c921870 */
[----:B------:R2:W-:Y:S01]  /*1bbb0*/  LDGSTS.E [R22+-0x67ffc], desc[UR48][R6.64], !P1 ;  /* 0x9800400006167fae */ /* 0x0005e2000c921870 */
[----:B----4-:R-:W-:Y:S01]  /*1bbc0*/  IMAD.WIDE R4, R2, 0x4, R178 ;  /* 0x0000000402047825 */ /* 0x010fe200078e02b2 */
[----:B-1----:R-:W-:-:S04]  /*1bbd0*/  IADD3 R23, R24, -0x12c, RZ ;  /* 0xfffffed418177810 */ /* 0x002fc80007ffe0ff */
[----:B------:R1:W-:Y:S01]  /*1bbe0*/  LDGSTS.E [R21+-0x63ffc], desc[UR48][R4.64], !P1 ;  /* 0x9c00400004157fae */ /* 0x0003e2000c921870 */
[----:B------:R-:W4:Y:S01]  /*1bbf0*/  LDC R24, c[0x0][0x230] ;  /* 0x00008c00ff187b82 */ /* 0x000f220000000800 */
[C---:B------:R-:W-:Y:S01]  /*1bc00*/  IMAD.WIDE R8, R2.reuse, 0x4, R180 ;  /* 0x0000000402087825 */ /* 0x040fe200078e02b4 */
[----:B------:R-:W-:Y:S01]  /*1bc10*/  ISETP.GE.U32.AND P1, PT, R23, 0x7ffffe95, PT ;  /* 0x7ffffe951700780c */ /* 0x000fe20003f26070 */
[----:B------:R2:W-:Y:S02]  /*1bc20*/  STL.64 [R1+0x220], R10 ;  /* 0x0002200a01007387 */ /* 0x0005e40000100a00 */
[----:B------:R-:W-:Y:S02]  /*1bc30*/  VIADD R23, R19, 0x100000 ;  /* 0x0010000013177836 */ /* 0x000fe40000000000 */
[----:B------:R1:W-:Y:S04]  /*1bc40*/  STL.64 [R1+0x210], R6 ;  /* 0x0002100601007387 */ /* 0x0003e80000100a00 */
[----:B------:R3:W-:Y:S01]  /*1bc50*/  STL.64 [R1+0x208], R4 ;  /* 0x0002080401007387 */ /* 0x0007e20000100a00 */
[----:B--2---:R-:W-:-:S03]  /*1bc60*/  IMAD.WIDE R10, R2, 0x4, R184 ;  /* 0x00000004020a7825 */ /* 0x004fc600078e02b8 */
[----:B------:R-:W-:Y:S01]  /*1bc70*/  LDGSTS.E [R20+-0x6fff8], desc[UR48][R8.64], !P0 ;  /* 0x9000800008147fae */ /* 0x000fe2000c121870 */
[----:B-1----:R-:W-:-:S03]  /*1bc80*/  IMAD.WIDE R6, R2, 0x4, R188 ;  /* 0x0000000402067825 */ /* 0x002fc600078e02bc */
[----:B------:R1:W-:Y:S01]  /*1bc90*/  LDGSTS.E [R23+-0x6bff8], desc[UR48][R26.64], !P0 ;  /* 0x940080001a177fae */ /* 0x0003e2000c121870 */
[----:B---3--:R-:W-:-:S03]  /*1bca0*/  IMAD.WIDE R4, R2, 0x4, R186 ;  /* 0x0000000402047825 */ /* 0x008fc600078e02ba */
[----:B------:R2:W-:Y:S04]  /*1bcb0*/  STL.64 [R1+0x1048], R8 ;  /* 0x0010480801007387 */ /* 0x0005e80000100a00 */
[----:B------:R3:W-:Y:S01]  /*1bcc0*/  STL.64 [R1+0x1f0], R26 ;  /* 0x0001f01a01007387 */ /* 0x0007e20000100a00 */
[----:B-1----:R-:W-:-:S03]  /*1bcd0*/  IADD3 R23, R25, -0x10d, RZ ;  /* 0xfffffef319177810 */ /* 0x002fc60007ffe0ff */
[----:B------:R1:W-:Y:S01]  /*1bce0*/  STL.64 [R1+0x1e0], R10 ;  /* 0x0001e00a01007387 */ /* 0x0003e20000100a00 */
[----:B------:R-:W4:Y:S03]  /*1bcf0*/  LDC R25, c[0x0][0x230] ;  /* 0x00008c00ff197b82 */ /* 0x000f260000000800 */
[----:B------:R1:W-:Y:S04]  /*1bd00*/  LDGSTS.E [R22+-0x67ff8], desc[UR48][R10.64], !P0 ;  /* 0x980080000a167fae */ /* 0x0003e8000c121870 */
[----:B------:R1:W-:Y:S01]  /*1bd10*/  STL.64 [R1+0x1d8], R4 ;  /* 0x0001d80401007387 */ /* 0x0003e20000100a00 */
[----:B--2---:R-:W-:Y:S01]  /*1bd20*/  IMAD.WIDE R8, R2, 0x4, R196 ;  /* 0x0000000402087825 */ /* 0x004fe200078e02c4 */
[----:B---3--:R-:W2:Y:S02]  /*1bd30*/  LDC R26, c[0x0][0x230] ;  /* 0x00008c00ff1a7b82 */ /* 0x008ea40000000800 */
[----:B------:R3:W-:Y:S01]  /*1bd40*/  LDGSTS.E [R21+-0x63ff8], desc[UR48][R4.64], !P0 ;  /* 0x9c00800004157fae */ /* 0x0007e2000c121870 */
[----:B------:R-:W-:Y:S01]  /*1bd50*/  ISETP.GE.U32.AND P0, PT, R23, 0x7ffffeb4, PT ;  /* 0x7ffffeb41700780c */ /* 0x000fe20003f06070 */
[----:B------:R-:W-:-:S02]  /*1bd60*/  VIADD R23, R19, 0x100000 ;  /* 0x0010000013177836 */ /* 0x000fc40000000000 */
[----:B------:R-:W-:Y:S04]  /*1bd70*/  STL.64 [R1+0x1050], R6 ;  /* 0x0010500601007387 */ /* 0x000fe80000100a00 */
[----:B------:R3:W-:Y:S01]  /*1bd80*/  STL.64 [R1+0xfb8], R18 ;  /* 0x000fb81201007387 */ /* 0x0007e20000100a00 */
[----:B-1----:R-:W-:-:S03]  /*1bd90*/  IMAD.WIDE R10, R2, 0x4, R194 ;  /* 0x00000004020a7825 */ /* 0x002fc600078e02c2 */
[----:B------:R1:W-:Y:S01]  /*1bda0*/  LDGSTS.E [R20+-0x6fff4], desc[UR48][R6.64], !P1 ;  /* 0x9000c00006147fae */ /* 0x0003e2000c921870 */
[----:B---3--:R-:W-:-:S04]  /*1bdb0*/  IMAD.WIDE R4, R2, 0x4, R192 ;  /* 0x0000000402047825 */ /* 0x008fc800078e02c0 */
[----:B------:R-:W-:Y:S02]  /*1bdc0*/  IMAD.WIDE R18, R2, 0x4, R190 ;  /* 0x0000000402127825 */ /* 0x000fe400078e02be */
[----:B------:R-:W3:Y:S03]  /*1bdd0*/  LDC R190, c[0x0][0x230] ;  /* 0x00008c00ffbe7b82 */ /* 0x000ee60000000800 */
[----:B------:R4:W-:Y:S01]  /*1bde0*/  LDGSTS.E [R23+-0x6bff4], desc[UR48][R18.64], !P1 ;  /* 0x9400c00012177fae */ /* 0x0009e2000c921870 */
[----:B-1----:R-:W-:-:S03]  /*1bdf0*/  IADD3 R20, R15, 0x100000, RZ ;  /* 0x001000000f147810 */ /* 0x002fc60007ffe0ff */
[----:B------:R-:W-:Y:S04]  /*1be00*/  STL.64 [R1+0xfc0], R18 ;  /* 0x000fc01201007387 */ /* 0x000fe80000100a00 */
[----:B------:R-:W-:Y:S01]  /*1be10*/  STL.64 [R1+0x198], R8 ;  /* 0x0001980801007387 */ /* 0x000fe20000100a00 */
[----:B----4-:R-:W-:-:S03]  /*1be20*/  VIADD R23, R24, 0xfffffef2 ;  /* 0xfffffef218177836 */ /* 0x010fc60000000000 */
[----:B------:R1:W-:Y:S01]  /*1be30*/  LDGSTS.E [R22+-0x67ff4], desc[UR48][R4.64], !P1 ;  /* 0x9800c00004167fae */ /* 0x0003e2000c921870 */
[----:B------:R-:W4:Y:S03]  /*1be40*/  LDC R24, c[0x0][0x230] ;  /* 0x00008c00ff187b82 */ /* 0x000f260000000800 */
[----:B------:R-:W-:Y:S04]  /*1be50*/  STL.64 [R1+0xfc8], R4 ;  /* 0x000fc80401007387 */ /* 0x000fe80000100a00 */
[----:B------:R2:W-:Y:S01]  /*1be60*/  LDGSTS.E [R21+-0x63ff4], desc[UR48][R10.64], !P1 ;  /* 0x9c00c0000a157fae */ /* 0x0005e2000c921870 */
[----:B------:R-:W-:Y:S02]  /*1be70*/  ISETP.GE.U32.AND P1, PT, R23, 0x7ffffeb3, PT ;  /* 0x7ffffeb31700780c */ /* 0x000fe40003f26070 */
[C---:B------:R-:W-:Y:S01]  /*1be80*/  IADD3 R23, R15.reuse, 0x100000, RZ ;  /* 0x001000000f177810 */ /* 0x040fe20007ffe0ff */
[----:B------:R2:W-:Y:S01]  /*1be90*/  STL.64 [R1+0xfd0], R10 ;  /* 0x000fd00a01007387 */ /* 0x0005e20000100a00 */
[----:B-1----:R-:W-:-:S03]  /*1bea0*/  VIADD R22, R15, 0x100000 ;  /* 0x001000000f167836 */ /* 0x002fc60000000000 */
[----:B------:R1:W-:Y:S01]  /*1beb0*/  LDGSTS.E [R20+-0x80000], desc[UR48][R8.64], !P0 ;  /* 0x8000000008147fae */ /* 0x0003e2000c121870 */
[----:B------:R-:W-:-:S04]  /*1bec0*/  IMAD.WIDE R6, R2, 0x4, R202 ;  /* 0x0000000402067825 */ /* 0x000fc800078e02ca */
[C---:B--2---:R-:W-:Y:S01]  /*1bed0*/  IMAD.WIDE R10, R2.reuse, 0x4, R198 ;  /* 0x00000004020a7825 */ /* 0x044fe200078e02c6 */
[----:B------:R-:W-:Y:S01]  /*1bee0*/  IADD3 R21, R15, 0x100000, RZ ;  /* 0x001000000f157810 */ /* 0x000fe20007ffe0ff */
[----:B------:R-:W2:Y:S02]  /*1bef0*/  LDC R198, c[0x0][0x230] ;  /* 0x00008c00ffc67b82 */ /* 0x000ea40000000800 */
[C---:B-1----:R-:W-:Y:S01]  /*1bf00*/  IMAD.WIDE R8, R2.reuse, 0x4, R200 ;  /* 0x0000000402087825 */ /* 0x042fe200078e02c8 */
[----:B------:R1:W-:Y:S04]  /*1bf10*/  LDGSTS.E [R23+-0x7c000], desc[UR48][R10.64], !P0 ;  /* 0x840000000a177fae */ /* 0x0003e8000c121870 */
[----:B------:R3:W-:Y:S01]  /*1bf20*/  LDGSTS.E [R22+-0x78000], desc[UR48][R8.64], !P0 ;  /* 0x8800000008167fae */ /* 0x0007e2000c121870 */
[----:B------:R-:W-:-:S03]  /*1bf30*/  IMAD.WIDE R4, R2, 0x4, R204 ;  /* 0x0000000402047825 */ /* 0x000fc600078e02cc */
[----:B------:R4:W-:Y:S01]  /*1bf40*/  LDGSTS.E [R21+-0x74000], desc[UR48][R6.64], !P0 ;  /* 0x8c00000006157fae */ /* 0x0009e2000c121870 */
[----:B-1----:R-:W-:-:S03]  /*1bf50*/  VIADD R23, R25, 0xfffffef1 ;  /* 0xfffffef119177836 */ /* 0x002fc60000000000 */
[----:B------:R1:W-:Y:S01]  /*1bf60*/  STL.64 [R1+0x190], R10 ;  /* 0x0001900a01007387 */ /* 0x0003e20000100a00 */
[----:B------:R-:W2:Y:S01]  /*1bf70*/  LDC R25, c[0x0][0x230] ;  /* 0x00008c00ff197b82 */ /* 0x000ea20000000800 */
[----:B------:R-:W-:Y:S02]  /*1bf80*/  ISETP.GE.U32.AND P0, PT, R23, 0x7ffffeb2, PT ;  /* 0x7ffffeb21700780c */ /* 0x000fe40003f06070 */
[----:B------:R-:W-:Y:S01]  /*1bf90*/  LDGSTS.E [R20+-0x7fffc], desc[UR48][R4.64], !P1 ;  /* 0x8000400004147fae */ /* 0x000fe2000c921870 */
[----:B------:R-:W-:-:S03]  /*1bfa0*/  IADD3 R23, R15, 0x100000, RZ ;  /* 0x001000000f177810 */ /* 0x000fc60007ffe0ff */
[----:B------:R3:W-:Y:S01]  /*1bfb0*/  STL.64 [R1+0x180], R8 ;  /* 0x0001800801007387 */ /* 0x0007e20000100a00 */
[----:B-1----:R-:W-:-:S03]  /*1bfc0*/  IMAD.WIDE R10, R2, 0x4, R206 ;  /* 0x00000004020a7825 */ /* 0x002fc600078e02ce */
[----:B------:R4:W-:Y:S01]  /*1bfd0*/  STL.64 [R1+0x178], R6 ;  /* 0x0001780601007387 */ /* 0x0009e20000100a00 */
[----:B------:R-:W1:Y:S03]  /*1bfe0*/  LDC R206, c[0x0][0x230] ;  /* 0x00008c00ffce7b82 */ /* 0x000e660000000800 */
[----:B------:R4:W-:Y:S01]  /*1bff0*/  LDGSTS.E [R23+-0x7bffc], desc[UR48][R10.64], !P1 ;  /* 0x840040000a177fae */ /* 0x0009e2000c921870 */
[----:B---3--:R-:W-:-:S03]  /*1c000*/  IMAD.WIDE R8, R2, 0x4, R208 ;  /* 0x0000000402087825 */ /* 0x008fc600078e02d0 */
[----:B------:R3:W-:Y:S01]  /*1c010*/  STL.64 [R1+0x168], R4 ;  /* 0x0001680401007387 */ /* 0x0007e20000100a00 */
[----:B----4-:R-:W-:-:S03]  /*1c020*/  IMAD.WIDE R6, R2, 0x4, R210 ;  /* 0x0000000402067825 */ /* 0x010fc600078e02d2 */
[----:B------:R4:W-:Y:S01]  /*1c030*/  LDGSTS.E [R22+-0x77ffc], desc[UR48][R8.64], !P1 ;  /* 0x8800400008167fae */ /* 0x0009e2000c921870 */
[----:B------:R-:W-:-:S03]  /*1c040*/  VIADD R23, R24, 0xfffffef0 ;  /* 0xfffffef018177836 */ /* 0x000fc60000000000 */
[----:B------:R4:W-:Y:S01]  /*1c050*/  STL.64 [R1+0x160], R10 ;  /* 0x0001600a01007387 */ /* 0x0009e20000100a00 */
[----:B---3--:R-:W-:-:S03]  /*1c060*/  IMAD.WIDE R4, R2, 0x4, R212 ;  /* 0x0000000402047825 */ /* 0x008fc600078e02d4 */
[----:B------:R3:W-:Y:S01]  /*1c070*/  LDGSTS.E [R21+-0x73ffc], desc[UR48][R6.64], !P1 ;  /* 0x8c00400006157fae */ /* 0x0007e2000c921870 */
[----:B------:R-:W-:-:S03]  /*1c080*/  ISETP.GE.U32.AND P1, PT, R23, 0x7ffffeb1, PT ;  /* 0x7ffffeb11700780c */ /* 0x000fc60003f26070 */
[----:B------:R2:W-:Y:S01]  /*1c090*/  STL.64 [R1+0x150], R8 ;  /* 0x0001500801007387 */ /* 0x0005e20000100a00 */
[----:B----4-:R-:W-:-:S03]  /*1c0a0*/  IMAD.WIDE R10, R2, 0x4, R214 ;  /* 0x00000004020a7825 */ /* 0x010fc600078e02d6 */
[----:B------:R3:W-:Y:S01]  /*1c0b0*/  STL.64 [R1+0x148], R6 ;  /* 0x0001480601007387 */ /* 0x0007e20000100a00 */
[----:B------:R-:W-:Y:S01]  /*1c0c0*/  IADD3 R23, R15, 0x100000, RZ ;  /* 0x001000000f177810 */ /* 0x000fe20007ffe0ff */
[----:B------:R-:W4:Y:S02]  /*1c0d0*/  LDC R214, c[0x0][0x230] ;  /* 0x00008c00ffd67b82 */ /* 0x000f240000000800 */
[----:B------:R1:W-:Y:S01]  /*1c0e0*/  STL.64 [R1+0x138], R4 ;  /* 0x0001380401007387 */ /* 0x0003e20000100a00 */
[----:B--2---:R-:W-:-:S03]  /*1c0f0*/  IMAD.WIDE R8, R2, 0x4, R216 ;  /* 0x0000000402087825 */ /* 0x004fc600078e02d8 */
[----:B------:R1:W-:Y:S01]  /*1c100*/  LDGSTS.E [R20+-0x7fff8], desc[UR48][R4.64], !P0 ;  /* 0x8000800004147fae */ /* 0x0003e2000c121870 */
[----:B---3--:R-:W-:-:S03]  /*1c110*/  IMAD.WIDE R6, R2, 0x4, R218 ;  /* 0x0000000402067825 */ /* 0x008fc600078e02da */
[----:B------:R-:W-:Y:S04]  /*1c120*/  STL.64 [R1+0x130], R10 ;  /* 0x0001300a01007387 */ /* 0x000fe80000100a00 */
[----:B------:R2:W-:Y:S01]  /*1c130*/  STL.64 [R1+0x120], R8 ;  /* 0x0001200801007387 */ /* 0x0005e20000100a00 */
[----:B-1----:R-:W-:-:S03]  /*1c140*/  IMAD.WIDE R4, R2, 0x4, R220 ;  /* 0x0000000402047825 */ /* 0x002fc600078e02dc */
[----:B------:R1:W-:Y:S04]  /*1c150*/  STL.64 [R1+0x118], R6 ;  /* 0x0001180601007387 */ /* 0x0003e80000100a00 */
[----:B------:R3:W-:Y:S04]  /*1c160*/  STL.64 [R1+0x108], R4 ;  /* 0x0001080401007387 */ /* 0x0007e80000100a00 */
[----:B------:R-:W4:Y:S04]  /*1c170*/  LDL.LU.64 R238, [R1+0xe0] ;  /* 0x0000e00001ee7983 */ /* 0x000f280000300a00 */
[----:B------:R-:W-:Y:S04]  /*1c180*/  LDGSTS.E [R23+-0x7bff8], desc[UR48][R10.64], !P0 ;  /* 0x840080000a177fae */ /* 0x000fe8000c121870 */
[----:B------:R-:W4:Y:S04]  /*1c190*/  LDL.LU.64 R248, [R1+0xf8] ;  /* 0x0000f80001f87983 */ /* 0x000f280000300a00 */
[----:B------:R2:W-:Y:S04]  /*1c1a0*/  LDGSTS.E [R22+-0x77ff8], desc[UR48][R8.64], !P0 ;  /* 0x8800800008167fae */ /* 0x0005e8000c121870 */
[----:B------:R-:W4:Y:S04]  /*1c1b0*/  LDL.LU.64 R236, [R1+0x110] ;  /* 0x0001100001ec7983 */ /* 0x000f280000300a00 */
[----:B------:R1:W-:Y:S04]  /*1c1c0*/  LDGSTS.E [R21+-0x73ff8], desc[UR48][R6.64], !P0 ;  /* 0x8c00800006157fae */ /* 0x0003e8000c121870 */
[----:B------:R-:W4:Y:S01]  /*1c1d0*/  LDL.LU.64 R242, [R1+0x128] ;  /* 0x0001280001f27983 */ /* 0x000f220000300a00 */
[----:B--2---:R-:W-:-:S03]  /*1c1e0*/  IMAD.WIDE R8, R2, 0x4, R222 ;  /* 0x0000000402087825 */ /* 0x004fc600078e02de */
[----:B------:R3:W-:Y:S01]  /*1c1f0*/  LDGSTS.E [R20+-0x7fff4], desc[UR48][R4.64], !P1 ;  /* 0x8000c00004147fae */ /* 0x0007e2000c921870 */
[----:B-1----:R-:W-:-:S03]  /*1c200*/  IMAD.WIDE R6, R2, 0x4, R224 ;  /* 0x0000000402067825 */ /* 0x002fc600078e02e0 */
[----:B------:R-:W-:Y:S01]  /*1c210*/  STL.64 [R1+0x100], R8 ;  /* 0x0001000801007387 */ /* 0x000fe20000100a00 */
[----:B------:R-:W1:Y:S01]  /*1c220*/  LDC R225, c[0x0][0x230] ;  /* 0x00008c00ffe17b82 */ /* 0x000e620000000800 */
[----:B---3--:R-:W-:Y:S02]  /*1c230*/  IMAD.WIDE R4, R2, 0x4, R226 ;  /* 0x0000000402047825 */ /* 0x008fe400078e02e2 */
[----:B------:R-:W-:Y:S04]  /*1c240*/  STL.64 [R1+0xf0], R6 ;  /* 0x0000f00601007387 */ /* 0x000fe80000100a00 */
[----:B------:R2:W-:Y:S04]  /*1c250*/  STL.64 [R1+0xe8], R4 ;  /* 0x0000e80401007387 */ /* 0x0005e80000100a00 */
[----:B------:R-:W3:Y:S04]  /*1c260*/  LDL.LU.64 R234, [R1+0x140] ;  /* 0x0001400001ea7983 */ /* 0x000ee80000300a00 */
[----:B------:R-:W2:Y:S04]  /*1c270*/  LDL.LU.64 R246, [R1+0x158] ;  /* 0x0001580001f67983 */ /* 0x000ea80000300a00 */
[----:B------:R-:W3:Y:S04]  /*1c280*/  LDL.LU.64 R244, [R1+0x170] ;  /* 0x0001700001f47983 */ /* 0x000ee80000300a00 */
[----:B------:R-:W3:Y:S01]  /*1c290*/  LDL.LU.64 R250, [R1+0x188] ;  /* 0x0001880001fa7983 */ /* 0x000ee20000300a00 */
[----:B------:R-:W-:Y:S01]  /*1c2a0*/  VIADD R23, R25, 0xfffffed3 ;  /* 0xfffffed319177836 */ /* 0x000fe20000000000 */
[----:B------:R-:W-:-:S04]  /*1c2b0*/  IADD3 R25, R15, 0x100000, RZ ;  /* 0x001000000f197810 */ /* 0x000fc80007ffe0ff */
[----:B------:R-:W-:Y:S01]  /*1c2c0*/  ISETP.GE.U32.AND P0, PT, R23, 0x7ffffe94, PT ;  /* 0x7ffffe941700780c */ /* 0x000fe20003f06070 */
[C---:B------:R-:W-:Y:S01]  /*1c2d0*/  VIADD R24, R15.reuse, 0x100000 ;  /* 0x001000000f187836 */ /* 0x040fe20000000000 */
[----:B------:R-:W-:Y:S01]  /*1c2e0*/  IADD3 R23, R15, 0x100000, RZ ;  /* 0x001000000f177810 */ /* 0x000fe20007ffe0ff */
[----:B------:R1:W-:Y:S01]  /*1c2f0*/  LDGSTS.E [R25+-0x7bff4], desc[UR48][R8.64], !P1 ;  /* 0x8400c00008197fae */ /* 0x0003e2000c921870 */
[----:B------:R-:W-:-:S03]  /*1c300*/  IMAD.WIDE R20, R2, 0x4, R228 ;  /* 0x0000000402147825 */ /* 0x000fc600078e02e4 */
[----:B------:R-:W-:Y:S04]  /*1c310*/  LDGSTS.E [R24+-0x77ff4], desc[UR48][R6.64], !P1 ;  /* 0x8800c00006187fae */ /* 0x000fe8000c921870 */
[----:B------:R-:W-:Y:S01]  /*1c320*/  LDGSTS.E [R23+-0x73ff4], desc[UR48][R4.64], !P1 ;  /* 0x8c00c00004177fae */ /* 0x000fe2000c921870 */
[----:B-1----:R-:W-:-:S03]  /*1c330*/  VIADD R25, R26, 0xfffffed2 ;  /* 0xfffffed21a197836 */ /* 0x002fc60000000000 */
[----:B------:R4:W-:Y:S02]  /*1c340*/  LDGSTS.E [R22+-0x70000], desc[UR48][R20.64], !P0 ;  /* 0x9000000014167fae */ /* 0x0009e4000c121870 */
[----:B------:R-:W-:Y:S02]  /*1c350*/  ISETP.GE.U32.AND P1, PT, R25, 0x7ffffe93, PT ;  /* 0x7ffffe931900780c */ /* 0x000fe40003f26070 */
[----:B------:R-:W-:Y:S01]  /*1c360*/  STL.64 [R1+0x1058], R20 ;  /* 0x0010581401007387 */ /* 0x000fe20000100a00 */
[----:B----4-:R-:W-:-:S03]  /*1c370*/  IMAD.WIDE R22, R2, 0x4, R238 ;  /* 0x0000000402167825 */ /* 0x010fc600078e02ee */
[----:B------:R-:W4:Y:S04]  /*1c380*/  LDL.LU.64 R238, [R1+0x1a0] ;  /* 0x0001a00001ee7983 */ /* 0x000f280000300a00 */
[----:B------:R1:W-:Y:S01]  /*1c390*/  LDGSTS.E [R33+-0x6c000], desc[UR48][R22.64], !P0 ;  /* 0x9400000016217fae */ /* 0x0003e2000c121870 */
[----:B------:R-:W-:-:S03]  /*1c3a0*/  IMAD.WIDE R24, R2, 0x4, R248 ;  /* 0x0000000402187825 */ /* 0x000fc600078e02f8 */
[----:B------:R-:W4:Y:S04]  /*1c3b0*/  LDL.LU.64 R248, [R1+0x1b8] ;  /* 0x0001b80001f87983 */ /* 0x000f280000300a00 */
[----:B------:R2:W-:Y:S01]  /*1c3c0*/  LDGSTS.E [R32+-0x68000], desc[UR48][R24.64], !P0 ;  /* 0x9800000018207fae */ /* 0x0005e2000c121870 */
[----:B------:R-:W-:-:S03]  /*1c3d0*/  IMAD.WIDE R26, R2, 0x4, R236 ;  /* 0x00000004021a7825 */ /* 0x000fc600078e02ec */
[----:B------:R-:W4:Y:S01]  /*1c3e0*/  LDL.LU.64 R236, [R1+0x1d0] ;  /* 0x0001d00001ec7983 */ /* 0x000f220000300a00 */
[----:B-1----:R-:W-:-:S03]  /*1c3f0*/  IADD3 R33, R34, -0x12f, RZ ;  /* 0xfffffed122217810 */ /* 0x002fc60007ffe0ff */
[----:B------:R-:W-:Y:S01]  /*1c400*/  LDGSTS.E [R31+-0x64000], desc[UR48][R26.64], !P0 ;  /* 0x9c0000001a1f7fae */ /* 0x000fe2000c121870 */
[----:B------:R-:W-:-:S03]  /*1c410*/  IMAD.WIDE R28, R2, 0x4, R242 ;  /* 0x00000004021c7825 */ /* 0x000fc600078e02f2 */
[----:B------:R-:W4:Y:S01]  /*1c420*/  LDL.LU.64 R242, [R1+0x1e8] ;  /* 0x0001e80001f27983 */ /* 0x000f220000300a00 */
[----:B------:R-:W-:-:S03]  /*1c430*/  ISETP.GE.U32.AND P0, PT, R33, 0x7ffffe92, PT ;  /* 0x7ffffe922100780c */ /* 0x000fc60003f06070 */
[----:B------:R-:W-:Y:S04]  /*1c440*/  STL.64 [R1+0xfd8], R22 ;  /* 0x000fd81601007387 */ /* 0x000fe80000100a00 */
[----:B------:R-:W-:Y:S04]  /*1c450*/  STL.64 [R1+0xfe0], R24 ;  /* 0x000fe01801007387 */ /* 0x000fe80000100a00 */
[----:B------:R-:W-:Y:S04]  /*1c460*/  STL.64 [R1+0xfe8], R26 ;  /* 0x000fe81a01007387 */ /* 0x000fe80000100a00 */
[----:B------:R3:W-:Y:S04]  /*1c470*/  LDGSTS.E [R30+-0x6fffc], desc[UR48][R28.64], !P1 ;  /* 0x900040001c1e7fae */ /* 0x0007e8000c921870 */
[----:B------:R-:W-:Y:S01]  /*1c480*/  STL.64 [R1+0x1060], R28 ;  /* 0x0010601c01007387 */ /* 0x000fe20000100a00 */
[----:B--2---:R-:W-:-:S04]  /*1c490*/  IMAD.WIDE R32, R2, 0x4, R246 ;  /* 0x0000000402207825 */ /* 0x004fc800078e02f6 */
[C---:B---3--:R-:W-:Y:S02]  /*1c4a0*/  IMAD.WIDE R30, R2.reuse, 0x4, R234 ;  /* 0x00000004021e7825 */ /* 0x048fe400078e02ea */
[----:B------:R-:W2:Y:S02]  /*1c4b0*/  LDL.LU.64 R234, [R1+0x200] ;  /* 0x0002000001ea7983 */ /* 0x000ea40000300a00 */
[C---:B------:R-:W-:Y:S02]  /*1c4c0*/  IMAD.WIDE R34, R2.reuse, 0x4, R244 ;  /* 0x0000000402227825 */ /* 0x040fe400078e02f4 */
[----:B------:R-:W3:Y:S02]  /*1c4d0*/  LDL.LU.64 R246, [R1+0x218] ;  /* 0x0002180001f67983 */ /* 0x000ee40000300a00 */
[----:B------:R-:W-:Y:S02]  /*1c4e0*/  IMAD.WIDE R36, R2, 0x4, R250 ;  /* 0x0000000402247825 */ /* 0x000fe400078e02fa */
[----:B------:R-:W3:Y:S04]  /*1c4f0*/  LDL.LU.64 R244, [R1+0x230] ;  /* 0x0002300001f47983 */ /* 0x000ee80000300a00 */
[----:B------:R-:W3:Y:S04]  /*1c500*/  LDL.LU.64 R250, [R1+0x248] ;  /* 0x0002480001fa7983 */ /* 0x000ee80000300a00 */
[----:B------:R1:W-:Y:S04]  /*1c510*/  LDGSTS.E [R41+-0x6bffc], desc[UR48][R30.64], !P1 ;  /* 0x940040001e297fae */ /* 0x0003e8000c921870 */
[----:B------:R-:W-:Y:S04]  /*1c520*/  LDGSTS.E [R40+-0x67ffc], desc[UR48][R32.64], !P1 ;  /* 0x9800400020287fae */ /* 0x000fe8000c921870 */
[----:B------:R-:W-:Y:S01]  /*1c530*/  LDGSTS.E [R39+-0x63ffc], desc[UR48][R34.64], !P1 ;  /* 0x9c00400022277fae */ /* 0x000fe2000c921870 */
[----:B-1----:R-:W-:-:S03]  /*1c540*/  VIADD R41, R42, 0xfffffed0 ;  /* 0xfffffed02a297836 */ /* 0x002fc60000000000 */
[----:B------:R-:W-:Y:S02]  /*1c550*/  STL.64 [R1+0xff0], R30 ;  /* 0x000ff01e01007387 */ /* 0x000fe40000100a00 */
[----:B------:R-:W-:Y:S02]  /*1c560*/  ISETP.GE.U32.AND P1, PT, R41, 0x7ffffe91, PT ;  /* 0x7ffffe912900780c */ /* 0x000fe40003f26070 */
[----:B------:R-:W-:Y:S04]  /*1c570*/  STL.64 [R1+0xff8], R32 ;  /* 0x000ff82001007387 */ /* 0x000fe80000100a00 */
[----:B------:R-:W-:Y:S04]  /*1c580*/  STL.64 [R1+0x1000], R34 ;  /* 0x0010002201007387 */ /* 0x000fe80000100a00 */
[----:B------:R4:W-:Y:S04]  /*1c590*/  LDGSTS.E [R38+-0x6fff8], desc[UR48][R36.64], !P0 ;  /* 0x9000800024267fae */ /* 0x0009e8000c121870 */
[----:B------:R-:W-:Y:S01]  /*1c5a0*/  STL.64 [R1+0x1068], R36 ;  /* 0x0010682401007387 */ /* 0x000fe20000100a00 */
[----:B----4-:R-:W-:-:S03]  /*1c5b0*/  IMAD.WIDE R38, R2, 0x4, R238 ;  /* 0x0000000402267825 */ /* 0x010fc600078e02ee */
[----:B------:R-:W4:Y:S04]  /*1c5c0*/  LDL.LU.64 R238, [R1+0x260] ;  /* 0x0002600001ee7983 */ /* 0x000f280000300a00 */
[----:B------:R1:W-:Y:S01]  /*1c5d0*/  LDGSTS.E [R49+-0x6bff8], desc[UR48][R38.64], !P0 ;  /* 0x9400800026317fae */ /* 0x0003e2000c121870 */
[----:B------:R-:W-:-:S03]  /*1c5e0*/  IMAD.WIDE R40, R2, 0x4, R248 ;  /* 0x0000000402287825 */ /* 0x000fc600078e02f8 */
[----:B------:R-:W4:Y:S04]  /*1c5f0*/  LDL.LU.64 R248, [R1+0x278] ;  /* 0x0002780001f87983 */ /* 0x000f280000300a00 */
[----:B------:R-:W-:Y:S01]  /*1c600*/  LDGSTS.E [R48+-0x67ff8], desc[UR48][R40.64], !P0 ;  /* 0x9800800028307fae */ /* 0x000fe2000c121870 */
        /* <DEDUP_REMOVED lines=12> */
[----:B--2---:R-:W-:-:S03]  /*1c6d0*/  IMAD.WIDE R46, R2, 0x4, R234 ;  /* 0x00000004022e7825 */ /* 0x004fc600078e02ea */
[----:B------:R-:W2:Y:S01]  /*1c6e0*/  LDL.LU.64 R234, [R1+0x2c0] ;  /* 0x0002c00001ea7983 */ /* 0x000ea20000300a00 */
[----:B---3--:R-:W-:-:S03]  /*1c6f0*/  IMAD.WIDE R48, R2, 0x4, R246 ;  /* 0x0000000402307825 */ /* 0x008fc600078e02f6 */
[----:B------:R-:W3:Y:S01]  /*1c700*/  LDL.LU.64 R246, [R1+0x2f0] ;  /* 0x0002f00001f67983 */ /* 0x000ee20000300a00 */
[----:B------:R-:W-:-:S03]  /*1c710*/  IMAD.WIDE R50, R2, 0x4, R244 ;  /* 0x0000000402327825 */ /* 0x000fc600078e02f4 */
[----:B------:R-:W3:Y:S01]  /*1c720*/  LDL.LU.64 R244, [R1+0x308] ;  /* 0x0003080001f47983 */ /* 0x000ee20000300a00 */
[----:B------:R-:W-:-:S03]  /*1c730*/  IMAD.WIDE R4, R2, 0x4, R250 ;  /* 0x0000000402047825 */ /* 0x000fc600078e02fa */
[----:B------:R1:W-:Y:S04]  /*1c740*/  LDGSTS.E [R55+-0x6bff4], desc[UR48][R46.64], !P1 ;  /* 0x9400c0002e377fae */ /* 0x0003e8000c921870 */
[----:B------:R4:W-:Y:S04]  /*1c750*/  STL.64 [R1+0xe0], R4 ;  /* 0x0000e00401007387 */ /* 0x0009e80000100a00 */
[----:B------:R-:W3:Y:S01]  /*1c760*/  LDL.LU.64 R250, [R1+0x320] ;  /* 0x0003200001fa7983 */ /* 0x000ee20000300a00 */
[----:B-1----:R-:W-:-:S03]  /*1c770*/  VIADD R55, R56, 0xfffffeee ;  /* 0xfffffeee38377836 */ /* 0x002fc60000000000 */
[----:B------:R1:W-:Y:S01]  /*1c780*/  LDGSTS.E [R54+-0x67ff4], desc[UR48][R48.64], !P1 ;  /* 0x9800c00030367fae */ /* 0x0003e2000c921870 */
[----:B------:R-:W3:Y:S03]  /*1c790*/  LDC R56, c[0x0][0x230] ;  /* 0x00008c00ff387b82 */ /* 0x000ee60000000800 */
[----:B------:R1:W-:Y:S01]  /*1c7a0*/  LDGSTS.E [R53+-0x63ff4], desc[UR48][R50.64], !P1 ;  /* 0x9c00c00032357fae */ /* 0x0003e2000c921870 */
[----:B------:R-:W-:-:S03]  /*1c7b0*/  ISETP.GE.U32.AND P1, PT, R55, 0x7ffffeaf, PT ;  /* 0x7ffffeaf3700780c */ /* 0x000fc60003f26070 */
[----:B------:R-:W-:Y:S01]  /*1c7c0*/  STL.64 [R1+0x1020], R46 ;  /* 0x0010202e01007387 */ /* 0x000fe20000100a00 */
[----:B------:R-:W-:-:S03]  /*1c7d0*/  IADD3 R55, R17, 0x100000, RZ ;  /* 0x0010000011377810 */ /* 0x000fc60007ffe0ff */
[----:B------:R4:W-:Y:S01]  /*1c7e0*/  LDGSTS.E [R52+-0x80000], desc[UR48][R4.64], !P0 ;  /* 0x8000000004347fae */ /* 0x0009e2000c121870 */
[----:B-1----:R-:W-:-:S03]  /*1c7f0*/  VIADD R54, R17, 0x100000 ;  /* 0x0010000011367836 */ /* 0x002fc60000000000 */
[----:B------:R-:W-:Y:S01]  /*1c800*/  STL.64 [R1+0x1028], R48 ;  /* 0x0010283001007387 */ /* 0x000fe20000100a00 */
[----:B------:R-:W-:-:S03]  /*1c810*/  IADD3 R53, R17, 0x100000, RZ ;  /* 0x0010000011357810 */ /* 0x000fc60007ffe0ff */
[----:B------:R-:W-:Y:S01]  /*1c820*/  STL.64 [R1+0x1030], R50 ;  /* 0x0010303201007387 */ /* 0x000fe20000100a00 */
[----:B----4-:R-:W-:-:S04]  /*1c830*/  IMAD.WIDE R10, R2, 0x4, R238 ;  /* 0x00000004020a7825 */ /* 0x010fc800078e02ee */
[C---:B------:R-:W-:Y:S01]  /*1c840*/  IMAD.WIDE R8, R2.reuse, 0x4, R248 ;  /* 0x0000000402087825 */ /* 0x040fe200078e02f8 */
[----:B------:R-:W-:Y:S03]  /*1c850*/  STL.64 [R1+0xd8], R10 ;  /* 0x0000d80a01007387 */ /* 0x000fe60000100a00 */
[C---:B------:R-:W-:Y:S01]  /*1c860*/  IMAD.WIDE R6, R2.reuse, 0x4, R236 ;  /* 0x0000000402067825 */ /* 0x040fe200078e02ec */
[----:B------:R2:W-:Y:S03]  /*1c870*/  STL.64 [R1+0xd0], R8 ;  /* 0x0000d00801007387 */ /* 0x0005e60000100a00 */
[C---:B------:R-:W-:Y:S01]  /*1c880*/  IMAD.WIDE R4, R2.reuse, 0x4, R242 ;  /* 0x0000000402047825 */ /* 0x040fe200078e02f2 */
[----:B------:R3:W-:Y:S04]  /*1c890*/  STL.64 [R1+0xc8], R6 ;  /* 0x0000c80601007387 */ /* 0x0007e80000100a00 */
[----:B------:R1:W-:Y:S04]  /*1c8a0*/  STL.64 [R1+0xc0], R4 ;  /* 0x0000c00401007387 */ /* 0x0003e80000100a00 */
[----:B------:R-:W-:Y:S04]  /*1c8b0*/  LDGSTS.E [R55+-0x7c000], desc[UR48][R10.64], !P0 ;  /* 0x840000000a377fae */ /* 0x000fe8000c121870 */
[----:B------:R-:W4:Y:S04]  /*1c8c0*/  LDL.LU.64 R238, [R1+0x338] ;  /* 0x0003380001ee7983 */ /* 0x000f280000300a00 */
[----:B------:R2:W-:Y:S04]  /*1c8d0*/  LDGSTS.E [R54+-0x78000], desc[UR48][R8.64], !P0 ;  /* 0x8800000008367fae */ /* 0x0005e8000c121870 */
[----:B------:R3:W-:Y:S04]  /*1c8e0*/  LDGSTS.E [R53+-0x74000], desc[UR48][R6.64], !P0 ;  /* 0x8c00000006357fae */ /* 0x0007e8000c121870 */
[----:B------:R-:W4:Y:S04]  /*1c8f0*/  LDL.LU.64 R248, [R1+0x350] ;  /* 0x0003500001f87983 */ /* 0x000f280000300a00 */
[----:B------:R-:W4:Y:S01]  /*1c900*/  LDL.LU.64 R236, [R1+0x368] ;  /* 0x0003680001ec7983 */ /* 0x000f220000300a00 */
[----:B--2---:R-:W-:-:S03]  /*1c910*/  IMAD.WIDE R8, R2, 0x4, R234 ;  /* 0x0000000402087825 */ /* 0x004fc600078e02ea */
[----:B------:R1:W-:Y:S01]  /*1c920*/  LDGSTS.E [R52+-0x7fffc], desc[UR48][R4.64], !P1 ;  /* 0x8000400004347fae */ /* 0x0003e2000c921870 */
[----:B---3--:R-:W-:-:S03]  /*1c930*/  IMAD.WIDE R6, R2, 0x4, R246 ;  /* 0x0000000402067825 */ /* 0x008fc600078e02f6 */
[----:B------:R-:W2:Y:S04]  /*1c940*/  LDL.LU.64 R242, [R1+0x380] ;  /* 0x0003800001f27983 */ /* 0x000ea80000300a00 */
[----:B------:R-:W-:Y:S01]  /*1c950*/  STL.64 [R1+0xb8], R8 ;  /* 0x0000b80801007387 */ /* 0x000fe20000100a00 */
[----:B-1----:R-:W-:-:S03]  /*1c960*/  IMAD.WIDE R4, R2, 0x4, R244 ;  /* 0x0000000402047825 */ /* 0x002fc600078e02f4 */
[----:B------:R1:W-:Y:S04]  /*1c970*/  STL.64 [R1+0xb0], R6 ;  /* 0x0000b00601007387 */ /* 0x0003e80000100a00 */
[----:B------:R3:W-:Y:S01]  /*1c980*/  STL.64 [R1+0xa8], R4 ;  /* 0x0000a80401007387 */ /* 0x0007e20000100a00 */
[----:B------:R-:W-:-:S03]  /*1c990*/  IMAD.WIDE R44, R2, 0x4, R250 ;  /* 0x00000004022c7825 */ /* 0x000fc600078e02fa */
[----:B------:R-:W3:Y:S04]  /*1c9a0*/  LDL.LU.64 R234, [R1+0x398] ;  /* 0x0003980001ea7983 */ /* 0x000ee80000300a00 */
[----:B------:R-:W3:Y:S04]  /*1c9b0*/  LDL.LU.64 R246, [R1+0x3c0] ;  /* 0x0003c00001f67983 */ /* 0x000ee80000300a00 */
[----:B------:R-:W3:Y:S04]  /*1c9c0*/  LDL.LU.64 R244, [R1+0x3d0] ;  /* 0x0003d00001f47983 */ /* 0x000ee80000300a00 */
[----:B------:R-:W3:Y:S01]  /*1c9d0*/  LDL.LU.64 R250, [R1+0x3e8] ;  /* 0x0003e80001fa7983 */ /* 0x000ee20000300a00 */
[----:B------:R-:W-:-:S02]  /*1c9e0*/  VIADD R55, R57, 0xfffffeed ;  /* 0xfffffeed39377836 */ /* 0x000fc40000000000 */
[----:B------:R-:W1:Y:S03]  /*1c9f0*/  LDC R57, c[0x0][0x230] ;  /* 0x00008c00ff397b82 */ /* 0x000e660000000800 */
[----:B------:R-:W-:Y:S02]  /*1ca00*/  ISETP.GE.U32.AND P0, PT, R55, 0x7ffffeae, PT ;  /* 0x7ffffeae3700780c */ /* 0x000fe40003f06070 */
[----:B------:R-:W-:-:S05]  /*1ca10*/  IADD3 R55, R17, 0x100000, RZ ;  /* 0x0010000011377810 */ /* 0x000fca0007ffe0ff */
[----:B------:R1:W-:Y:S04]  /*1ca20*/  LDGSTS.E [R55+-0x7bffc], desc[UR48][R8.64], !P1 ;  /* 0x8400400008377fae */ /* 0x0003e8000c921870 */
[----:B------:R-:W-:Y:S04]  /*1ca30*/  LDGSTS.E [R54+-0x77ffc], desc[UR48][R6.64], !P1 ;  /* 0x8800400006367fae */ /* 0x000fe8000c921870 */
[----:B------:R-:W-:Y:S01]  /*1ca40*/  LDGSTS.E [R53+-0x73ffc], desc[UR48][R4.64], !P1 ;  /* 0x8c00400004357fae */ /* 0x000fe2000c921870 */
[----:B-1----:R-:W-:-:S03]  /*1ca50*/  VIADD R55, R56, 0xfffffeec ;  /* 0xfffffeec38377836 */ /* 0x002fc60000000000 */
[----:B------:R-:W-:Y:S02]  /*1ca60*/  STL.64 [R1+0x1078], R44 ;  /* 0x0010782c01007387 */ /* 0x000fe40000100a00 */
[----:B------:R-:W-:Y:S02]  /*1ca70*/  ISETP.GE.U32.AND P1, PT, R55, 0x7ffffead, PT ;  /* 0x7ffffead3700780c */ /* 0x000fe40003f26070 */
[----:B------:R-:W-:Y:S01]  /*1ca80*/  LDGSTS.E [R52+-0x7fff8], desc[UR48][R44.64], !P0 ;  /* 0x800080002c347fae */ /* 0x000fe2000c121870 */
[----:B------:R-:W-:Y:S01]  /*1ca90*/  IADD3 R55, R17, 0x100000, RZ ;  /* 0x0010000011377810 */ /* 0x000fe20007ffe0ff */
[C---:B----4-:R-:W-:Y:S02]  /*1caa0*/  IMAD.WIDE R50, R2.reuse, 0x4, R238 ;  /* 0x0000000402327825 */ /* 0x050fe400078e02ee */
[----:B------:R-:W4:Y:S04]  /*1cab0*/  LDL.LU.64 R238, [R1+0x400] ;  /* 0x0004000001ee7983 */ /* 0x000f280000300a00 */
[----:B------:R-:W-:Y:S01]  /*1cac0*/  LDGSTS.E [R55+-0x7bff8], desc[UR48][R50.64], !P0 ;  /* 0x8400800032377fae */ /* 0x000fe2000c121870 */
[----:B------:R-:W-:-:S03]  /*1cad0*/  IMAD.WIDE R48, R2, 0x4, R248 ;  /* 0x0000000402307825 */ /* 0x000fc600078e02f8 */
[----:B------:R-:W4:Y:S01]  /*1cae0*/  LDL.LU.64 R248, [R1+0x408] ;  /* 0x0004080001f87983 */ /* 0x000f220000300a00 */
[----:B------:R-:W-:-:S03]  /*1caf0*/  IMAD.WIDE R46, R2, 0x4, R236 ;  /* 0x00000004022e7825 */ /* 0x000fc600078e02ec */
[----:B------:R-:W4:Y:S04]  /*1cb00*/  LDL.LU.64 R236, [R1+0x410] ;  /* 0x0004100001ec7983 */ /* 0x000f280000300a00 */
[----:B------:R-:W-:Y:S01]  /*1cb10*/  LDGSTS.E [R54+-0x77ff8], desc[UR48][R48.64], !P0 ;  /* 0x8800800030367fae */ /* 0x000fe2000c121870 */
[----:B--2---:R-:W-:-:S03]  /*1cb20*/  IMAD.WIDE R36, R2, 0x4, R242 ;  /* 0x0000000402247825 */ /* 0x004fc600078e02f2 */
[----:B------:R-:W-:Y:S04]  /*1cb30*/  LDGSTS.E [R53+-0x73ff8], desc[UR48][R46.64], !P0 ;  /* 0x8c0080002e357fae */ /* 0x000fe8000c121870 */
[----:B------:R-:W2:Y:S04]  /*1cb40*/  LDL.LU.64 R242, [R1+0x418] ;  /* 0x0004180001f27983 */ /* 0x000ea80000300a00 */
[----:B------:R-:W-:Y:S04]  /*1cb50*/  STL.64 [R1+0x1038], R50 ;  /* 0x0010383201007387 */ /* 0x000fe80000100a00 */
[----:B------:R-:W-:Y:S04]  /*1cb60*/  STL.64 [R1+0x1040], R48 ;  /* 0x0010403001007387 */ /* 0x000fe80000100a00 */
[----:B------:R-:W-:Y:S01]  /*1cb70*/  STL.64 [R1+0x1080], R46 ;  /* 0x0010802e01007387 */ /* 0x000fe20000100a00 */
[----:B---3--:R-:W-:-:S03]  /*1cb80*/  IMAD.WIDE R42, R2, 0x4, R234 ;  /* 0x00000004022a7825 */ /* 0x008fc600078e02ea */
[----:B------:R1:W-:Y:S01]  /*1cb90*/  STL.64 [R1+0x1088], R36 ;  /* 0x0010882401007387 */ /* 0x0003e20000100a00 */
[----:B------:R-:W-:-:S03]  /*1cba0*/  IMAD.WIDE R40, R2, 0x4, R246 ;  /* 0x0000000402287825 */ /* 0x000fc600078e02f6 */
[----:B------:R-:W3:Y:S01]  /*1cbb0*/  LDL.LU.64 R234, [R1+0x428] ;  /* 0x0004280001ea7983 */ /* 0x000ee20000300a00 */
[----:B------:R-:W-:-:S03]  /*1cbc0*/  IMAD.WIDE R38, R2, 0x4, R244 ;  /* 0x0000000402267825 */ /* 0x000fc600078e02f4 */
[----:B------:R1:W-:Y:S04]  /*1cbd0*/  LDGSTS.E [R52+-0x7fff4], desc[UR48][R36.64], !P1 ;  /* 0x8000c00024347fae */ /* 0x0003e8000c921870 */
[----:B------:R-:W3:Y:S04]  /*1cbe0*/  LDL.LU.64 R246, [R1+0x438] ;  /* 0x0004380001f67983 */ /* 0x000ee80000300a00 */
[----:B------:R-:W3:Y:S01]  /*1cbf0*/  LDL.LU.64 R244, [R1+0x440] ;  /* 0x0004400001f47983 */ /* 0x000ee20000300a00 */
[----:B-1----:R-:W-:-:S03]  /*1cc00*/  IMAD.WIDE R52, R2, 0x4, R250 ;  /* 0x0000000402347825 */ /* 0x002fc600078e02fa */
[----:B------:R-:W3:Y:S01]  /*1cc10*/  LDL.LU.64 R250, [R1+0x458] ;  /* 0x0004580001fa7983 */ /* 0x000ee20000300a00 */
[----:B------:R-:W-:Y:S01]  /*1cc20*/  VIADD R55, R57, 0xfffffecf ;  /* 0xfffffecf39377836 */ /* 0x000fe20000000000 */
[C---:B------:R-:W-:Y:S01]  /*1cc30*/  IADD3 R57, R17.reuse, 0x100000, RZ ;  /* 0x0010000011397810 */ /* 0x040fe20007ffe0ff */
[----:B------:R-:W-:-:S03]  /*1cc40*/  VIADD R56, R17, 0x100000 ;  /* 0x0010000011387836 */ /* 0x000fc60000000000 */
[----:B------:R-:W-:Y:S01]  /*1cc50*/  ISETP.GE.U32.AND P0, PT, R55, 0x7ffffe90, PT ;  /* 0x7ffffe903700780c */ /* 0x000fe20003f06070 */
[----:B------:R1:W-:Y:S01]  /*1cc60*/  LDGSTS.E [R57+-0x7bff4], desc[UR48][R42.64], !P1 ;  /* 0x8400c0002a397fae */ /* 0x0003e2000c921870 */
[----:B------:R-:W-:-:S03]  /*1cc70*/  IADD3 R55, R17, 0x100000, RZ ;  /* 0x0010000011377810 */ /* 0x000fc60007ffe0ff */
        /* <DEDUP_REMOVED lines=13> */
[----:B------:R-:W4:Y:S01]  /*1cd50*/  LDL.LU.64 R248, [R1+0x468] ;  /* 0x0004680001f87983 */ /* 0x000f220000300a00 */
[----:B------:R-:W-:-:S03]  /*1cd60*/  IMAD.WIDE R58, R2, 0x4, R236 ;  /* 0x00000004023a7825 */ /* 0x000fc600078e02ec */
[----:B------:R-:W4:Y:S01]  /*1cd70*/  LDL.LU.64 R236, [R1+0x5b8] ;  /* 0x0005b80001ec7983 */ /* 0x000f220000300a00 */
[----:B-1----:R-:W-:-:S03]  /*1cd80*/  IADD3 R65, R66, -0x133, RZ ;  /* 0xfffffecd42417810 */ /* 0x002fc60007ffe0ff */
[----:B------:R3:W-:Y:S04]  /*1cd90*/  LDGSTS.E [R64+-0x68000], desc[UR48][R56.64], !P0 ;  /* 0x9800000038407fae */ /* 0x0007e8000c121870 */
[----:B------:R-:W-:Y:S01]  /*1cda0*/  LDGSTS.E [R63+-0x64000], desc[UR48][R58.64], !P0 ;  /* 0x9c0000003a3f7fae */ /* 0x000fe2000c121870 */
[----:B--2---:R-:W-:-:S03]  /*1cdb0*/  IMAD.WIDE R60, R2, 0x4, R242 ;  /* 0x00000004023c7825 */ /* 0x004fc600078e02f2 */
[----:B------:R-:W2:Y:S01]  /*1cdc0*/  LDL.LU.64 R242, [R1+0x5d8] ;  /* 0x0005d80001f27983 */ /* 0x000ea20000300a00 */
[----:B------:R-:W-:-:S03]  /*1cdd0*/  ISETP.GE.U32.AND P0, PT, R65, 0x7ffffe8e, PT ;  /* 0x7ffffe8e4100780c */ /* 0x000fc60003f06070 */
[----:B------:R-:W-:Y:S04]  /*1cde0*/  STL.64 [R1+0x10b0], R54 ;  /* 0x0010b03601007387 */ /* 0x000fe80000100a00 */
[----:B------:R-:W-:Y:S04]  /*1cdf0*/  STL.64 [R1+0x10b8], R56 ;  /* 0x0010b83801007387 */ /* 0x000fe80000100a00 */
[----:B------:R-:W-:Y:S04]  /*1ce00*/  STL.64 [R1+0x10c0], R58 ;  /* 0x0010c03a01007387 */ /* 0x000fe80000100a00 */
[----:B------:R1:W-:Y:S04]  /*1ce10*/  LDGSTS.E [R62+-0x6fffc], desc[UR48][R60.64], !P1 ;  /* 0x900040003c3e7fae */ /* 0x0003e8000c921870 */
[----:B------:R-:W-:Y:S01]  /*1ce20*/  STL.64 [R1+0x10c8], R60 ;  /* 0x0010c83c01007387 */ /* 0x000fe20000100a00 */
[----:B---3--:R-:W-:-:S04]  /*1ce30*/  IMAD.WIDE R64, R2, 0x4, R246 ;  /* 0x0000000402407825 */ /* 0x008fc800078e02f6 */
[C---:B-1----:R-:W-:Y:S02]  /*1ce40*/  IMAD.WIDE R62, R2.reuse, 0x4, R234 ;  /* 0x00000004023e7825 */ /* 0x042fe400078e02ea */
[----:B------:R-:W3:Y:S02]  /*1ce50*/  LDL.LU.64 R234, [R1+0x5e0] ;  /* 0x0005e00001ea7983 */ /* 0x000ee40000300a00 */
        /* <DEDUP_REMOVED lines=9> */
[----:B------:R4:W-:Y:S02]  /*1cef0*/  LDGSTS.E [R70+-0x6fff8], desc[UR48][R68.64], !P0 ;  /* 0x9000800044467fae */ /* 0x0009e4000c121870 */
[----:B------:R-:W-:Y:S02]  /*1cf00*/  ISETP.GE.U32.AND P1, PT, R73, 0x7ffffe8d, PT ;  /* 0x7ffffe8d4900780c */ /* 0x000fe40003f26070 */
[----:B------:R-:W-:Y:S04]  /*1cf10*/  STL.64 [R1+0x10d0], R62 ;  /* 0x0010d03e01007387 */ /* 0x000fe80000100a00 */
[----:B------:R-:W-:Y:S04]  /*1cf20*/  STL.64 [R1+0x10d8], R64 ;  /* 0x0010d84001007387 */ /* 0x000fe80000100a00 */
[----:B------:R-:W-:Y:S04]  /*1cf30*/  STL.64 [R1+0x10e0], R66 ;  /* 0x0010e04201007387 */ /* 0x000fe80000100a00 */
[----:B------:R-:W-:Y:S01]  /*1cf40*/  STL.64 [R1+0x10e8], R68 ;  /* 0x0010e84401007387 */ /* 0x000fe20000100a00 */
[----:B----4-:R-:W-:-:S03]  /*1cf50*/  IMAD.WIDE R70, R2, 0x4, R238 ;  /* 0x0000000402467825 */ /* 0x010fc600078e02ee */
[----:B------:R-:W4:Y:S04]  /*1cf60*/  LDL.LU.64 R238, [R1+0x600] ;  /* 0x0006000001ee7983 */ /* 0x000f280000300a00 */
[----:B------:R1:W-:Y:S01]  /*1cf70*/  LDGSTS.E [R81+-0x6bff8], desc[UR48][R70.64], !P0 ;  /* 0x9400800046517fae */ /* 0x0003e2000c121870 */
[----:B------:R-:W-:-:S03]  /*1cf80*/  IMAD.WIDE R72, R2, 0x4, R248 ;  /* 0x0000000402487825 */ /* 0x000fc600078e02f8 */
[----:B------:R-:W4:Y:S01]  /*1cf90*/  LDL.LU.64 R248, [R1+0x608] ;  /* 0x0006080001f87983 */ /* 0x000f220000300a00 */
[----:B------:R-:W-:Y:S01]  /*1cfa0*/  IMAD.WIDE R74, R2, 0x4, R236 ;  /* 0x00000004024a7825 */ /* 0x000fe200078e02ec */
[----:B-1----:R-:W-:Y:S02]  /*1cfb0*/  IADD3 R81, R82, -0x115, RZ ;  /* 0xfffffeeb52517810 */ /* 0x002fe40007ffe0ff */
[----:B------:R-:W4:Y:S04]  /*1cfc0*/  LDL.LU.64 R236, [R1+0x610] ;  /* 0x0006100001ec7983 */ /* 0x000f280000300a00 */
[----:B------:R-:W-:Y:S04]  /*1cfd0*/  LDGSTS.E [R80+-0x67ff8], desc[UR48][R72.64], !P0 ;  /* 0x9800800048507fae */ /* 0x000fe8000c121870 */
[----:B------:R-:W-:Y:S01]  /*1cfe0*/  LDGSTS.E [R79+-0x63ff8], desc[UR48][R74.64], !P0 ;  /* 0x9c0080004a4f7fae */ /* 0x000fe2000c121870 */
[----:B--2---:R-:W-:Y:S01]  /*1cff0*/  IMAD.WIDE R76, R2, 0x4, R242 ;  /* 0x00000004024c7825 */ /* 0x004fe200078e02f2 */
[----:B------:R-:W-:-:S02]  /*1d000*/  ISETP.GE.U32.AND P0, PT, R81, 0x7ffffeac, PT ;  /* 0x7ffffeac5100780c */ /* 0x000fc40003f06070 */
[----:B------:R-:W2:Y:S04]  /*1d010*/  LDL.LU.64 R242, [R1+0x618] ;  /* 0x0006180001f27983 */ /* 0x000ea80000300a00 */
[----:B------:R3:W-:Y:S04]  /*1d020*/  LDGSTS.E [R78+-0x6fff4], desc[UR48][R76.64], !P1 ;  /* 0x9000c0004c4e7fae */ /* 0x0007e8000c921870 */
[----:B------:R1:W-:Y:S01]  /*1d030*/  STL.64 [R1+0x10f0], R70 ;  /* 0x0010f04601007387 */ /* 0x0003e20000100a00 */
[----:B---3--:R-:W-:-:S03]  /*1d040*/  IMAD.WIDE R78, R2, 0x4, R234 ;  /* 0x00000004024e7825 */ /* 0x008fc600078e02ea */
[----:B------:R-:W3:Y:S01]  /*1d050*/  LDL.LU.64 R234, [R1+0x620] ;  /* 0x0006200001ea7983 */ /* 0x000ee20000300a00 */
[----:B------:R-:W-:-:S03]  /*1d060*/  IMAD.WIDE R80, R2, 0x4, R246 ;  /* 0x0000000402507825 */ /* 0x000fc600078e02f6 */
[----:B------:R-:W3:Y:S01]  /*1d070*/  LDL.LU.64 R246, [R1+0x628] ;  /* 0x0006280001f67983 */ /* 0x000ee20000300a00 */
[----:B------:R-:W-:-:S03]  /*1d080*/  IMAD.WIDE R82, R2, 0x4, R244 ;  /* 0x0000000402527825 */ /* 0x000fc600078e02f4 */
[----:B------:R-:W3:Y:S01]  /*1d090*/  LDL.LU.64 R244, [R1+0x638] ;  /* 0x0006380001f47983 */ /* 0x000ee20000300a00 */
[----:B------:R-:W-:-:S03]  /*1d0a0*/  IMAD.WIDE R28, R2, 0x4, R250 ;  /* 0x00000004021c7825 */ /* 0x000fc600078e02fa */
[----:B------:R-:W3:Y:S04]  /*1d0b0*/  LDL.LU.64 R250, [R1+0x648] ;  /* 0x0006480001fa7983 */ /* 0x000ee80000300a00 */
[----:B------:R1:W-:Y:S04]  /*1d0c0*/  LDGSTS.E [R87+-0x6bff4], desc[UR48][R78.64], !P1 ;  /* 0x9400c0004e577fae */ /* 0x0003e8000c921870 */
[----:B------:R1:W-:Y:S04]  /*1d0d0*/  LDGSTS.E [R86+-0x67ff4], desc[UR48][R80.64], !P1 ;  /* 0x9800c00050567fae */ /* 0x0003e8000c921870 */
[----:B------:R1:W-:Y:S01]  /*1d0e0*/  LDGSTS.E [R85+-0x63ff4], desc[UR48][R82.64], !P1 ;  /* 0x9c00c00052557fae */ /* 0x0003e2000c921870 */
[----:B----4-:R-:W-:-:S03]  /*1d0f0*/  IMAD.WIDE R34, R2, 0x4, R238 ;  /* 0x0000000402227825 */ /* 0x010fc600078e02ee */
[----:B------:R-:W-:Y:S04]  /*1d100*/  LDGSTS.E [R84+-0x80000], desc[UR48][R28.64], !P0 ;  /* 0x800000001c547fae */ /* 0x000fe8000c121870 */
[----:B------:R-:W4:Y:S01]  /*1d110*/  LDL.LU.64 R238, [R1+0x658] ;  /* 0x0006580001ee7983 */ /* 0x000f220000300a00 */
[----:B------:R-:W-:-:S03]  /*1d120*/  IMAD.WIDE R32, R2, 0x4, R248 ;  /* 0x0000000402207825 */ /* 0x000fc600078e02f8 */
[----:B------:R-:W4:Y:S01]  /*1d130*/  LDL.LU.64 R248, [R1+0x868] ;  /* 0x0008680001f87983 */ /* 0x000f220000300a00 */
[----:B------:R-:W-:-:S03]  /*1d140*/  IMAD.WIDE R30, R2, 0x4, R236 ;  /* 0x00000004021e7825 */ /* 0x000fc600078e02ec */
[----:B------:R-:W4:Y:S01]  /*1d150*/  LDL.LU.64 R236, [R1+0x860] ;  /* 0x0008600001ec7983 */ /* 0x000f220000300a00 */
[----:B--2---:R-:W-:-:S03]  /*1d160*/  IMAD.WIDE R20, R2, 0x4, R242 ;  /* 0x0000000402147825 */ /* 0x004fc600078e02f2 */
[----:B------:R-:W2:Y:S01]  /*1d170*/  LDL.LU.64 R242, [R1+0x858] ;  /* 0x0008580001f27983 */ /* 0x000ea20000300a00 */
[----:B---3--:R-:W-:-:S04]  /*1d180*/  IMAD.WIDE R26, R2, 0x4, R234 ;  /* 0x00000004021a7825 */ /* 0x008fc800078e02ea */
[C---:B------:R-:W-:Y:S02]  /*1d190*/  IMAD.WIDE R6, R2.reuse, 0x4, R250 ;  /* 0x0000000402067825 */ /* 0x040fe400078e02fa */
[----:B------:R-:W3:Y:S04]  /*1d1a0*/  LDL.LU.64 R250, [R1+0x850] ;  /* 0x0008500001fa7983 */ /* 0x000ee80000300a00 */
[----:B------:R-:W3:Y:S01]  /*1d1b0*/  LDL.LU.64 R234, [R1+0x848] ;  /* 0x0008480001ea7983 */ /* 0x000ee20000300a00 */
[----:B------:R-:W-:-:S03]  /*1d1c0*/  IMAD.WIDE R24, R2, 0x4, R246 ;  /* 0x0000000402187825 */ /* 0x000fc600078e02f6 */
[----:B------:R-:W3:Y:S01]  /*1d1d0*/  LDL.LU.64 R246, [R1+0x840] ;  /* 0x0008400001f67983 */ /* 0x000ee20000300a00 */
[----:B------:R-:W-:-:S03]  /*1d1e0*/  IMAD.WIDE R22, R2, 0x4, R244 ;  /* 0x0000000402167825 */ /* 0x000fc600078e02f4 */
[----:B------:R-:W3:Y:S04]  /*1d1f0*/  LDL.LU.64 R244, [R1+0x758] ;  /* 0x0007580001f47983 */ /* 0x000ee80000300a00 */
[----:B------:R-:W3:Y:S01]  /*1d200*/  LDL.LU.64 R240, [R1+0x750] ;  /* 0x0007500001f07983 */ /* 0x000ee20000300a00 */
[----:B----4-:R-:W-:-:S03]  /*1d210*/  IMAD.WIDE R10, R2, 0x4, R238 ;  /* 0x00000004020a7825 */ /* 0x010fc600078e02ee */
[----:B------:R-:W4:Y:S01]  /*1d220*/  LDL.LU.64 R238, [R1+0x748] ;  /* 0x0007480001ee7983 */ /* 0x000f220000300a00 */
[----:B------:R-:W-:-:S03]  /*1d230*/  IMAD.WIDE R18, R2, 0x4, R236 ;  /* 0x0000000402127825 */ /* 0x000fc600078e02ec */
[----:B------:R-:W4:Y:S01]  /*1d240*/  LDL.LU.64 R236, [R1+0x740] ;  /* 0x0007400001ec7983 */ /* 0x000f220000300a00 */
[----:B------:R-:W-:-:S04]  /*1d250*/  IMAD.WIDE R4, R2, 0x4, R248 ;  /* 0x0000000402047825 */ /* 0x000fc800078e02f8 */
[C---:B--2---:R-:W-:Y:S02]  /*1d260*/  IMAD.WIDE R8, R2.reuse, 0x4, R242 ;  /* 0x0000000402087825 */ /* 0x044fe400078e02f2 */
[----:B------:R-:W2:Y:S04]  /*1d270*/  LDL.LU.64 R242, [R1+0x738] ;  /* 0x0007380001f27983 */ /* 0x000ea80000300a00 */
[----:B------:R-:W2:Y:S04]  /*1d280*/  LDL.LU.64 R100, [R1+0x730] ;  /* 0x0007300001647983 */ /* 0x000ea80000300a00 */
[----:B------:R-:W2:Y:S01]  /*1d290*/  LDL.LU.64 R230, [R1+0x728] ;  /* 0x0007280001e67983 */ /* 0x000ea20000300a00 */
[----:B---3--:R-:W-:-:S03]  /*1d2a0*/  IMAD.WIDE R248, R2, 0x4, R234 ;  /* 0x0000000402f87825 */ /* 0x008fc600078e02ea */
[----:B------:R-:W3:Y:S01]  /*1d2b0*/  LDL.LU.64 R234, [R1+0x720] ;  /* 0x0007200001ea7983 */ /* 0x000ee20000300a00 */
[----:B-1----:R-:W-:Y:S02]  /*1d2c0*/  VIADD R87, R88, 0xfffffeea ;  /* 0xfffffeea58577836 */ /* 0x002fe40000000000 */
[----:B------:R-:W1:Y:S03]  /*1d2d0*/  LDC R88, c[0x0][0x230] ;  /* 0x00008c00ff587b82 */ /* 0x000e660000000800 */
[----:B------:R-:W-:Y:S02]  /*1d2e0*/  ISETP.GE.U32.AND P1, PT, R87, 0x7ffffeab, PT ;  /* 0x7ffffeab5700780c */ /* 0x000fe40003f26070 */
[C---:B------:R-:W-:Y:S01]  /*1d2f0*/  IADD3 R87, R16.reuse, 0x100000, RZ ;  /* 0x0010000010577810 */ /* 0x040fe20007ffe0ff */
[C---:B------:R-:W-:Y:S01]  /*1d300*/  VIADD R86, R16.reuse, 0x100000 ;  /* 0x0010000010567836 */ /* 0x040fe20000000000 */
[----:B------:R-:W-:-:S03]  /*1d310*/  IADD3 R85, R16, 0x100000, RZ ;  /* 0x0010000010557810 */ /* 0x000fc60007ffe0ff */
[----:B------:R1:W-:Y:S04]  /*1d320*/  LDGSTS.E [R87+-0x7c000], desc[UR48][R34.64], !P0 ;  /* 0x8400000022577fae */ /* 0x0003e8000c121870 */
[----:B------:R-:W-:Y:S04]  /*1d330*/  LDGSTS.E [R86+-0x78000], desc[UR48][R32.64], !P0 ;  /* 0x8800000020567fae */ /* 0x000fe8000c121870 */
[----:B------:R-:W-:Y:S01]  /*1d340*/  LDGSTS.E [R85+-0x74000], desc[UR48][R30.64], !P0 ;  /* 0x8c0000001e557fae */ /* 0x000fe2000c121870 */
[----:B-1----:R-:W-:-:S03]  /*1d350*/  VIADD R87, R89, 0xfffffee9 ;  /* 0xfffffee959577836 */ /* 0x002fc60000000000 */
[----:B------:R-:W-:Y:S01]  /*1d360*/  LDGSTS.E [R84+-0x7fffc], desc[UR48][R20.64], !P1 ;  /* 0x8000400014547fae */ /* 0x000fe2000c921870 */
[----:B------:R-:W1:Y:S01]  /*1d370*/  LDC R89, c[0x0][0x230] ;  /* 0x00008c00ff597b82 */ /* 0x000e620000000800 */
[----:B------:R-:W-:Y:S02]  /*1d380*/  ISETP.GE.U32.AND P0, PT, R87, 0x7ffffeaa, PT ;  /* 0x7ffffeaa5700780c */ /* 0x000fe40003f06070 */
[----:B------:R-:W-:-:S05]  /*1d390*/  IADD3 R87, R16, 0x100000, RZ ;  /* 0x0010000010577810 */ /* 0x000fca0007ffe0ff */
[----:B------:R1:W-:Y:S04]  /*1d3a0*/  LDGSTS.E [R87+-0x7bffc], desc[UR48][R26.64], !P1 ;  /* 0x840040001a577fae */ /* 0x0003e8000c921870 */
[----:B------:R-:W-:Y:S04]  /*1d3b0*/  LDGSTS.E [R86+-0x77ffc], desc[UR48][R24.64], !P1 ;  /* 0x8800400018567fae */ /* 0x000fe8000c921870 */
[----:B------:R-:W-:Y:S01]  /*1d3c0*/  LDGSTS.E [R85+-0x73ffc], desc[UR48][R22.64], !P1 ;  /* 0x8c00400016557fae */ /* 0x000fe2000c921870 */
[----:B-1----:R-:W-:-:S03]  /*1d3d0*/  VIADD R87, R88, 0xfffffee8 ;  /* 0xfffffee858577836 */ /* 0x002fc60000000000 */
[----:B------:R-:W-:Y:S02]  /*1d3e0*/  LDGSTS.E [R84+-0x7fff8], desc[UR48][R6.64], !P0 ;  /* 0x8000800006547fae */ /* 0x000fe4000c121870 */
[----:B------:R-:W-:Y:S02]  /*1d3f0*/  ISETP.GE.U32.AND P1, PT, R87, 0x7ffffea9, PT ;  /* 0x7ffffea95700780c */ /* 0x000fe40003f26070 */
[----:B------:R-:W-:-:S05]  /*1d400*/  IADD3 R87, R16, 0x100000, RZ ;  /* 0x0010000010577810 */ /* 0x000fca0007ffe0ff */
[----:B------:R1:W-:Y:S04]  /*1d410*/  LDGSTS.E [R87+-0x7bff8], desc[UR48][R10.64], !P0 ;  /* 0x840080000a577fae */ /* 0x0003e8000c121870 */
[----:B------:R-:W-:Y:S04]  /*1d420*/  LDGSTS.E [R86+-0x77ff8], desc[UR48][R4.64], !P0 ;  /* 0x8800800004567fae */ /* 0x000fe8000c121870 */
[----:B------:R-:W-:Y:S01]  /*1d430*/  LDGSTS.E [R85+-0x73ff8], desc[UR48][R18.64], !P0 ;  /* 0x8c00800012557fae */ /* 0x000fe2000c121870 */
[----:B-1----:R-:W-:-:S03]  /*1d440*/  VIADD R87, R89, 0xfffffecb ;  /* 0xfffffecb59577836 */ /* 0x002fc60000000000 */
[----:B------:R1:W-:Y:S02]  /*1d450*/  LDGSTS.E [R84+-0x7fff4], desc[UR48][R8.64], !P1 ;  /* 0x8000c00008547fae */ /* 0x0003e4000c921870 */
[----:B------:R-:W-:Y:S01]  /*1d460*/  ISETP.GE.U32.AND P0, PT, R87, 0x7ffffe8c, PT ;  /* 0x7ffffe8c5700780c */ /* 0x000fe20003f06070 */
[----:B------:R-:W-:Y:S01]  /*1d470*/  IMAD.WIDE R250, R2, 0x4, R250 ;  /* 0x0000000402fa7825 */ /* 0x000fe200078e02fa */
[C---:B------:R-:W-:Y:S02]  /*1d480*/  IADD3 R89, R16.reuse, 0x100000, RZ ;  /* 0x0010000010597810 */ /* 0x040fe40007ffe0ff */
[C---:B------:R-:W-:Y:S01]  /*1d490*/  IADD3 R87, R16.reuse, 0x100000, RZ ;  /* 0x0010000010577810 */ /* 0x040fe20007ffe0ff */
[----:B------:R-:W-:Y:S02]  /*1d4a0*/  VIADD R88, R16, 0x100000 ;  /* 0x0010000010587836 */ /* 0x000fe40000000000 */
[C---:B------:R-:W-:Y:S01]  /*1d4b0*/  IMAD.WIDE R246, R2.reuse, 0x4, R246 ;  /* 0x0000000402f67825 */ /* 0x040fe200078e02f6 */
[----:B------:R1:W-:Y:S03]  /*1d4c0*/  LDGSTS.E [R89+-0x7bff4], desc[UR48][R250.64], !P1 ;  /* 0x8400c000fa597fae */ /* 0x0003e6000c921870 */
[----:B-1----:R-:W-:Y:S01]  /*1d4d0*/  IMAD.WIDE R84, R2, 0x4, R244 ;  /* 0x0000000402547825 */ /* 0x002fe200078e02f4 */
[----:B------:R-:W-:Y:S04]  /*1d4e0*/  LDGSTS.E [R88+-0x77ff4], desc[UR48][R248.64], !P1 ;  /* 0x8800c000f8587fae */ /* 0x000fe8000c921870 */
[----:B------:R-:W-:Y:S01]  /*1d4f0*/  LDGSTS.E [R87+-0x73ff4], desc[UR48][R246.64], !P1 ;  /* 0x8c00c000f6577fae */ /* 0x000fe2000c921870 */
[----:B------:R-:W-:-:S03]  /*1d500*/  VIADD R89, R90, 0xfffffeca ;  /* 0xfffffeca5a597836 */ /* 0x000fc60000000000 */
[----:B------:R1:W-:Y:S04]  /*1d510*/  LDGSTS.E [R86+-0x70000], desc[UR48][R84.64], !P0 ;  /* 0x9000000054567fae */ /* 0x0003e8000c121870 */
[----:B------:R-:W3:Y:S01]  /*1d520*/  LDL.LU.64 R244, [R1+0x718] ;  /* 0x0007180001f47983 */ /* 0x000ee20000300a00 */
[----:B------:R-:W-:Y:S01]  /*1d530*/  ISETP.GE.U32.AND P1, PT, R89, 0x7ffffe8b, PT ;  /* 0x7ffffe8b5900780c */ /* 0x000fe20003f26070 */
[----:B-1----:R-:W-:Y:S02]  /*1d540*/  IMAD.WIDE R86, R2, 0x4, R240 ;  /* 0x0000000402567825 */ /* 0x002fe400078e02f0 */
[----:B------:R-:W3:Y:S04]  /*1d550*/  LDL.LU.64 R240, [R1+0x710] ;  /* 0x0007100001f07983 */ /* 0x000ee80000300a00 */
[----:B------:R1:W-:Y:S02]  /*1d560*/  LDGSTS.E [R97+-0x6c000], desc[UR48][R86.64], !P0 ;  /* 0x9400000056617fae */ /* 0x0003e4000c121870 */
[----:B-1----:R-:W-:Y:S01]  /*1d570*/  IADD3 R97, R98, -0x137, RZ ;  /* 0xfffffec962617810 */ /* 0x002fe20007ffe0ff */
[----:B----4-:R-:W-:-:S02]  /*1d580*/  IMAD.WIDE R88, R2, 0x4, R238 ;  /* 0x0000000402587825 */ /* 0x010fc400078e02ee */
[----:B------:R-:W4:Y:S04]  /*1d590*/  LDL.LU.64 R238, [R1+0x708] ;  /* 0x0007080001ee7983 */ /* 0x000f280000300a00 */
[----:B------:R1:W-:Y:S01]  /*1d5a0*/  LDGSTS.E [R96+-0x68000], desc[UR48][R88.64], !P0 ;  /* 0x9800000058607fae */ /* 0x0003e2000c121870 */
[----:B------:R-:W-:-:S03]  /*1d5b0*/  IMAD.WIDE R90, R2, 0x4, R236 ;  /* 0x00000004025a7825 */ /* 0x000fc600078e02ec */
[----:B------:R-:W4:Y:S04]  /*1d5c0*/  LDL.LU.64 R236, [R1+0x700] ;  /* 0x0007000001ec7983 */ /* 0x000f280000300a00 */
[----:B------:R-:W-:Y:S01]  /*1d5d0*/  LDGSTS.E [R95+-0x64000], desc[UR48][R90.64], !P0 ;  /* 0x9c0000005a5f7fae */ /* 0x000fe2000c121870 */
[----:B------:R-:W-:Y:S01]  /*1d5e0*/  ISETP.GE.U32.AND P0, PT, R97, 0x7ffffe8a, PT ;  /* 0x7ffffe8a6100780c */ /* 0x000fe20003f06070 */
[C---:B--2---:R-:W-:Y:S02]  /*1d5f0*/  IMAD.WIDE R92, R2.reuse, 0x4, R242 ;  /* 0x00000004025c7825 */ /* 0x044fe400078e02f2 */
[----:B------:R-:W2:Y:S04]  /*1d600*/  LDL.LU.64 R242, [R1+0x6f8] ;  /* 0x0006f80001f27983 */ /* 0x000ea80000300a00 */
[----:B------:R-:W2:Y:S01]  /*1d610*/  LDL.LU.64 R122, [R1+0x6f0] ;  /* 0x0006f000017a7983 */ /* 0x000ea20000300a00 */
[----:B-1----:R-:W-:-:S03]  /*1d620*/  IMAD.WIDE R96, R2, 0x4, R230 ;  /* 0x0000000402607825 */ /* 0x002fc600078e02e6 */
[----:B------:R-:W2:Y:S04]  /*1d630*/  LDL.LU.64 R230, [R1+0x6e8] ;  /* 0x0006e80001e67983 */ /* 0x000ea80000300a00 */
[----:B------:R1:W-:Y:S01]  /*1d640*/  LDGSTS.E [R94+-0x6fffc], desc[UR48][R92.64], !P1 ;  /* 0x900040005c5e7fae */ /* 0x0003e2000c921870 */
[----:B---3--:R-:W-:-:S03]  /*1d650*/  IMAD.WIDE R98, R2, 0x4, R234 ;  /* 0x0000000402627825 */ /* 0x008fc600078e02ea */
[----:B------:R-:W3:Y:S01]  /*1d660*/  LDL.LU.64 R234, [R1+0x6e0] ;  /* 0x0006e00001ea7983 */ /* 0x000ee20000300a00 */
[----:B-1----:R-:W-:-:S05]  /*1d670*/  IMAD.WIDE R94, R2, 0x4, R100 ;  /* 0x00000004025e7825 */ /* 0x002fca00078e0264 */
[----:B------:R1:W-:Y:S04]  /*1d680*/  LDGSTS.E [R105+-0x6bffc], desc[UR48][R94.64], !P1 ;  /* 0x940040005e697fae */ /* 0x0003e8000c921870 */
[----:B------:R-:W-:Y:S04]  /*1d690*/  LDGSTS.E [R104+-0x67ffc], desc[UR48][R96.64], !P1 ;  /* 0x9800400060687fae */ /* 0x000fe8000c921870 */
[----:B------:R-:W-:Y:S01]  /*1d6a0*/  LDGSTS.E [R103+-0x63ffc], desc[UR48][R98.64], !P1 ;  /* 0x9c00400062677fae */ /* 0x000fe2000c921870 */
[----:B-1----:R-:W-:-:S05]  /*1d6b0*/  VIADD R105, R106, 0xfffffec8 ;  /* 0xfffffec86a697836 */ /* 0x002fca0000000000 */
[----:B------:R-:W-:Y:S01]  /*1d6c0*/  ISETP.GE.U32.AND P1, PT, R105, 0x7ffffe89, PT ;  /* 0x7ffffe896900780c */ /* 0x000fe20003f26070 */
[C---:B------:R-:W-:Y:S02]  /*1d6d0*/  IMAD.WIDE R100, R2.reuse, 0x4, R244 ;  /* 0x0000000402647825 */ /* 0x040fe400078e02f4 */
[----:B------:R-:W3:Y:S04]  /*1d6e0*/  LDL.LU.64 R244, [R1+0x838] ;  /* 0x0008380001f47983 */ /* 0x000ee80000300a00 */
[----:B------:R1:W-:Y:S02]  /*1d6f0*/  LDGSTS.E [R102+-0x6fff8], desc[UR48][R100.64], !P0 ;  /* 0x9000800064667fae */ /* 0x0003e4000c121870 */
[----:B-1----:R-:W-:-:S05]  /*1d700*/  IMAD.WIDE R102, R2, 0x4, R240 ;  /* 0x0000000402667825 */ /* 0x002fca00078e02f0 */
[----:B------:R1:W-:Y:S02]  /*1d710*/  LDGSTS.E [R113+-0x6bff8], desc[UR48][R102.64], !P0 ;  /* 0x9400800066717fae */ /* 0x0003e4000c121870 */
[----:B-1----:R-:W-:Y:S01]  /*1d720*/  IADD3 R113, R114, -0x119, RZ ;  /* 0xfffffee772717810 */ /* 0x002fe20007ffe0ff */
[----:B----4-:R-:W-:-:S05]  /*1d730*/  IMAD.WIDE R104, R2, 0x4, R238 ;  /* 0x0000000402687825 */ /* 0x010fca00078e02ee */
[----:B------:R1:W-:Y:S01]  /*1d740*/  LDGSTS.E [R112+-0x67ff8], desc[UR48][R104.64], !P0 ;  /* 0x9800800068707fae */ /* 0x0003e2000c121870 */
[----:B------:R-:W-:-:S05]  /*1d750*/  IMAD.WIDE R106, R2, 0x4, R236 ;  /* 0x00000004026a7825 */ /* 0x000fca00078e02ec */
[----:B------:R-:W-:Y:S01]  /*1d760*/  LDGSTS.E [R111+-0x63ff8], desc[UR48][R106.64], !P0 ;  /* 0x9c0080006a6f7fae */ /* 0x000fe2000c121870 */
[----:B--2---:R-:W-:-:S03]  /*1d770*/  IMAD.WIDE R108, R2, 0x4, R242 ;  /* 0x00000004026c7825 */ /* 0x004fc600078e02f2 */
[----:B------:R-:W2:Y:S04]  /*1d780*/  LDL.LU.64 R242, [R1+0x830] ;  /* 0x0008300001f27983 */ /* 0x000ea80000300a00 */
[----:B------:R-:W4:Y:S04]  /*1d790*/  LDL.LU.64 R240, [R1+0x828] ;  /* 0x0008280001f07983 */ /* 0x000f280000300a00 */
[----:B------:R-:W4:Y:S04]  /*1d7a0*/  LDL.LU.64 R238, [R1+0x820] ;  /* 0x0008200001ee7983 */ /* 0x000f280000300a00 */
[----:B------:R-:W4:Y:S04]  /*1d7b0*/  LDL.LU.64 R236, [R1+0x818] ;  /* 0x0008180001ec7983 */ /* 0x000f280000300a00 */
[----:B------:R-:W-:Y:S01]  /*1d7c0*/  STL.64 [R1+0xf98], R16 ;  /* 0x000f981001007387 */ /* 0x000fe20000100a00 */
[----:B------:R-:W-:Y:S01]  /*1d7d0*/  ISETP.GE.U32.AND P0, PT, R113, 0x7ffffea8, PT ;  /* 0x7ffffea87100780c */ /* 0x000fe20003f06070 */
[----:B-1----:R-:W-:-:S02]  /*1d7e0*/  IMAD.WIDE R112, R2, 0x4, R230 ;  /* 0x0000000402707825 */ /* 0x002fc400078e02e6 */
[----:B------:R1:W-:Y:S02]  /*1d7f0*/  LDGSTS.E [R110+-0x6fff4], desc[UR48][R108.64], !P1 ;  /* 0x9000c0006c6e7fae */ /* 0x0003e4000c921870 */
        /* <DEDUP_REMOVED lines=9> */
[----:B-1----:R-:W-:-:S03]  /*1d890*/  IMAD.WIDE R110, R2, 0x4, R122 ;  /* 0x00000004026e7825 */ /* 0x002fc600078e027a */
[----:B------:R-:W3:Y:S04]  /*1d8a0*/  LDL.LU.64 R152, [R1+0x7d0] ;  /* 0x0007d00001987983 */ /* 0x000ee80000300a00 */
[----:B------:R1:W-:Y:S04]  /*1d8b0*/  LDGSTS.E [R119+-0x6bff4], desc[UR48][R110.64], !P1 ;  /* 0x9400c0006e777fae */ /* 0x0003e8000c921870 */
[----:B------:R1:W-:Y:S04]  /*1d8c0*/  LDGSTS.E [R118+-0x67ff4], desc[UR48][R112.64], !P1 ;  /* 0x9800c00070767fae */ /* 0x0003e8000c921870 */
[----:B------:R1:W-:Y:S02]  /*1d8d0*/  LDGSTS.E [R117+-0x63ff4], desc[UR48][R114.64], !P1 ;  /* 0x9c00c00072757fae */ /* 0x0003e4000c921870 */
[----:B-1----:R-:W-:-:S02]  /*1d8e0*/  VIADD R119, R120, 0xfffffee6 ;  /* 0xfffffee678777836 */ /* 0x002fc40000000000 */
[----:B------:R-:W3:Y:S03]  /*1d8f0*/  LDL.LU.64 R148, [R1+0x7c8] ;  /* 0x0007c80001947983 */ /* 0x000ee60000300a00 */
[----:B------:R-:W-:Y:S01]  /*1d900*/  ISETP.GE.U32.AND P1, PT, R119, 0x7ffffea7, PT ;  /* 0x7ffffea77700780c */ /* 0x000fe20003f26070 */
[C---:B------:R-:W-:Y:S01]  /*1d910*/  VIADD R118, R14.reuse, 0x100000 ;  /* 0x001000000e767836 */ /* 0x040fe20000000000 */
[C---:B------:R-:W-:Y:S01]  /*1d920*/  IADD3 R119, R14.reuse, 0x100000, RZ ;  /* 0x001000000e777810 */ /* 0x040fe20007ffe0ff */
[----:B------:R-:W3:Y:S01]  /*1d930*/  LDL.LU.64 R146, [R1+0x7c0] ;  /* 0x0007c00001927983 */ /* 0x000ee20000300a00 */
[----:B------:R-:W-:Y:S01]  /*1d940*/  IADD3 R117, R14, 0x100000, RZ ;  /* 0x001000000e757810 */ /* 0x000fe20007ffe0ff */
[----:B------:R-:W-:-:S05]  /*1d950*/  IMAD.WIDE R244, R2, 0x4, R244 ;  /* 0x0000000402f47825 */ /* 0x000fca00078e02f4 */
[----:B------:R-:W-:Y:S01]  /*1d960*/  LDGSTS.E [R116+-0x80000], desc[UR48][R244.64], !P0 ;  /* 0x80000000f4747fae */ /* 0x000fe2000c121870 */
[----:B--2---:R-:W-:-:S04]  /*1d970*/  IMAD.WIDE R242, R2, 0x4, R242 ;  /* 0x0000000402f27825 */ /* 0x004fc800078e02f2 */
[C---:B----4-:R-:W-:Y:S01]  /*1d980*/  IMAD.WIDE R240, R2.reuse, 0x4, R240 ;  /* 0x0000000402f07825 */ /* 0x050fe200078e02f0 */
[----:B------:R-:W-:Y:S03]  /*1d990*/  LDGSTS.E [R119+-0x7c000], desc[UR48][R242.64], !P0 ;  /* 0x84000000f2777fae */ /* 0x000fe6000c121870 */
[C---:B------:R-:W-:Y:S01]  /*1d9a0*/  IMAD.WIDE R238, R2.reuse, 0x4, R238 ;  /* 0x0000000402ee7825 */ /* 0x040fe200078e02ee */
[----:B------:R-:W-:Y:S03]  /*1d9b0*/  LDGSTS.E [R118+-0x78000], desc[UR48][R240.64], !P0 ;  /* 0x88000000f0767fae */ /* 0x000fe6000c121870 */
[C---:B------:R-:W-:Y:S01]  /*1d9c0*/  IMAD.WIDE R236, R2.reuse, 0x4, R236 ;  /* 0x0000000402ec7825 */ /* 0x040fe200078e02ec */
[----:B------:R-:W-:Y:S04]  /*1d9d0*/  LDGSTS.E [R117+-0x74000], desc[UR48][R238.64], !P0 ;  /* 0x8c000000ee757fae */ /* 0x000fe8000c121870 */
[----:B------:R1:W-:Y:S01]  /*1d9e0*/  LDGSTS.E [R116+-0x7fffc], desc[UR48][R236.64], !P1 ;  /* 0x80004000ec747fae */ /* 0x0003e2000c921870 */
[----:B---3--:R-:W-:-:S04]  /*1d9f0*/  IMAD.WIDE R234, R2, 0x4, R234 ;  /* 0x0000000402ea7825 */ /* 0x008fc800078e02ea */
[----:B-1----:R-:W-:Y:S01]  /*1da00*/  IMAD.WIDE R116, R2, 0x4, R136 ;  /* 0x0000000402747825 */ /* 0x002fe200078e0288 */
[----:B------:R1:W-:Y:S04]  /*1da10*/  LDGSTS.E [R125+-0x7bffc], desc[UR48][R234.64], !P1 ;  /* 0x84004000ea7d7fae */ /* 0x0003e8000c921870 */
[----:B------:R-:W2:Y:S04]  /*1da20*/  LDL.LU.64 R136, [R1+0x6d8] ;  /* 0x0006d80001887983 */ /* 0x000ea80000300a00 */
[----:B------:R-:W3:Y:S01]  /*1da30*/  LDL.LU.64 R156, [R1+0x6d0] ;  /* 0x0006d000019c7983 */ /* 0x000ee20000300a00 */
[----:B-1----:R-:W-:-:S03]  /*1da40*/  IADD3 R125, R126, -0x11c, RZ ;  /* 0xfffffee47e7d7810 */ /* 0x002fc60007ffe0ff */
[----:B------:R-:W4:Y:S04]  /*1da50*/  LDL.LU.64 R154, [R1+0x6c8] ;  /* 0x0006c800019a7983 */ /* 0x000f280000300a00 */
[----:B------:R-:W2:Y:S01]  /*1da60*/  LDL.LU.64 R144, [R1+0x6c0] ;  /* 0x0006c00001907983 */ /* 0x000ea20000300a00 */
[----:B------:R-:W-:-:S04]  /*1da70*/  IMAD.WIDE R126, R2, 0x4, R128 ;  /* 0x00000004027e7825 */ /* 0x000fc800078e0280 */
[----:B------:R-:W-:Y:S02]  /*1da80*/  IMAD.WIDE R128, R2, 0x4, R230 ;  /* 0x0000000402807825 */ /* 0x000fe400078e02e6 */
[----:B------:R-:W3:Y:S02]  /*1da90*/  LDL.LU.64 R230, [R1+0x6b8] ;  /* 0x0006b80001e67983 */ /* 0x000ee40000300a00 */
[----:B------:R-:W-:Y:S01]  /*1daa0*/  VIADD R119, R121, 0xfffffee5 ;  /* 0xfffffee579777836 */ /* 0x000fe20000000000 */
[C---:B------:R-:W-:Y:S01]  /*1dab0*/  IADD3 R123, R14.reuse, 0x100000, RZ ;  /* 0x001000000e7b7810 */ /* 0x040fe20007ffe0ff */
[----:B------:R-:W-:Y:S01]  /*1dac0*/  VIADD R124, R14, 0x100000 ;  /* 0x001000000e7c7836 */ /* 0x000fe20000000000 */
[----:B------:R-:W4:Y:S02]  /*1dad0*/  LDL.LU.64 R168, [R1+0x6b0] ;  /* 0x0006b00001a87983 */ /* 0x000f240000300a00 */
[----:B------:R-:W-:Y:S01]  /*1dae0*/  ISETP.GE.U32.AND P0, PT, R119, 0x7ffffea6, PT ;  /* 0x7ffffea67700780c */ /* 0x000fe20003f06070 */
[----:B------:R-:W-:Y:S01]  /*1daf0*/  IMAD.WIDE R118, R2, 0x4, R132 ;  /* 0x0000000402767825 */ /* 0x000fe200078e0284 */
[----:B------:R1:W-:Y:S03]  /*1db00*/  LDGSTS.E [R124+-0x77ffc], desc[UR48][R116.64], !P1 ;  /* 0x88004000747c7fae */ /* 0x0003e6000c921870 */
[----:B------:R-:W-:Y:S01]  /*1db10*/  VIADD R122, R14, 0x100000 ;  /* 0x001000000e7a7836 */ /* 0x000fe20000000000 */
[----:B------:R-:W-:Y:S01]  /*1db20*/  LDGSTS.E [R123+-0x73ffc], desc[UR48][R118.64], !P1 ;  /* 0x8c004000767b7fae */ /* 0x000fe2000c921870 */
[----:B------:R-:W-:Y:S01]  /*1db30*/  IMAD.WIDE R120, R2, 0x4, R130 ;  /* 0x0000000402787825 */ /* 0x000fe200078e0282 */
[----:B------:R-:W-:-:S02]  /*1db40*/  ISETP.GE.U32.AND P1, PT, R125, 0x7ffffea5, PT ;  /* 0x7ffffea57d00780c */ /* 0x000fc40003f26070 */
[C---:B------:R-:W-:Y:S01]  /*1db50*/  IADD3 R132, R14.reuse, 0x100000, RZ ;  /* 0x001000000e847810 */ /* 0x040fe20007ffe0ff */
[C---:B------:R-:W-:Y:S01]  /*1db60*/  VIADD R133, R14.reuse, 0x100000 ;  /* 0x001000000e857836 */ /* 0x040fe20000000000 */
[----:B------:R-:W4:Y:S01]  /*1db70*/  LDL.LU.64 R164, [R1+0x6a8] ;  /* 0x0006a80001a47983 */ /* 0x000f220000300a00 */
[----:B------:R-:W-:-:S03]  /*1db80*/  VIADD R131, R14, 0x100000 ;  /* 0x001000000e837836 */ /* 0x000fc60000000000 */
[----:B------:R1:W-:Y:S02]  /*1db90*/  LDGSTS.E [R122+-0x7fff8], desc[UR48][R120.64], !P0 ;  /* 0x80008000787a7fae */ /* 0x0003e4000c121870 */
[----:B-1----:R-:W-:Y:S01]  /*1dba0*/  IMAD.WIDE R124, R2, 0x4, R138 ;  /* 0x00000004027c7825 */ /* 0x002fe200078e028a */
[----:B------:R-:W-:Y:S01]  /*1dbb0*/  IADD3 R130, R14, 0x100000, RZ ;  /* 0x001000000e827810 */ /* 0x000fe20007ffe0ff */
[----:B------:R-:W4:Y:S02]  /*1dbc0*/  LDL.LU.64 R162, [R1+0x6a0] ;  /* 0x0006a00001a27983 */ /* 0x000f240000300a00 */
[----:B------:R-:W-:Y:S01]  /*1dbd0*/  IMAD.WIDE R122, R2, 0x4, R140 ;  /* 0x00000004027a7825 */ /* 0x000fe200078e028c */
[----:B------:R-:W-:-:S04]  /*1dbe0*/  IADD3 R141, R14, 0x100000, RZ ;  /* 0x001000000e8d7810 */ /* 0x000fc80007ffe0ff */
[----:B------:R-:W-:Y:S04]  /*1dbf0*/  LDGSTS.E [R133+-0x7bff8], desc[UR48][R122.64], !P0 ;  /* 0x840080007a857fae */ /* 0x000fe8000c121870 */
[----:B------:R-:W-:Y:S04]  /*1dc00*/  LDGSTS.E [R132+-0x77ff8], desc[UR48][R124.64], !P0 ;  /* 0x880080007c847fae */ /* 0x000fe8000c121870 */
[----:B------:R-:W-:Y:S04]  /*1dc10*/  LDGSTS.E [R131+-0x73ff8], desc[UR48][R126.64], !P0 ;  /* 0x8c0080007e837fae */ /* 0x000fe8000c121870 */
[----:B------:R1:W-:Y:S02]  /*1dc20*/  LDGSTS.E [R130+-0x7fff4], desc[UR48][R128.64], !P1 ;  /* 0x8000c00080827fae */ /* 0x0003e4000c921870 */
[----:B-1----:R-:W-:-:S02]  /*1dc30*/  IMAD.WIDE R130, R2, 0x4, R152 ;  /* 0x0000000402827825 */ /* 0x002fc400078e0298 */
[----:B------:R-:W4:Y:S04]  /*1dc40*/  LDL.LU.64 R152, [R1+0x698] ;  /* 0x0006980001987983 */ /* 0x000f280000300a00 */
[----:B------:R1:W-:Y:S04]  /*1dc50*/  LDGSTS.E [R141+-0x7bff4], desc[UR48][R130.64], !P1 ;  /* 0x8400c000828d7fae */ /* 0x0003e8000c921870 */
[----:B------:R-:W4:Y:S04]  /*1dc60*/  LDL.LU.64 R172, [R1+0x690] ;  /* 0x0006900001ac7983 */ /* 0x000f280000300a00 */
[----:B------:R-:W4:Y:S01]  /*1dc70*/  LDL.LU.64 R170, [R1+0x688] ;  /* 0x0006880001aa7983 */ /* 0x000f220000300a00 */
[----:B-1----:R-:W-:-:S03]  /*1dc80*/  IADD3 R141, R142, -0x13a, RZ ;  /* 0xfffffec68e8d7810 */ /* 0x002fc60007ffe0ff */
[----:B------:R-:W4:Y:S01]  /*1dc90*/  LDL.LU.64 R160, [R1+0x680] ;  /* 0x0006800001a07983 */ /* 0x000f220000300a00 */
[----:B--2---:R-:W-:-:S04]  /*1dca0*/  IMAD.WIDE R142, R2, 0x4, R144 ;  /* 0x00000004028e7825 */ /* 0x004fc800078e0290 */
[----:B---3--:R-:W-:Y:S02]  /*1dcb0*/  IMAD.WIDE R144, R2, 0x4, R230 ;  /* 0x0000000402907825 */ /* 0x008fe400078e02e6 */
[----:B------:R-:W2:Y:S02]  /*1dcc0*/  LDL.LU.64 R230, [R1+0x678] ;  /* 0x0006780001e67983 */ /* 0x000ea40000300a00 */
[----:B------:R-:W-:Y:S01]  /*1dcd0*/  VIADD R133, R134, 0xfffffec7 ;  /* 0xfffffec786857836 */ /* 0x000fe20000000000 */
[C---:B------:R-:W-:Y:S01]  /*1dce0*/  IADD3 R139, R14.reuse, 0x100000, RZ ;  /* 0x001000000e8b7810 */ /* 0x040fe20007ffe0ff */
[----:B------:R-:W-:Y:S01]  /*1dcf0*/  VIADD R140, R14, 0x100000 ;  /* 0x001000000e8c7836 */ /* 0x000fe20000000000 */
[----:B------:R-:W3:Y:S02]  /*1dd00*/  LDL.LU.64 R184, [R1+0x670] ;  /* 0x0006700001b87983 */ /* 0x000ee40000300a00 */
[----:B------:R-:W-:Y:S01]  /*1dd10*/  ISETP.GE.U32.AND P0, PT, R133, 0x7ffffe88, PT ;  /* 0x7ffffe888500780c */ /* 0x000fe20003f06070 */
[C---:B------:R-:W-:Y:S01]  /*1dd20*/  IMAD.WIDE R132, R2.reuse, 0x4, R148 ;  /* 0x0000000402847825 */ /* 0x040fe200078e0294 */
[----:B------:R-:W3:Y:S03]  /*1dd30*/  LDL.LU.64 R180, [R1+0x668] ;  /* 0x0006680001b47983 */ /* 0x000ee60000300a00 */
        /* <DEDUP_REMOVED lines=8> */
[----:B------:R1:W-:Y:S01]  /*1ddc0*/  LDGSTS.E [R138+-0x70000], desc[UR48][R136.64], !P0 ;  /* 0x90000000888a7fae */ /* 0x0003e2000c121870 */
[----:B------:R-:W-:Y:S02]  /*1ddd0*/  VIADD R147, R14, 0x100000 ;  /* 0x001000000e937836 */ /* 0x000fe40000000000 */
[----:B----4-:R-:W-:Y:S01]  /*1dde0*/  IMAD.WIDE R140, R2, 0x4, R154 ;  /* 0x00000004028c7825 */ /* 0x010fe200078e029a */
[----:B------:R-:W-:Y:S01]  /*1ddf0*/  IADD3 R146, R14, 0x100000, RZ ;  /* 0x001000000e927810 */ /* 0x000fe20007ffe0ff */
[----:B------:R-:W4:Y:S02]  /*1de00*/  LDL.LU.64 R178, [R1+0x660] ;  /* 0x0006600001b27983 */ /* 0x000f240000300a00 */
[----:B-1----:R-:W-:Y:S01]  /*1de10*/  IMAD.WIDE R138, R2, 0x4, R156 ;  /* 0x00000004028a7825 */ /* 0x002fe200078e029c */
        /* <DEDUP_REMOVED lines=10> */
[----:B-1----:R-:W-:Y:S01]  /*1dec0*/  IADD3 R157, R158, -0x13c, RZ ;  /* 0xfffffec49e9d7810 */ /* 0x002fe20007ffe0ff */
[----:B------:R-:W-:-:S02]  /*1ded0*/  IMAD.WIDE R158, R2, 0x4, R160 ;  /* 0x00000004029e7825 */ /* 0x000fc400078e02a0 */
[----:B------:R-:W4:Y:S02]  /*1dee0*/  LDL.LU.64 R176, [R1+0x630] ;  /* 0x0006300001b07983 */ /* 0x000f240000300a00 */
[----:B--2---:R-:W-:Y:S02]  /*1def0*/  IMAD.WIDE R160, R2, 0x4, R230 ;  /* 0x0000000402a07825 */ /* 0x004fe400078e02e6 */
[----:B------:R-:W2:Y:S02]  /*1df00*/  LDL.LU.64 R230, [R1+0x870] ;  /* 0x0008700001e67983 */ /* 0x000ea40000300a00 */
[----:B------:R-:W-:Y:S01]  /*1df10*/  VIADD R149, R150, 0xfffffec5 ;  /* 0xfffffec596957836 */ /* 0x000fe20000000000 */
[C---:B------:R-:W-:Y:S01]  /*1df20*/  IADD3 R155, R14.reuse, 0x100000, RZ ;  /* 0x001000000e9b7810 */ /* 0x040fe20007ffe0ff */
[----:B------:R-:W-:-:S03]  /*1df30*/  VIADD R156, R14, 0x100000 ;  /* 0x001000000e9c7836 */ /* 0x000fc60000000000 */
[----:B------:R-:W-:Y:S01]  /*1df40*/  ISETP.GE.U32.AND P0, PT, R149, 0x7ffffe86, PT ;  /* 0x7ffffe869500780c */ /* 0x000fe20003f06070 */
[----:B------:R-:W-:-:S04]  /*1df50*/  IMAD.WIDE R148, R2, 0x4, R164 ;  /* 0x0000000402947825 */ /* 0x000fc800078e02a4 */
[----:B------:R-:W-:Y:S01]  /*1df60*/  IMAD.WIDE R150, R2, 0x4, R162 ;  /* 0x0000000402967825 */ /* 0x000fe200078e02a2 */
[----:B------:R1:W-:Y:S03]  /*1df70*/  LDGSTS.E [R156+-0x67ffc], desc[UR48][R148.64], !P1 ;  /* 0x98004000949c7fae */ /* 0x0003e6000c921870 */
[----:B------:R-:W-:Y:S01]  /*1df80*/  VIADD R154, R14, 0x100000 ;  /* 0x001000000e9a7836 */ /* 0x000fe20000000000 */
[----:B------:R-:W-:Y:S01]  /*1df90*/  LDGSTS.E [R155+-0x63ffc], desc[UR48][R150.64], !P1 ;  /* 0x9c004000969b7fae */ /* 0x000fe2000c921870 */
[----:B------:R-:W-:Y:S01]  /*1dfa0*/  IMAD.WIDE R152, R2, 0x4, R152 ;  /* 0x0000000402987825 */ /* 0x000fe200078e0298 */
[----:B------:R-:W-:Y:S02]  /*1dfb0*/  ISETP.GE.U32.AND P1, PT, R157, 0x7ffffe85, PT ;  /* 0x7ffffe859d00780c */ /* 0x000fe40003f26070 */
[C---:B------:R-:W-:Y:S01]  /*1dfc0*/  IADD3 R164, R14.reuse, 0x100000, RZ ;  /* 0x001000000ea47810 */ /* 0x040fe20007ffe0ff */
[C---:B------:R-:W-:Y:S01]  /*1dfd0*/  VIADD R165, R14.reuse, 0x100000 ;  /* 0x001000000ea57836 */ /* 0x040fe20000000000 */
[----:B------:R3:W-:Y:S01]  /*1dfe0*/  LDGSTS.E [R154+-0x6fff8], desc[UR48][R152.64], !P0 ;  /* 0x90008000989a7fae */ /* 0x0007e2000c121870 */
[----:B------:R-:W-:-:S02]  /*1dff0*/  VIADD R163, R14, 0x100000 ;  /* 0x001000000ea37836 */ /* 0x000fc40000000000 */
[----:B-1----:R-:W-:Y:S01]  /*1e000*/  IMAD.WIDE R156, R2, 0x4, R170 ;  /* 0x00000004029c7825 */ /* 0x002fe200078e02aa */
[----:B------:R-:W-:-:S03]  /*1e010*/  IADD3 R162, R14, 0x100000, RZ ;  /* 0x001000000ea27810 */ /* 0x000fc60007ffe0ff */
[----:B---3--:R-:W-:Y:S01]  /*1e020*/  IMAD.WIDE R154, R2, 0x4, R172 ;  /* 0x00000004029a7825 */ /* 0x008fe200078e02ac */
[----:B------:R-:W-:-:S04]  /*1e030*/  IADD3 R173, R14, 0x100000, RZ ;  /* 0x001000000ead7810 */ /* 0x000fc80007ffe0ff */
[----:B------:R-:W-:Y:S04]  /*1e040*/  LDGSTS.E [R165+-0x6bff8], desc[UR48][R154.64], !P0 ;  /* 0x940080009aa57fae */ /* 0x000fe8000c121870 */
[----:B------:R-:W-:Y:S04]  /*1e050*/  LDGSTS.E [R164+-0x67ff8], desc[UR48][R156.64], !P0 ;  /* 0x980080009ca47fae */ /* 0x000fe8000c121870 */
[----:B------:R-:W-:Y:S04]  /*1e060*/  LDGSTS.E [R163+-0x63ff8], desc[UR48][R158.64], !P0 ;  /* 0x9c0080009ea37fae */ /* 0x000fe8000c121870 */
[----:B------:R1:W-:Y:S04]  /*1e070*/  LDGSTS.E [R162+-0x6fff4], desc[UR48][R160.64], !P1 ;  /* 0x9000c000a0a27fae */ /* 0x0003e8000c921870 */
[----:B------:R3:W-:Y:S04]  /*1e080*/  STL.64 [R1+0xfa0], R14 ;  /* 0x000fa00e01007387 */ /* 0x0007e80000100a00 */
[----:B------:R-:W3:Y:S01]  /*1e090*/  LDL.LU.64 R200, [R1+0x7b0] ;  /* 0x0007b00001c87983 */ /* 0x000ee20000300a00 */
[----:B-1----:R-:W-:-:S03]  /*1e0a0*/  IMAD.WIDE R162, R2, 0x4, R184 ;  /* 0x0000000402a27825 */ /* 0x002fc600078e02b8 */
[----:B------:R-:W3:Y:S04]  /*1e0b0*/  LDL.LU.64 R196, [R1+0x7a8] ;  /* 0x0007a80001c47983 */ /* 0x000ee80000300a00 */
[----:B------:R-:W3:Y:S04]  /*1e0c0*/  LDL.LU.64 R194, [R1+0x7a0] ;  /* 0x0007a00001c27983 */ /* 0x000ee80000300a00 */
[----:B------:R-:W3:Y:S04]  /*1e0d0*/  LDL.LU.64 R184, [R1+0x798] ;  /* 0x0007980001b87983 */ /* 0x000ee80000300a00 */
[----:B------:R1:W-:Y:S04]  /*1e0e0*/  LDGSTS.E [R173+-0x6bff4], desc[UR48][R162.64], !P1 ;  /* 0x9400c000a2ad7fae */ /* 0x0003e8000c921870 */
[----:B------:R-:W3:Y:S04]  /*1e0f0*/  LDL.LU.64 R204, [R1+0x790] ;  /* 0x0007900001cc7983 */ /* 0x000ee80000300a00 */
[----:B------:R-:W3:Y:S01]  /*1e100*/  LDL.LU.64 R202, [R1+0x788] ;  /* 0x0007880001ca7983 */ /* 0x000ee20000300a00 */
[----:B-1----:R-:W-:Y:S01]  /*1e110*/  IADD3 R173, R174, -0x11e, RZ ;  /* 0xfffffee2aead7810 */ /* 0x002fe20007ffe0ff */
[----:B----4-:R-:W-:-:S02]  /*1e120*/  IMAD.WIDE R174, R2, 0x4, R176 ;  /* 0x0000000402ae7825 */ /* 0x010fc400078e02b0 */
[----:B------:R-:W4:Y:S02]  /*1e130*/  LDL.LU.64 R192, [R1+0x780] ;  /* 0x0007800001c07983 */ /* 0x000f240000300a00 */
[----:B--2---:R-:W-:Y:S02]  /*1e140*/  IMAD.WIDE R176, R2, 0x4, R230 ;  /* 0x0000000402b07825 */ /* 0x004fe400078e02e6 */
[----:B------:R-:W2:Y:S02]  /*1e150*/  LDL.LU.64 R230, [R1+0x778] ;  /* 0x0007780001e67983 */ /* 0x000ea40000300a00 */
[----:B------:R-:W-:Y:S01]  /*1e160*/  VIADD R165, R166, 0xfffffee3 ;  /* 0xfffffee3a6a57836 */ /* 0x000fe20000000000 */
[C---:B------:R-:W-:Y:S01]  /*1e170*/  IADD3 R171, R14.reuse, 0x100000, RZ ;  /* 0x001000000eab7810 */ /* 0x040fe20007ffe0ff */
[----:B------:R-:W-:Y:S01]  /*1e180*/  VIADD R172, R14, 0x100000 ;  /* 0x001000000eac7836 */ /* 0x000fe20000000000 */
[----:B------:R-:W2:Y:S02]  /*1e190*/  LDL.LU.64 R216, [R1+0x770] ;  /* 0x0007700001d87983 */ /* 0x000ea40000300a00 */
[----:B------:R-:W-:Y:S01]  /*1e1a0*/  ISETP.GE.U32.AND P0, PT, R165, 0x7ffffea4, PT ;  /* 0x7ffffea4a500780c */ /* 0x000fe20003f06070 */
[C---:B------:R-:W-:Y:S01]  /*1e1b0*/  IMAD.WIDE R164, R2.reuse, 0x4, R180 ;  /* 0x0000000402a47825 */ /* 0x040fe200078e02b4 */
[----:B------:R-:W2:Y:S03]  /*1e1c0*/  LDL.LU.64 R212, [R1+0x768] ;  /* 0x0007680001d47983 */ /* 0x000ea60000300a00 */
[C---:B------:R-:W-:Y:S01]  /*1e1d0*/  IMAD.WIDE R166, R2.reuse, 0x4, R178 ;  /* 0x0000000402a67825 */ /* 0x040fe200078e02b2 */
        /* <DEDUP_REMOVED lines=8> */
[C---:B------:R-:W-:Y:S02]  /*1e260*/  VIADD R179, R13.reuse, 0x100000 ;  /* 0x001000000db37836 */ /* 0x040fe40000000000 */
[C---:B-1----:R-:W-:Y:S01]  /*1e270*/  IMAD.WIDE R172, R2.reuse, 0x4, R186 ;  /* 0x0000000402ac7825 */ /* 0x042fe200078e02ba */
[C---:B------:R-:W-:Y:S01]  /*1e280*/  IADD3 R178, R13.reuse, 0x100000, RZ ;  /* 0x001000000db27810 */ /* 0x040fe20007ffe0ff */
[----:B------:R-:W2:Y:S02]  /*1e290*/  LDL.LU.64 R210, [R1+0x760] ;  /* 0x0007600001d27983 */ /* 0x000ea40000300a00 */
[----:B------:R-:W-:Y:S01]  /*1e2a0*/  IMAD.WIDE R170, R2, 0x4, R188 ;  /* 0x0000000402aa7825 */ /* 0x000fe200078e02bc */
[----:B------:R-:W-:-:S04]  /*1e2b0*/  IADD3 R189, R13, 0x100000, RZ ;  /* 0x001000000dbd7810 */ /* 0x000fc80007ffe0ff */
[----:B------:R-:W-:Y:S04]  /*1e2c0*/  LDGSTS.E [R181+-0x7c000], desc[UR48][R170.64], !P0 ;  /* 0x84000000aab57fae */ /* 0x000fe8000c121870 */
[----:B------:R-:W-:Y:S04]  /*1e2d0*/  LDGSTS.E [R180+-0x78000], desc[UR48][R172.64], !P0 ;  /* 0x88000000acb47fae */ /* 0x000fe8000c121870 */
[----:B------:R-:W-:Y:S04]  /*1e2e0*/  LDGSTS.E [R179+-0x74000], desc[UR48][R174.64], !P0 ;  /* 0x8c000000aeb37fae */ /* 0x000fe8000c121870 */
[----:B------:R3:W-:Y:S02]  /*1e2f0*/  LDGSTS.E [R178+-0x7fffc], desc[UR48][R176.64], !P1 ;  /* 0x80004000b0b27fae */ /* 0x0007e4000c921870 */
[----:B---3--:R-:W-:-:S02]  /*1e300*/  IMAD.WIDE R178, R2, 0x4, R200 ;  /* 0x0000000402b27825 */ /* 0x008fc400078e02c8 */
[----:B------:R-:W3:Y:S04]  /*1e310*/  LDL.LU.64 R200, [R1+0x4e8] ;  /* 0x0004e80001c87983 */ /* 0x000ee80000300a00 */
[----:B------:R1:W-:Y:S04]  /*1e320*/  LDGSTS.E [R189+-0x7bffc], desc[UR48][R178.64], !P1 ;  /* 0x84004000b2bd7fae */ /* 0x0003e8000c921870 */
[----:B------:R-:W3:Y:S04]  /*1e330*/  LDL.LU.64 R220, [R1+0x4d0] ;  /* 0x0004d00001dc7983 */ /* 0x000ee80000300a00 */
[----:B------:R-:W3:Y:S01]  /*1e340*/  LDL.LU.64 R218, [R1+0x4d8] ;  /* 0x0004d80001da7983 */ /* 0x000ee20000300a00 */
[----:B-1----:R-:W-:-:S03]  /*1e350*/  IADD3 R189, R190, -0x120, RZ ;  /* 0xfffffee0bebd7810 */ /* 0x002fc60007ffe0ff */
[----:B------:R-:W3:Y:S01]  /*1e360*/  LDL.LU.64 R208, [R1+0x4e0] ;  /* 0x0004e00001d07983 */ /* 0x000ee20000300a00 */
[----:B----4-:R-:W-:-:S04]  /*1e370*/  IMAD.WIDE R190, R2, 0x4, R192 ;  /* 0x0000000402be7825 */ /* 0x010fc800078e02c0 */
[----:B--2---:R-:W-:Y:S02]  /*1e380*/  IMAD.WIDE R192, R2, 0x4, R230 ;  /* 0x0000000402c07825 */ /* 0x004fe400078e02e6 */
[----:B------:R-:W2:Y:S02]  /*1e390*/  LDL.LU.64 R230, [R1+0x508] ;  /* 0x0005080001e67983 */ /* 0x000ea40000300a00 */
[----:B------:R-:W-:Y:S02]  /*1e3a0*/  VIADD R181, R182, 0xfffffee1 ;  /* 0xfffffee1b6b57836 */ /* 0x000fe40000000000 */
[----:B------:R-:W4:Y:S04]  /*1e3b0*/  LDL.LU.64 R36, [R1+0x4f8] ;  /* 0x0004f80001247983 */ /* 0x000f280000300a00 */
[----:B------:R-:W4:Y:S01]  /*1e3c0*/  LDL.LU.64 R46, [R1+0x500] ;  /* 0x00050000012e7983 */ /* 0x000f220000300a00 */
[----:B------:R-:W-:-:S03]  /*1e3d0*/  ISETP.GE.U32.AND P0, PT, R181, 0x7ffffea2, PT ;  /* 0x7ffffea2b500780c */ /* 0x000fc60003f06070 */
[----:B------:R-:W4:Y:S01]  /*1e3e0*/  LDL.LU.64 R48, [R1+0x510] ;  /* 0x0005100001307983 */ /* 0x000f220000300a00 */
[C---:B------:R-:W-:Y:S01]  /*1e3f0*/  VIADD R188, R13.reuse, 0x100000 ;  /* 0x001000000dbc7836 */ /* 0x040fe20000000000 */
[----:B------:R-:W-:Y:S01]  /*1e400*/  IADD3 R187, R13, 0x100000, RZ ;  /* 0x001000000dbb7810 */ /* 0x000fe20007ffe0ff */
[----:B------:R-:W-:-:S04]  /*1e410*/  IMAD.WIDE R180, R2, 0x4, R196 ;  /* 0x0000000402b47825 */ /* 0x000fc800078e02c4 */
[C---:B------:R-:W-:Y:S01]  /*1e420*/  IMAD.WIDE R182, R2.reuse, 0x4, R194 ;  /* 0x0000000402b67825 */ /* 0x040fe200078e02c2 */
        /* <DEDUP_REMOVED lines=11> */
[----:B------:R-:W-:-:S05]  /*1e4e0*/  IMAD.WIDE R186, R2, 0x4, R204 ;  /* 0x0000000402ba7825 */ /* 0x000fca00078e02cc */
[----:B------:R-:W-:Y:S04]  /*1e4f0*/  LDGSTS.E [R197+-0x7bff8], desc[UR48][R186.64], !P0 ;  /* 0x84008000bac57fae */ /* 0x000fe8000c121870 */
[----:B------:R-:W-:Y:S01]  /*1e500*/  LDGSTS.E [R196+-0x77ff8], desc[UR48][R188.64], !P0 ;  /* 0x88008000bcc47fae */ /* 0x000fe2000c121870 */
[----:B------:R-:W-:-:S03]  /*1e510*/  IADD3 R205, R13, 0x100000, RZ ;  /* 0x001000000dcd7810 */ /* 0x000fc60007ffe0ff */
[----:B------:R-:W-:Y:S04]  /*1e520*/  LDGSTS.E [R195+-0x73ff8], desc[UR48][R190.64], !P0 ;  /* 0x8c008000bec37fae */ /* 0x000fe8000c121870 */
[----:B------:R1:W-:Y:S02]  /*1e530*/  LDGSTS.E [R194+-0x7fff4], desc[UR48][R192.64], !P1 ;  /* 0x8000c000c0c27fae */ /* 0x0003e4000c921870 */
[----:B-1----:R-:W-:Y:S02]  /*1e540*/  IMAD.WIDE R194, R2, 0x4, R216 ;  /* 0x0000000402c27825 */ /* 0x002fe400078e02d8 */
[----:B------:R-:W4:Y:S04]  /*1e550*/  LDL.LU.64 R216, [R1+0x520] ;  /* 0x0005200001d87983 */ /* 0x000f280000300a00 */
[----:B------:R1:W-:Y:S04]  /*1e560*/  LDGSTS.E [R205+-0x7bff4], desc[UR48][R194.64], !P1 ;  /* 0x8400c000c2cd7fae */ /* 0x0003e8000c921870 */
[----:B------:R-:W4:Y:S01]  /*1e570*/  LDL.LU.64 R222, [R1+0x518] ;  /* 0x0005180001de7983 */ /* 0x000f220000300a00 */
[----:B-1----:R-:W-:Y:S01]  /*1e580*/  IADD3 R205, R206, -0x13e, RZ ;  /* 0xfffffec2cecd7810 */ /* 0x002fe20007ffe0ff */
[----:B---3--:R-:W-:-:S04]  /*1e590*/  IMAD.WIDE R206, R2, 0x4, R208 ;  /* 0x0000000402ce7825 */ /* 0x008fc800078e02d0 */
[----:B--2---:R-:W-:Y:S02]  /*1e5a0*/  IMAD.WIDE R208, R2, 0x4, R230 ;  /* 0x0000000402d07825 */ /* 0x004fe400078e02e6 */
[----:B------:R-:W2:Y:S04]  /*1e5b0*/  LDL.LU.64 R230, [R1+0x528] ;  /* 0x0005280001e67983 */ /* 0x000ea80000300a00 */
[----:B------:R-:W3:Y:S04]  /*1e5c0*/  LDL.LU.64 R50, [R1+0x538] ;  /* 0x0005380001327983 */ /* 0x000ee80000300a00 */
[----:B------:R-:W3:Y:S04]  /*1e5d0*/  LDL.LU.64 R44, [R1+0x558] ;  /* 0x00055800012c7983 */ /* 0x000ee80000300a00 */
[----:B------:R-:W3:Y:S04]  /*1e5e0*/  LDL.LU.64 R226, [R1+0x560] ;  /* 0x0005600001e27983 */ /* 0x000ee80000300a00 */
[----:B------:R-:W3:Y:S01]  /*1e5f0*/  LDL.LU.64 R228, [R1+0x580] ;  /* 0x0005800001e47983 */ /* 0x000ee20000300a00 */
[----:B------:R-:W-:Y:S01]  /*1e600*/  VIADD R197, R198, 0xfffffec3 ;  /* 0xfffffec3c6c57836 */ /* 0x000fe20000000000 */
[----:B------:R-:W1:Y:S04]  /*1e610*/  S2R R252, SR_TID.X ;  /* 0x0000000000fc7919 */ /* 0x000e680000002100 */
[----:B------:R-:W-:Y:S01]  /*1e620*/  ISETP.GE.U32.AND P0, PT, R197, 0x7ffffe84, PT ;  /* 0x7ffffe84c500780c */ /* 0x000fe20003f06070 */
[C---:B------:R-:W-:Y:S01]  /*1e630*/  VIADD R204, R13.reuse, 0x100000 ;  /* 0x001000000dcc7836 */ /* 0x040fe20000000000 */
[----:B------:R-:W-:Y:S01]  /*1e640*/  IADD3 R203, R13, 0x100000, RZ ;  /* 0x001000000dcb7810 */ /* 0x000fe20007ffe0ff */
[C---:B------:R-:W-:Y:S01]  /*1e650*/  IMAD.WIDE R196, R2.reuse, 0x4, R212 ;  /* 0x0000000402c47825 */ /* 0x040fe200078e02d4 */
[----:B------:R-:W-:Y:S01]  /*1e660*/  IADD3 R225, R225, -0x140, RZ ;  /* 0xfffffec0e1e17810 */ /* 0x000fe20007ffe0ff */
[----:B------:R-:W3:Y:S02]  /*1e670*/  LDL.LU.64 R70, [R1+0x5c8] ;  /* 0x0005c80001467983 */ /* 0x000ee40000300a00 */
[----:B------:R-:W-:-:S02]  /*1e680*/  IMAD.WIDE R198, R2, 0x4, R210 ;  /* 0x0000000402c67825 */ /* 0x000fc400078e02d2 */
[----:B------:R1:W-:Y:S02]  /*1e690*/  LDGSTS.E [R204+-0x77ff4], desc[UR48][R196.64], !P1 ;  /* 0x8800c000c4cc7fae */ /* 0x0003e4000c921870 */
[----:B------:R-:W-:Y:S02]  /*1e6a0*/  VIADD R202, R13, 0x100000 ;  /* 0x001000000dca7836 */ /* 0x000fe40000000000 */
[----:B------:R-:W-:Y:S01]  /*1e6b0*/  IMAD.WIDE R200, R2, 0x4, R200 ;  /* 0x0000000402c87825 */ /* 0x000fe200078e02c8 */
[----:B------:R-:W-:Y:S01]  /*1e6c0*/  LDGSTS.E [R203+-0x73ff4], desc[UR48][R198.64], !P1 ;  /* 0x8c00c000c6cb7fae */ /* 0x000fe2000c921870 */
[----:B------:R-:W-:Y:S02]  /*1e6d0*/  ISETP.GE.U32.AND P1, PT, R205, 0x7ffffe83, PT ;  /* 0x7ffffe83cd00780c */ /* 0x000fe40003f26070 */
[C---:B------:R-:W-:Y:S01]  /*1e6e0*/  VIADD R213, R13.reuse, 0x100000 ;  /* 0x001000000dd57836 */ /* 0x040fe20000000000 */
[----:B------:R1:W-:Y:S01]  /*1e6f0*/  LDGSTS.E [R202+-0x70000], desc[UR48][R200.64], !P0 ;  /* 0x90000000c8ca7fae */ /* 0x0003e2000c121870 */
[C---:B------:R-:W-:Y:S01]  /*1e700*/  IADD3 R212, R13.reuse, 0x100000, RZ ;  /* 0x001000000dd47810 */ /* 0x040fe20007ffe0ff */
[----:B------:R-:W-:-:S02]  /*1e710*/  VIADD R211, R13, 0x100000 ;  /* 0x001000000dd37836 */ /* 0x000fc40000000000 */
[C---:B-1----:R-:W-:Y:S01]  /*1e720*/  IMAD.WIDE R204, R2.reuse, 0x4, R218 ;  /* 0x0000000402cc7825 */ /* 0x042fe200078e02da */
[C---:B------:R-:W-:Y:S01]  /*1e730*/  IADD3 R210, R13.reuse, 0x100000, RZ ;  /* 0x001000000dd27810 */ /* 0x040fe20007ffe0ff */
[----:B------:R-:W3:Y:S02]  /*1e740*/  LDL.LU.64 R68, [R1+0x5c0] ;  /* 0x0005c00001447983 */ /* 0x000ee40000300a00 */
[----:B------:R-:W-:Y:S01]  /*1e750*/  IMAD.WIDE R202, R2, 0x4, R220 ;  /* 0x0000000402ca7825 */ /* 0x000fe200078e02dc */
[----:B------:R-:W-:Y:S01]  /*1e760*/  LOP3.LUT R252, R252, 0x3f, RZ, 0xc0, !PT ;  /* 0x0000003ffcfc7812 */ /* 0x000fe200078ec0ff */
[----:B------:R-:W3:Y:S04]  /*1e770*/  LDL.LU.64 R66, [R1+0x5b0] ;  /* 0x0005b00001427983 */ /* 0x000ee80000300a00 */
[----:B------:R1:W-:Y:S01]  /*1e780*/  LDGSTS.E [R213+-0x6c000], desc[UR48][R202.64], !P0 ;  /* 0x94000000cad57fae */ /* 0x0003e2000c121870 */
[----:B------:R-:W-:-:S03]  /*1e790*/  VIADD R221, R13, 0x100000 ;  /* 0x001000000ddd7836 */ /* 0x000fc60000000000 */
[----:B------:R4:W-:Y:S01]  /*1e7a0*/  LDGSTS.E [R212+-0x68000], desc[UR48][R204.64], !P0 ;  /* 0x98000000ccd47fae */ /* 0x0009e2000c121870 */
[----:B------:R-:W-:-:S03]  /*1e7b0*/  IADD3 R220, R13, 0x100000, RZ ;  /* 0x001000000ddc7810 */ /* 0x000fc60007ffe0ff */
[----:B------:R-:W-:Y:S01]  /*1e7c0*/  LDGSTS.E [R211+-0x64000], desc[UR48][R206.64], !P0 ;  /* 0x9c000000ced37fae */ /* 0x000fe2000c121870 */
[----:B-1----:R-:W-:-:S03]  /*1e7d0*/  VIADD R213, R214, 0xfffffec1 ;  /* 0xfffffec1d6d57836 */ /* 0x002fc60000000000 */
[----:B------:R1:W-:Y:S01]  /*1e7e0*/  LDGSTS.E [R210+-0x6fffc], desc[UR48][R208.64], !P1 ;  /* 0x90004000d0d27fae */ /* 0x0003e2000c921870 */
[----:B------:R-:W-:Y:S01]  /*1e7f0*/  VIADD R219, R13, 0x100000 ;  /* 0x001000000ddb7836 */ /* 0x000fe20000000000 */
[----:B------:R-:W-:Y:S01]  /*1e800*/  ISETP.GE.U32.AND P3, PT, R213, 0x7ffffe82, PT ;  /* 0x7ffffe82d500780c */ /* 0x000fe20003f66070 */
[C---:B----4-:R-:W-:Y:S01]  /*1e810*/  IMAD.WIDE R212, R2.reuse, 0x4, R46 ;  /* 0x0000000402d47825 */ /* 0x050fe200078e022e */
[----:B------:R-:W-:Y:S01]  /*1e820*/  IADD3 R218, R13, 0x100000, RZ ;  /* 0x001000000dda7810 */ /* 0x000fe20007ffe0ff */
[----:B------:R-:W4:Y:S02]  /*1e830*/  LDL.LU.64 R64, [R1+0x5a8] ;  /* 0x0005a80001407983 */ /* 0x000f240000300a00 */
[C---:B------:R-:W-:Y:S02]  /*1e840*/  IMAD.WIDE R214, R2.reuse, 0x4, R48 ;  /* 0x0000000402d67825 */ /* 0x040fe400078e0230 */
[----:B------:R-:W4:Y:S02]  /*1e850*/  LDL.LU.64 R62, [R1+0x5a0] ;  /* 0x0005a000013e7983 */ /* 0x000f240000300a00 */
[----:B-1----:R-:W-:-:S02]  /*1e860*/  IMAD.WIDE R210, R2, 0x4, R36 ;  /* 0x0000000402d27825 */ /* 0x002fc400078e0224 */
[----:B------:R-:W4:Y:S04]  /*1e870*/  LDL.LU.64 R60, [R1+0x530] ;  /* 0x00053000013c7983 */ /* 0x000f280000300a00 */
[----:B------:R-:W-:Y:S04]  /*1e880*/  LDGSTS.E [R221+-0x6bffc], desc[UR48][R210.64], !P1 ;  /* 0x94004000d2dd7fae */ /* 0x000fe8000c921870 */
[----:B------:R-:W-:Y:S04]  /*1e890*/  LDGSTS.E [R220+-0x67ffc], desc[UR48][R212.64], !P1 ;  /* 0x98004000d4dc7fae */ /* 0x000fe8000c921870 */
[----:B------:R-:W-:Y:S01]  /*1e8a0*/  LDGSTS.E [R219+-0x63ffc], desc[UR48][R214.64], !P1 ;  /* 0x9c004000d6db7fae */ /* 0x000fe2000c921870 */
[----:B------:R-:W-:-:S02]  /*1e8b0*/  ISETP.GE.AND P1, PT, R252, R225, PT ;  /* 0x000000e1fc00720c */ /* 0x000fc40003f26270 */
[----:B------:R-:W1:Y:S01]  /*1e8c0*/  LDC R252, c[0x0][0x230] ;  /* 0x00008c00fffc7b82 */ /* 0x000e620000000800 */
[----:B------:R-:W-:Y:S01]  /*1e8d0*/  IMAD.WIDE R216, R2, 0x4, R216 ;  /* 0x0000000402d87825 */ /* 0x000fe200078e02d8 */
[----:B------:R-:W4:Y:S04]  /*1e8e0*/  LDL.LU.64 R58, [R1+0x4f0] ;  /* 0x0004f000013a7983 */ /* 0x000f280000300a00 */
[----:B------:R1:W-:Y:S01]  /*1e8f0*/  LDGSTS.E [R218+-0x6fff8], desc[UR48][R216.64], !P3 ;  /* 0x90008000d8da7fae */ /* 0x0003e2000d921870 */
[----:B------:R-:W-:-:S03]  /*1e900*/  VIADD R224, R13, 0x100000 ;  /* 0x001000000de07836 */ /* 0x000fc60000000000 */
[----:B------:R-:W4:Y:S01]  /*1e910*/  LDL.LU.64 R56, [R1+0x478] ;  /* 0x0004780001387983 */ /* 0x000f220000300a00 */
[----:B------:R-:W-:-:S03]  /*1e920*/  IADD3 R36, R13, 0x100000, RZ ;  /* 0x001000000d247810 */ /* 0x000fc60007ffe0ff */
[----:B------:R-:W4:Y:S01]  /*1e930*/  LDL.LU.64 R54, [R1+0x450] ;  /* 0x0004500001367983 */ /* 0x000f220000300a00 */
[----:B-1----:R-:W-:Y:S01]  /*1e940*/  IMAD.WIDE R218, R2, 0x4, R222 ;  /* 0x0000000402da7825 */ /* 0x002fe200078e02de */
[----:B------:R-:W-:Y:S02]  /*1e950*/  SEL R222, RZ, 0x4, P1 ;  /* 0x00000004ffde7807 */ /* 0x000fe40000800000 */
[----:B------:R-:W4:Y:S01]  /*1e960*/  LDL.LU.64 R14, [R1+0x3f8] ;  /* 0x0003f800010e7983 */ /* 0x000f220000300a00 */
[----:B------:R-:W-:Y:S02]  /*1e970*/  ISETP.GE.U32.AND P1, PT, R225, 0x7ffffe81, PT ;  /* 0x7ffffe81e100780c */ /* 0x000fe40003f26070 */
[----:B------:R-:W-:Y:S01]  /*1e980*/  IADD3 R252, R252, 0x3f, RZ ;  /* 0x0000003ffcfc7810 */ /* 0x000fe20007ffe0ff */
[----:B------:R-:W-:Y:S01]  /*1e990*/  VIADD R223, R13, 0x100000 ;  /* 0x001000000ddf7836 */ /* 0x000fe20000000000 */
[----:B------:R3:W-:Y:S02]  /*1e9a0*/  LDGSTS.E [R224+-0x6bff8], desc[UR48][R218.64], !P3 ;  /* 0x94008000dae07fae */ /* 0x0007e4000d921870 */
[----:B------:R-:W-:-:S02]  /*1e9b0*/  ISETP.GT.AND P0, PT, R252, 0x17f, PT ;  /* 0x0000017ffc00780c */ /* 0x000fc40003f04270 */
[----:B------:R-:W4:Y:S01]  /*1e9c0*/  LDL.LU.64 R16, [R1+0x310] ;  /* 0x0003100001107983 */ /* 0x000f220000300a00 */
[C---:B------:R-:W-:Y:S01]  /*1e9d0*/  VIADD R252, R13.reuse, 0x100000 ;  /* 0x001000000dfc7836 */ /* 0x040fe20000000000 */
[----:B------:R-:W-:Y:S02]  /*1e9e0*/  IADD3 R233, R13, 0x100000, RZ ;  /* 0x001000000de97810 */ /* 0x000fe40007ffe0ff */
[----:B------:R-:W4:Y:S01]  /*1e9f0*/  LDL.LU.64 R48, [R1+0x2e0] ;  /* 0x0002e00001307983 */ /* 0x000f220000300a00 */
[----:B--2---:R-:W-:Y:S01]  /*1ea00*/  IMAD.WIDE R220, R2, 0x4, R230 ;  /* 0x0000000402dc7825 */ /* 0x004fe200078e02e6 */
[----:B------:R-:W-:-:S04]  /*1ea10*/  SEL R230, R222, RZ, P0 ;  /* 0x000000ffdee67207 */ /* 0x000fc80000000000 */
[----:B------:R1:W-:Y:S01]  /*1ea20*/  LDGSTS.E [R223+-0x67ff8], desc[UR48][R220.64], !P3 ;  /* 0x98008000dcdf7fae */ /* 0x0003e2000d921870 */
[----:B------:R-:W-:Y:S02]  /*1ea30*/  VIADD R231, R13, 0x100000 ;  /* 0x001000000de77836 */ /* 0x000fe40000000000 */
[----:B---3--:R-:W-:-:S04]  /*1ea40*/  IMAD.WIDE R224, R2, 0x4, R44 ;  /* 0x0000000402e07825 */ /* 0x008fc800078e022c */
[----:B------:R-:W-:-:S04]  /*1ea50*/  IMAD.WIDE R226, R2, 0x4, R226 ;  /* 0x0000000402e27825 */ /* 0x000fc800078e02e2 */
[C---:B-1----:R-:W-:Y:S02]  /*1ea60*/  IMAD.WIDE R222, R2.reuse, 0x4, R50 ;  /* 0x0000000402de7825 */ /* 0x042fe400078e0232 */
[----:B------:R-:W2:Y:S02]  /*1ea70*/  LDL.LU.64 R50, [R1+0x2b8] ;  /* 0x0002b80001327983 */ /* 0x000ea40000300a00 */
[----:B------:R-:W-:Y:S02]  /*1ea80*/  IMAD.WIDE R228, R2, 0x4, R228 ;  /* 0x0000000402e47825 */ /* 0x000fe400078e02e4 */
[----:B------:R-:W3:Y:S04]  /*1ea90*/  LDL.LU.64 R52, [R1+0x288] ;  /* 0x0002880001347983 */ /* 0x000ee80000300a00 */
[----:B------:R-:W2:Y:S04]  /*1eaa0*/  LDL.LU.64 R38, [R1+0x198] ;  /* 0x0001980001267983 */ /* 0x000ea80000300a00 */
[----:B------:R-:W2:Y:S01]  /*1eab0*/  LDL.LU.64 R40, [R1+0x168] ;  /* 0x0001680001287983 */ /* 0x000ea20000300a00 */
[----:B------:R-:W-:-:S03]  /*1eac0*/  ISETP.NE.U32.AND P0, PT, R230, RZ, PT ;  /* 0x000000ffe600720c */ /* 0x000fc60003f05070 */
[----:B------:R-:W-:Y:S04]  /*1ead0*/  LDGSTS.E [R36+-0x63ff8], desc[UR48][R222.64], !P3 ;  /* 0x9c008000de247fae */ /* 0x000fe8000d921870 */
[----:B------:R-:W2:Y:S04]  /*1eae0*/  LDL.LU.64 R42, [R1+0x138] ;  /* 0x00013800012a7983 */ /* 0x000ea80000300a00 */
[----:B------:R1:W-:Y:S04]  /*1eaf0*/  LDGSTS.E [R252+-0x6fff4], desc[UR48][R224.64], !P1 ;  /* 0x9000c000e0fc7fae */ /* 0x0003e8000c921870 */
[----:B------:R-:W2:Y:S04]  /*1eb00*/  LDL.LU.64 R36, [R1+0x108] ;  /* 0x0001080001247983 */ /* 0x000ea80000300a00 */
[----:B------:R-:W2:Y:S04]  /*1eb10*/  LDL.LU.64 R46, [R1+0xe0] ;  /* 0x0000e000012e7983 */ /* 0x000ea80000300a00 */
[----:B------:R-:W-:Y:S01]  /*1eb20*/  LDGSTS.E [R233+-0x6bff4], desc[UR48][R226.64], !P1 ;  /* 0x9400c000e2e97fae */ /* 0x000fe2000c921870 */
[C---:B------:R-:W-:Y:S01]  /*1eb30*/  IMAD.WIDE R70, R2.reuse, 0x4, R70 ;  /* 0x0000000402467825 */ /* 0x040fe200078e0246 */
[----:B-1----:R-:W1:Y:S02]  /*1eb40*/  LDC R252, c[0x0][0x230] ;  /* 0x00008c00fffc7b82 */ /* 0x002e640000000800 */
[----:B------:R-:W2:Y:S04]  /*1eb50*/  LDL.LU.64 R44, [R1+0xc0] ;  /* 0x0000c000012c7983 */ /* 0x000ea80000300a00 */
[----:B------:R1:W-:Y:S04]  /*1eb60*/  LDGSTS.E [R231+-0x67ff4], desc[UR48][R228.64], !P1 ;  /* 0x9800c000e4e77fae */ /* 0x0003e8000c921870 */
[----:B------:R-:W2:Y:S04]  /*1eb70*/  LDL.LU.64 R230, [R1+0x5d0] ;  /* 0x0005d00001e67983 */ /* 0x000ea80000300a00 */
[----:B------:R4:W-:Y:S04]  /*1eb80*/  STL.64 [R1+0xf80], R12 ;  /* 0x000f800c01007387 */ /* 0x0009e80000100a00 */
[----:B----4-:R-:W4:Y:S01]  /*1eb90*/  LDL.LU.64 R12, [R1+0x420] ;  /* 0x00042000010c7983 */ /* 0x010f220000300a00 */
[----:B------:R-:W-:-:S03]  /*1eba0*/  IMAD.WIDE R68, R2, 0x4, R68 ;  /* 0x0000000402447825 */ /* 0x000fc600078e0244 */
[----:B------:R1:W-:Y:S01]  /*1ebb0*/  STL.64 [R1+0x5b8], R70 ;  /* 0x0005b84601007387 */ /* 0x0003e20000100a00 */
[----:B------:R-:W-:-:S04]  /*1ebc0*/  IMAD.WIDE R66, R2, 0x4, R66 ;  /* 0x0000000402427825 */ /* 0x000fc800078e0242 */
[----:B------:R-:W-:-:S04]  /*1ebd0*/  IMAD.WIDE R64, R2, 0x4, R64 ;  /* 0x0000000402407825 */ /* 0x000fc800078e0240 */
[C---:B------:R-:W-:Y:S01]  /*1ebe0*/  IMAD.WIDE R62, R2.reuse, 0x4, R62 ;  /* 0x00000004023e7825 */ /* 0x040fe200078e023e */
[----:B-1----:R-:W4:Y:S03]  /*1ebf0*/  LDL.LU.64 R70, [R1+0x10f0] ;  /* 0x0010f00001467983 */ /* 0x002f260000300a00 */
[C---:B------:R-:W-:Y:S01]  /*1ec00*/  IMAD.WIDE R60, R2.reuse, 0x4, R60 ;  /* 0x00000004023c7825 */ /* 0x040fe200078e023c */
[----:B------:R1:W-:Y:S03]  /*1ec10*/  STL.64 [R1+0x5c8], R68 ;  /* 0x0005c84401007387 */ /* 0x0003e60000100a00 */
[----:B------:R-:W-:-:S04]  /*1ec20*/  IMAD.WIDE R58, R2, 0x4, R58 ;  /* 0x00000004023a7825 */ /* 0x000fc800078e023a */
[C---:B------:R-:W-:Y:S01]  /*1ec30*/  IMAD.WIDE R56, R2.reuse, 0x4, R56 ;  /* 0x0000000402387825 */ /* 0x040fe200078e0238 */
[----:B-1----:R-:W4:Y:S04]  /*1ec40*/  LDL.LU.64 R68, [R1+0x10e8] ;  /* 0x0010e80001447983 */ /* 0x002f280000300a00 */
[----:B------:R1:W-:Y:S01]  /*1ec50*/  STL.64 [R1+0x5e0], R66 ;  /* 0x0005e04201007387 */ /* 0x0003e20000100a00 */
[----:B------:R-:W-:-:S03]  /*1ec60*/  IMAD.WIDE R54, R2, 0x4, R54 ;  /* 0x0000000402367825 */ /* 0x000fc600078e0236 */
[----:B-1----:R-:W4:Y:S04]  /*1ec70*/  LDL.LU.64 R66, [R1+0x10e0] ;  /* 0x0010e00001427983 */ /* 0x002f280000300a00 */
[----:B------:R1:W-:Y:S01]  /*1ec80*/  STL.64 [R1+0x630], R64 ;  /* 0x0006304001007387 */ /* 0x0003e20000100a00 */
[----:B------:R-:W-:-:S03]  /*1ec90*/  IMAD.WIDE R14, R2, 0x4, R14 ;  /* 0x00000004020e7825 */ /* 0x000fc600078e020e */
[----:B-1----:R-:W4:Y:S04]  /*1eca0*/  LDL.LU.64 R64, [R1+0x10d8] ;  /* 0x0010d80001407983 */ /* 0x002f280000300a00 */
[----:B------:R1:W-:Y:S04]  /*1ecb0*/  STL.64 [R1+0x608], R62 ;  /* 0x0006083e01007387 */ /* 0x0003e80000100a00 */
        /* <DEDUP_REMOVED lines=8> */
[----:B-1----:R-:W4:Y:S01]  /*1ed40*/  LDL.LU.64 R54, [R1+0x10b0] ;  /* 0x0010b00001367983 */ /* 0x002f220000300a00 */
[----:B---3--:R-:W-:-:S04]  /*1ed50*/  IMAD.WIDE R52, R2, 0x4, R52 ;  /* 0x0000000402347825 */ /* 0x008fc800078e0234 */
[----:B--2---:R-:W-:-:S04]  /*1ed60*/  IMAD.WIDE R38, R2, 0x4, R38 ;  /* 0x0000000402267825 */ /* 0x004fc800078e0226 */
[----:B------:R-:W-:-:S04]  /*1ed70*/  IMAD.WIDE R40, R2, 0x4, R40 ;  /* 0x0000000402287825 */ /* 0x000fc800078e0228 */
[----:B------:R-:W-:-:S04]  /*1ed80*/  IMAD.WIDE R42, R2, 0x4, R42 ;  /* 0x00000004022a7825 */ /* 0x000fc800078e022a */
[----:B------:R-:W-:-:S04]  /*1ed90*/  IMAD.WIDE R36, R2, 0x4, R36 ;  /* 0x0000000402247825 */ /* 0x000fc800078e0224 */
[----:B------:R-:W-:-:S04]  /*1eda0*/  IMAD.WIDE R46, R2, 0x4, R46 ;  /* 0x00000004022e7825 */ /* 0x000fc800078e022e */
[----:B------:R-:W-:-:S04]  /*1edb0*/  IMAD.WIDE R44, R2, 0x4, R44 ;  /* 0x00000004022c7825 */ /* 0x000fc800078e022c */
[----:B----4-:R-:W-:-:S05]  /*1edc0*/  IMAD.WIDE R12, R2, 0x4, R12 ;  /* 0x00000004020c7825 */ /* 0x010fca00078e020c */
[----:B------:R1:W-:Y:S04]  /*1edd0*/  STL.64 [R1+0x700], R12 ;  /* 0x0007000c01007387 */ /* 0x0003e80000100a00 */
[----:B------:R2:W-:Y:S01]  /*1ede0*/  STL.64 [R1+0x728], R14 ;  /* 0x0007280e01007387 */ /* 0x0005e20000100a00 */
[----:B-1----:R-:W-:-:S04]  /*1edf0*/  IMAD.WIDE R12, R2, 0x4, R16 ;  /* 0x00000004020c7825 */ /* 0x002fc800078e0210 */
[C---:B--2---:R-:W-:Y:S01]  /*1ee00*/  IMAD.WIDE R14, R2.reuse, 0x4, R48 ;  /* 0x00000004020e7825 */ /* 0x044fe200078e0230 */
[----:B------:R1:W-:Y:S03]  /*1ee10*/  STL.64 [R1+0x750], R12 ;  /* 0x0007500c01007387 */ /* 0x0003e60000100a00 */
[C---:B------:R-:W-:Y:S01]  /*1ee20*/  IMAD.WIDE R16, R2.reuse, 0x4, R50 ;  /* 0x0000000402107825 */ /* 0x040fe200078e0232 */
[----:B-1----:R-:W2:Y:S04]  /*1ee30*/  LDL.LU.64 R12, [R1+0x3a0] ;  /* 0x0003a000010c7983 */ /* 0x002ea80000300a00 */
[----:B------:R1:W-:Y:S04]  /*1ee40*/  STL.64 [R1+0x780], R14 ;  /* 0x0007800e01007387 */ /* 0x0003e80000100a00 */
[----:B-1----:R-:W3:Y:S04]  /*1ee50*/  LDL.LU.64 R14, [R1+0x370] ;  /* 0x00037000010e7983 */ /* 0x002ee80000300a00 */
[----:B------:R1:W-:Y:S04]  /*1ee60*/  STL.64 [R1+0x7a0], R16 ;  /* 0x0007a01001007387 */ /* 0x0003e80000100a00 */
[----:B-1----:R-:W4:Y:S04]  /*1ee70*/  LDL.LU.64 R16, [R1+0x340] ;  /* 0x0003400001107983 */ /* 0x002f280000300a00 */
[----:B------:R-:W4:Y:S04]  /*1ee80*/  LDL.LU.64 R48, [R1+0x258] ;  /* 0x0002580001307983 */ /* 0x000f280000300a00 */
[----:B------:R-:W4:Y:S04]  /*1ee90*/  LDL.LU.64 R50, [R1+0x228] ;  /* 0x0002280001327983 */ /* 0x000f280000300a00 */
        /* <DEDUP_REMOVED lines=9> */
[----:B-1----:R-:W2:Y:S04]  /*1ef30*/  LDL.LU.64 R36, [R1+0x1088] ;  /* 0x0010880001247983 */ /* 0x002ea80000300a00 */
[----:B------:R1:W-:Y:S04]  /*1ef40*/  STL.64 [R1+0x898], R46 ;  /* 0x0008982e01007387 */ /* 0x0003e80000100a00 */
[----:B-1----:R-:W4:Y:S04]  /*1ef50*/  LDL.LU.64 R46, [R1+0x1080] ;  /* 0x00108000012e7983 */ /* 0x002f280000300a00 */
[----:B------:R1:W-:Y:S04]  /*1ef60*/  STL.64 [R1+0x8e0], R44 ;  /* 0x0008e02c01007387 */ /* 0x0003e80000100a00 */
[----:B-1----:R-:W3:Y:S01]  /*1ef70*/  LDL.LU.64 R44, [R1+0x1078] ;  /* 0x00107800012c7983 */ /* 0x002ee20000300a00 */
        /* <DEDUP_REMOVED lines=9> */
[----:B--2---:R-:W-:-:S04]  /*1f010*/  IMAD.WIDE R36, R2, 0x4, R36 ;  /* 0x0000000402247825 */ /* 0x004fc800078e0224 */
[----:B---3--:R-:W-:-:S05]  /*1f020*/  IMAD.WIDE R44, R2, 0x4, R44 ;  /* 0x00000004022c7825 */ /* 0x008fca00078e022c */
[----:B------:R1:W-:Y:S04]  /*1f030*/  STL.64 [R1+0x908], R44 ;  /* 0x0009082c01007387 */ /* 0x0003e80000100a00 */
[----:B-1----:R-:W2:Y:S04]  /*1f040*/  LDL.LU.64 R44, [R1+0x1070] ;  /* 0x00107000012c7983 */ /* 0x002ea80000300a00 */
[----:B------:R1:W-:Y:S04]  /*1f050*/  STL.64 [R1+0x938], R36 ;  /* 0x0009382401007387 */ /* 0x0003e80000100a00 */
[----:B-1----:R-:W3:Y:S04]  /*1f060*/  LDL.LU.64 R36, [R1+0x1068] ;  /* 0x0010680001247983 */ /* 0x002ee80000300a00 */
        /* <DEDUP_REMOVED lines=9> */
[----:B-1----:R-:W4:Y:S04]  /*1f100*/  LDL.LU.64 R244, [R1+0x3c8] ;  /* 0x0003c80001f47983 */ /* 0x002f280000300a00 */
[----:B------:R1:W-:Y:S04]  /*1f110*/  STL.64 [R1+0xa28], R236 ;  /* 0x000a28ec01007387 */ /* 0x0003e80000100a00 */
[----:B-1----:R-:W2:Y:S04]  /*1f120*/  LDL.LU.64 R236, [R1+0x480] ;  /* 0x0004800001ec7983 */ /* 0x002ea80000300a00 */
[----:B------:R1:W-:Y:S04]  /*1f130*/  STL.64 [R1+0xa48], R120 ;  /* 0x000a487801007387 */ /* 0x0003e80000100a00 */
[----:B-1----:R-:W3:Y:S04]  /*1f140*/  LDL.LU.64 R120, [R1+0x4a0] ;  /* 0x0004a00001787983 */ /* 0x002ee80000300a00 */
[----:B------:R1:W-:Y:S04]  /*1f150*/  STL.64 [R1+0xa68], R128 ;  /* 0x000a688001007387 */ /* 0x0003e80000100a00 */
[----:B-1----:R-:W4:Y:S04]  /*1f160*/  LDL.LU.64 R128, [R1+0x4c0] ;  /* 0x0004c00001807983 */ /* 0x002f280000300a00 */
[----:B------:R1:W-:Y:S04]  /*1f170*/  STL.64 [R1+0xa88], R168 ;  /* 0x000a88a801007387 */ /* 0x0003e80000100a00 */
[----:B-1----:R-:W2:Y:S01]  /*1f180*/  LDL.LU.64 R168, [R1+0x4c8] ;  /* 0x0004c80001a87983 */ /* 0x002ea20000300a00 */
[----:B------:R-:W-:-:S04]  /*1f190*/  IMAD.WIDE R176, R2, 0x4, R176 ;  /* 0x0000000402b07825 */ /* 0x000fc800078e02b0 */
[C---:B------:R-:W-:Y:S01]  /*1f1a0*/  IMAD.WIDE R184, R2.reuse, 0x4, R184 ;  /* 0x0000000402b87825 */ /* 0x040fe200078e02b8 */
[----:B------:R1:W-:Y:S04]  /*1f1b0*/  STL.64 [R1+0xaa8], R176 ;  /* 0x000aa8b001007387 */ /* 0x0003e80000100a00 */
[----:B------:R-:W-:Y:S01]  /*1f1c0*/  STL.64 [R1+0xac8], R184 ;  /* 0x000ac8b801007387 */ /* 0x000fe20000100a00 */
[----:B-1----:R-:W-:-:S05]  /*1f1d0*/  IMAD.WIDE R176, R2, 0x4, R192 ;  /* 0x0000000402b07825 */ /* 0x002fca00078e02c0 */
[----:B------:R-:W-:Y:S01]  /*1f1e0*/  STL.64 [R1+0xae8], R176 ;  /* 0x000ae8b001007387 */ /* 0x000fe20000100a00 */
[----:B------:R-:W-:-:S04]  /*1f1f0*/  IMAD.WIDE R14, R2, 0x4, R14 ;  /* 0x00000004020e7825 */ /* 0x000fc800078e020e */
[----:B---3--:R-:W-:-:S04]  /*1f200*/  IMAD.WIDE R120, R2, 0x4, R120 ;  /* 0x0000000402787825 */ /* 0x008fc800078e0278 */
[----:B----4-:R-:W-:-:S04]  /*1f210*/  IMAD.WIDE R128, R2, 0x4, R128 ;  /* 0x0000000402807825 */ /* 0x010fc800078e0280 */
[----:B--2---:R-:W-:-:S05]  /*1f220*/  IMAD.WIDE R168, R2, 0x4, R168 ;  /* 0x0000000402a87825 */ /* 0x004fca00078e02a8 */
[----:B------:R1:W-:Y:S04]  /*1f230*/  STL.64 [R1+0xb08], R168 ;  /* 0x000b08a801007387 */ /* 0x0003e80000100a00 */
[----:B------:R2:W-:Y:S04]  /*1f240*/  STL.64 [R1+0xb28], R128 ;  /* 0x000b288001007387 */ /* 0x0005e80000100a00 */
[----:B------:R3:W-:Y:S01]  /*1f250*/  STL.64 [R1+0xb48], R120 ;  /* 0x000b487801007387 */ /* 0x0007e20000100a00 */
[----:B-1----:R-:W-:-:S04]  /*1f260*/  IMAD.WIDE R168, R2, 0x4, R236 ;  /* 0x0000000402a87825 */ /* 0x002fc800078e02ec */
[C---:B--2---:R-:W-:Y:S01]  /*1f270*/  IMAD.WIDE R128, R2.reuse, 0x4, R244 ;  /* 0x0000000402807825 */ /* 0x044fe200078e02f4 */
[----:B------:R-:W-:Y:S03]  /*1f280*/  STL.64 [R1+0xb68], R168 ;  /* 0x000b68a801007387 */ /* 0x000fe60000100a00 */
[C---:B---3--:R-:W-:Y:S01]  /*1f290*/  IMAD.WIDE R120, R2.reuse, 0x4, R12 ;  /* 0x0000000402787825 */ /* 0x048fe200078e020c */
[----:B------:R-:W-:Y:S03]  /*1f2a0*/  STL.64 [R1+0xb88], R128 ;  /* 0x000b888001007387 */ /* 0x000fe60000100a00 */
[C---:B------:R-:W-:Y:S01]  /*1f2b0*/  IMAD.WIDE R12, R2.reuse, 0x4, R16 ;  /* 0x00000004020c7825 */ /* 0x040fe200078e0210 */
[----:B------:R-:W-:Y:S03]  /*1f2c0*/  STL.64 [R1+0xe60], R120 ;  /* 0x000e607801007387 */ /* 0x000fe60000100a00 */
[C---:B------:R-:W-:Y:S01]  /*1f2d0*/  IMAD.WIDE R16, R2.reuse, 0x4, R48 ;  /* 0x0000000402107825 */ /* 0x040fe200078e0230 */
[----:B------:R1:W-:Y:S04]  /*1f2e0*/  STL.64 [R1+0xe68], R14 ;  /* 0x000e680e01007387 */ /* 0x0003e80000100a00 */
[----:B------:R2:W-:Y:S04]  /*1f2f0*/  STL.64 [R1+0xe70], R12 ;  /* 0x000e700c01007387 */ /* 0x0005e80000100a00 */
[----:B------:R-:W-:Y:S01]  /*1f300*/  STL.64 [R1+0xe78], R16 ;  /* 0x000e781001007387 */ /* 0x000fe20000100a00 */
[----:B-1----:R-:W-:-:S04]  /*1f310*/  IMAD.WIDE R14, R2, 0x4, R50 ;  /* 0x00000004020e7825 */ /* 0x002fc800078e0232 */
[C---:B--2---:R-:W-:Y:S01]  /*1f320*/  IMAD.WIDE R12, R2.reuse, 0x4, R8 ;  /* 0x00000004020c7825 */ /* 0x044fe200078e0208 */
[----:B------:R-:W-:Y:S03]  /*1f330*/  STL.64 [R1+0xe80], R14 ;  /* 0x000e800e01007387 */ /* 0x000fe60000100a00 */
[C---:B------:R-:W-:Y:S01]  /*1f340*/  IMAD.WIDE R8, R2.reuse, 0x4, R6 ;  /* 0x0000000402087825 */ /* 0x040fe200078e0206 */
[----:B------:R1:W-:Y:S03]  /*1f350*/  STL.64 [R1+0xe88], R12 ;  /* 0x000e880c01007387 */ /* 0x0003e60000100a00 */
[C---:B------:R-:W-:Y:S01]  /*1f360*/  IMAD.WIDE R6, R2.reuse, 0x4, R20 ;  /* 0x0000000402067825 */ /* 0x040fe200078e0214 */
[----:B------:R2:W-:Y:S04]  /*1f370*/  STL.64 [R1+0xe90], R8 ;  /* 0x000e900801007387 */ /* 0x0005e80000100a00 */
[----:B------:R3:W-:Y:S01]  /*1f380*/  STL.64 [R1+0xe98], R6 ;  /* 0x000e980601007387 */ /* 0x0007e20000100a00 */
[----:B-1----:R-:W-:-:S04]  /*1f390*/  IMAD.WIDE R12, R2, 0x4, R28 ;  /* 0x00000004020c7825 */ /* 0x002fc800078e021c */
[C---:B--2---:R-:W-:Y:S01]  /*1f3a0*/  IMAD.WIDE R8, R2.reuse, 0x4, R36 ;  /* 0x0000000402087825 */ /* 0x044fe200078e0224 */
[----:B------:R1:W-:Y:S03]  /*1f3b0*/  STL.64 [R1+0xea0], R12 ;  /* 0x000ea00c01007387 */ /* 0x0003e60000100a00 */
[C---:B---3--:R-:W-:Y:S01]  /*1f3c0*/  IMAD.WIDE R6, R2.reuse, 0x4, R44 ;  /* 0x0000000402067825 */ /* 0x048fe200078e022c */
        /* <DEDUP_REMOVED lines=16> */
[----:B------:R-:W-:Y:S03]  /*1f4d0*/  STL.64 [R1+0xee8], R12 ;  /* 0x000ee80c01007387 */ /* 0x000fe60000100a00 */
[C---:B---3--:R-:W-:Y:S01]  /*1f4e0*/  IMAD.WIDE R6, R2.reuse, 0x4, R136 ;  /* 0x0000000402067825 */ /* 0x048fe200078e0288 */
[----:B------:R-:W2:Y:S04]  /*1f4f0*/  LDL.LU.64 R84, [R1+0x598] ;  /* 0x0005980001547983 */ /* 0x000ea80000300a00 */
[----:B------:R1:W-:Y:S04]  /*1f500*/  STL.64 [R1+0xef0], R8 ;  /* 0x000ef00801007387 */ /* 0x0003e80000100a00 */
[----:B------:R3:W-:Y:S04]  /*1f510*/  STL.64 [R1+0xef8], R6 ;  /* 0x000ef80601007387 */ /* 0x0007e80000100a00 */
[----:B------:R-:W4:Y:S01]  /*1f520*/  LDL.LU.64 R76, [R1+0x590] ;  /* 0x00059000014c7983 */ /* 0x000f220000300a00 */
[----:B-1----:R-:W-:-:S04]  /*1f530*/  IMAD.WIDE R8, R2, 0x4, R144 ;  /* 0x0000000402087825 */ /* 0x002fc800078e0290 */
[C---:B---3--:R-:W-:Y:S01]  /*1f540*/  IMAD.WIDE R6, R2.reuse, 0x4, R152 ;  /* 0x0000000402067825 */ /* 0x048fe200078e0298 */
[----:B------:R1:W-:Y:S04]  /*1f550*/  STL.64 [R1+0xf00], R8 ;  /* 0x000f000801007387 */ /* 0x0003e80000100a00 */
[----:B------:R-:W3:Y:S04]  /*1f560*/  LDL.LU.64 R236, [R1+0x588] ;  /* 0x0005880001ec7983 */ /* 0x000ee80000300a00 */
[----:B------:R1:W-:Y:S04]  /*1f570*/  STL.64 [R1+0xf08], R6 ;  /* 0x000f080601007387 */ /* 0x0003e80000100a00 */
[----:B------:R-:W3:Y:S04]  /*1f580*/  LDL.LU.64 R244, [R1+0x578] ;  /* 0x0005780001f47983 */ /* 0x000ee80000300a00 */
[----:B------:R-:W2:Y:S04]  /*1f590*/  LDL.LU.64 R68, [R1+0x570] ;  /* 0x0005700001447983 */ /* 0x000ea80000300a00 */
[----:B------:R-:W4:Y:S04]  /*1f5a0*/  LDL.LU.64 R60, [R1+0x568] ;  /* 0x00056800013c7983 */ /* 0x000f280000300a00 */
        /* <DEDUP_REMOVED lines=14> */
[----:B------:R-:W-:-:S04]  /*1f690*/  IMAD.WIDE R12, R2, 0x4, R160 ;  /* 0x00000004020c7825 */ /* 0x000fc800078e02a0 */
[C---:B-1----:R-:W-:Y:S01]  /*1f6a0*/  IMAD.WIDE R8, R2.reuse, 0x4, R200 ;  /* 0x0000000402087825 */ /* 0x042fe200078e02c8 */
[----:B------:R-:W-:Y:S03]  /*1f6b0*/  STL.64 [R1+0xf10], R12 ;  /* 0x000f100c01007387 */ /* 0x000fe60000100a00 */
[C---:B------:R-:W-:Y:S01]  /*1f6c0*/  IMAD.WIDE R6, R2.reuse, 0x4, R208 ;  /* 0x0000000402067825 */ /* 0x040fe200078e02d0 */
[----:B------:R-:W-:Y:S03]  /*1f6d0*/  STL.64 [R1+0xf90], R12 ;  /* 0x000f900c01007387 */ /* 0x000fe60000100a00 */
[C---:B------:R-:W-:Y:S01]  /*1f6e0*/  IMAD.WIDE R200, R2.reuse, 0x4, R216 ;  /* 0x0000000402c87825 */ /* 0x040fe200078e02d8 */
[----:B------:R-:W-:Y:S03]  /*1f6f0*/  STL.64 [R1+0xf18], R8 ;  /* 0x000f180801007387 */ /* 0x000fe60000100a00 */
[C---:B------:R-:W-:Y:S01]  /*1f700*/  IMAD.WIDE R192, R2.reuse, 0x4, R224 ;  /* 0x0000000402c07825 */ /* 0x040fe200078e02e0 */
[----:B------:R-:W-:Y:S04]  /*1f710*/  STL.64 [R1+0xf58], R8 ;  /* 0x000f580801007387 */ /* 0x000fe80000100a00 */
[----:B------:R-:W-:Y:S04]  /*1f720*/  STL.64 [R1+0xf20], R6 ;  /* 0x000f200601007387 */ /* 0x000fe80000100a00 */
[----:B------:R2:W-:Y:S04]  /*1f730*/  STL.64 [R1+0xf48], R6 ;  /* 0x000f480601007387 */ /* 0x0005e80000100a00 */
[----:B------:R-:W-:Y:S04]  /*1f740*/  STL.64 [R1+0xf28], R200 ;  /* 0x000f28c801007387 */ /* 0x000fe80000100a00 */
[----:B------:R-:W-:Y:S04]  /*1f750*/  STL.64 [R1+0xf50], R200 ;  /* 0x000f50c801007387 */ /* 0x000fe80000100a00 */
[----:B------:R-:W-:Y:S04]  /*1f760*/  STL.64 [R1+0xf30], R192 ;  /* 0x000f30c001007387 */ /* 0x000fe80000100a00 */
[----:B------:R-:W-:Y:S01]  /*1f770*/  STL.64 [R1+0xf60], R192 ;  /* 0x000f60c001007387 */ /* 0x000fe20000100a00 */
[----:B--2---:R-:W-:-:S04]  /*1f780*/  IMAD.WIDE R6, R2, 0x4, R68 ;  /* 0x0000000402067825 */ /* 0x004fc800078e0244 */
[C---:B----4-:R-:W-:Y:S01]  /*1f790*/  IMAD.WIDE R12, R2.reuse, 0x4, R60 ;  /* 0x00000004020c7825 */ /* 0x050fe200078e023c */
        /* <DEDUP_REMOVED lines=26> */
[----:B------:R-:W-:Y:S04]  /*1f940*/  STL.64 [R1+0x568], R12 ;  /* 0x0005680c01007387 */ /* 0x000fe80000100a00 */
[----:B------:R-:W2:Y:S01]  /*1f950*/  LDL.LU.64 R48, [R1+0x3d8] ;  /* 0x0003d80001307983 */ /* 0x000ea20000300a00 */
[----:B-1----:R-:W-:-:S03]  /*1f960*/  IMAD.WIDE R6, R2, 0x4, R50 ;  /* 0x0000000402067825 */ /* 0x002fc600078e0232 */
[----:B------:R-:W-:Y:S04]  /*1f970*/  STL.64 [R1+0x570], R8 ;  /* 0x0005700801007387 */ /* 0x000fe80000100a00 */
[----:B------:R-:W3:Y:S04]  /*1f980*/  LDL.LU.64 R50, [R1+0x300] ;  /* 0x0003000001327983 */ /* 0x000ee80000300a00 */
[----:B------:R1:W-:Y:S04]  /*1f990*/  STL.64 [R1+0x578], R6 ;  /* 0x0005780601007387 */ /* 0x0003e80000100a00 */
[----:B------:R-:W4:Y:S04]  /*1f9a0*/  LDL.LU.64 R192, [R1+0x2f8] ;  /* 0x0002f80001c07983 */ /* 0x000f280000300a00 */
[----:B------:R-:W4:Y:S04]  /*1f9b0*/  LDL.LU.64 R200, [R1+0x2e8] ;  /* 0x0002e80001c87983 */ /* 0x000f280000300a00 */
[----:B-1----:R-:W4:Y:S04]  /*1f9c0*/  LDL.LU.64 R6, [R1+0x2d8] ;  /* 0x0002d80001067983 */ /* 0x002f280000300a00 */
[----:B------:R-:W4:Y:S04]  /*1f9d0*/  LDL.LU.64 R8, [R1+0x2d0] ;  /* 0x0002d00001087983 */ /* 0x000f280000300a00 */
[----:B------:R-:W4:Y:S04]  /*1f9e0*/  LDL.LU.64 R12, [R1+0x2c8] ;  /* 0x0002c800010c7983 */ /* 0x000f280000300a00 */
[----:B------:R-:W4:Y:S04]  /*1f9f0*/  LDL.LU.64 R208, [R1+0x2b0] ;  /* 0x0002b00001d07983 */ /* 0x000f280000300a00 */
[----:B------:R-:W4:Y:S04]  /*1fa00*/  LDL.LU.64 R160, [R1+0x2a0] ;  /* 0x0002a00001a07983 */ /* 0x000f280000300a00 */
[----:B------:R-:W4:Y:S04]  /*1fa10*/  LDL.LU.64 R152, [R1+0x298] ;  /* 0x0002980001987983 */ /* 0x000f280000300a00 */
[----:B------:R-:W4:Y:S04]  /*1fa20*/  LDL.LU.64 R144, [R1+0x280] ;  /* 0x0002800001907983 */ /* 0x000f280000300a00 */
[----:B------:R-:W4:Y:S04]  /*1fa30*/  LDL.LU.64 R136, [R1+0x270] ;  /* 0x0002700001887983 */ /* 0x000f280000300a00 */
[----:B------:R-:W4:Y:S01]  /*1fa40*/  LDL.LU.64 R108, [R1+0x268] ;  /* 0x00026800016c7983 */ /* 0x000f220000300a00 */
[----:B------:R-:W-:-:S03]  /*1fa50*/  IMAD.WIDE R216, R2, 0x4, R84 ;  /* 0x0000000402d87825 */ /* 0x000fc600078e0254 */
        /* <DEDUP_REMOVED lines=19> */
[----:B--2---:R-:W-:-:S05]  /*1fb90*/  IMAD.WIDE R48, R2, 0x4, R48 ;  /* 0x0000000402307825 */ /* 0x004fca00078e0230 */
[----:B------:R1:W-:Y:S01]  /*1fba0*/  STL.64 [R1+0x580], R48 ;  /* 0x0005803001007387 */ /* 0x0003e20000100a00 */
[----:B---3--:R-:W-:-:S03]  /*1fbb0*/  IMAD.WIDE R50, R2, 0x4, R50 ;  /* 0x0000000402327825 */ /* 0x008fc600078e0232 */
[----:B-1----:R-:W2:Y:S04]  /*1fbc0*/  LDL.LU.64 R48, [R1+0x1040] ;  /* 0x0010400001307983 */ /* 0x002ea80000300a00 */
[----:B------:R1:W-:Y:S04]  /*1fbd0*/  STL.64 [R1+0x588], R50 ;  /* 0x0005883201007387 */ /* 0x0003e80000100a00 */
[----:B-1----:R-:W3:Y:S01]  /*1fbe0*/  LDL.LU.64 R50, [R1+0x1038] ;  /* 0x0010380001327983 */ /* 0x002ee20000300a00 */
[----:B----4-:R-:W-:-:S05]  /*1fbf0*/  IMAD.WIDE R192, R2, 0x4, R192 ;  /* 0x0000000402c07825 */ /* 0x010fca00078e02c0 */
[----:B------:R1:W-:Y:S02]  /*1fc00*/  STL.64 [R1+0x590], R192 ;  /* 0x000590c001007387 */ /* 0x0003e40000100a00 */
[----:B-1----:R-:W-:-:S04]  /*1fc10*/  IMAD.WIDE R192, R2, 0x4, R200 ;  /* 0x0000000402c07825 */ /* 0x002fc800078e02c8 */
[C---:B------:R-:W-:Y:S01]  /*1fc20*/  IMAD.WIDE R200, R2.reuse, 0x4, R6 ;  /* 0x0000000402c87825 */ /* 0x040fe200078e0206 */
[----:B------:R1:W-:Y:S03]  /*1fc30*/  STL.64 [R1+0x598], R192 ;  /* 0x000598c001007387 */ /* 0x0003e60000100a00 */
[C---:B------:R-:W-:Y:S01]  /*1fc40*/  IMAD.WIDE R6, R2.reuse, 0x4, R12 ;  /* 0x0000000402067825 */ /* 0x040fe200078e020c */
[----:B------:R-:W-:Y:S03]  /*1fc50*/  STL.64 [R1+0x5a0], R200 ;  /* 0x0005a0c801007387 */ /* 0x000fe60000100a00 */
[----:B------:R-:W-:-:S04]  /*1fc60*/  IMAD.WIDE R12, R2, 0x4, R160 ;  /* 0x00000004020c7825 */ /* 0x000fc800078e02a0 */
[----:B-1----:R-:W-:-:S04]  /*1fc70*/  IMAD.WIDE R192, R2, 0x4, R8 ;  /* 0x0000000402c07825 */ /* 0x002fc800078e0208 */
[C---:B------:R-:W-:Y:S01]  /*1fc80*/  IMAD.WIDE R8, R2.reuse, 0x4, R208 ;  /* 0x0000000402087825 */ /* 0x040fe200078e02d0 */
[----:B------:R-:W-:Y:S04]  /*1fc90*/  STL.64 [R1+0x5a8], R192 ;  /* 0x0005a8c001007387 */ /* 0x000fe80000100a00 */
[----:B------:R1:W-:Y:S04]  /*1fca0*/  STL.64 [R1+0x5b0], R6 ;  /* 0x0005b00601007387 */ /* 0x0003e80000100a00 */
[----:B------:R4:W-:Y:S04]  /*1fcb0*/  STL.64 [R1+0x5c0], R8 ;  /* 0x0005c00801007387 */ /* 0x0009e80000100a00 */
[----:B------:R4:W-:Y:S01]  /*1fcc0*/  STL.64 [R1+0x5d0], R12 ;  /* 0x0005d00c01007387 */ /* 0x0009e20000100a00 */
[----:B-1----:R-:W-:-:S04]  /*1fcd0*/  IMAD.WIDE R6, R2, 0x4, R152 ;  /* 0x0000000402067825 */ /* 0x002fc800078e0298 */
[C---:B----4-:R-:W-:Y:S01]  /*1fce0*/  IMAD.WIDE R8, R2.reuse, 0x4, R144 ;  /* 0x0000000402087825 */ /* 0x050fe200078e0290 */
[----:B------:R1:W-:Y:S03]  /*1fcf0*/  STL.64 [R1+0x5d8], R6 ;  /* 0x0005d80601007387 */ /* 0x0003e60000100a00 */
[C---:B------:R-:W-:Y:S01]  /*1fd00*/  IMAD.WIDE R12, R2.reuse, 0x4, R136 ;  /* 0x00000004020c7825 */ /* 0x040fe200078e0288 */
        /* <DEDUP_REMOVED lines=36> */
[----:B------:R-:W-:Y:S04]  /*1ff50*/  STL.64 [R1+0x698], R8 ;  /* 0x0006980801007387 */ /* 0x000fe80000100a00 */
[----:B------:R4:W-:Y:S01]  /*1ff60*/  STL.64 [R1+0x6a0], R12 ;  /* 0x0006a00c01007387 */ /* 0x0009e20000100a00 */
[----:B-1----:R-:W-:-:S04]  /*1ff70*/  IMAD.WIDE R6, R2, 0x4, R16 ;  /* 0x0000000402067825 */ /* 0x002fc800078e0210 */
[----:B----4-:R-:W-:-:S04]  /*1ff80*/  IMAD.WIDE R12, R2, 0x4, R248 ;  /* 0x00000004020c7825 */ /* 0x010fc800078e02f8 */
[C---:B---3--:R-:W-:Y:S02]  /*1ff90*/  IMAD.WIDE R8, R2.reuse, 0x4, R50 ;  /* 0x0000000402087825 */ /* 0x048fe400078e0232 */
[----:B------:R-:W3:Y:S04]  /*1ffa0*/  LDL.LU.64 R50, [R1+0x1030] ;  /* 0x0010300001327983 */ /* 0x000ee80000300a00 */
[----:B------:R2:W-:Y:S02]  /*1ffb0*/  STL.64 [R1+0x6a8], R6 ;  /* 0x0006a80601007387 */ /* 0x0005e40000100a00 */
[C---:B--2---:R-:W-:Y:S02]  /*1ffc0*/  IMAD.WIDE R6, R2.reuse, 0x4, R48 ;  /* 0x0000000402067825 */ /* 0x044fe400078e0230 */
[----:B------:R-:W2:Y:S04]  /*1ffd0*/  LDL.LU.64 R48, [R1+0x1028] ;  /* 0x0010280001307983 */ /* 0x000ea80000300a00 */
[----:B------:R1:W-:Y:S02]  /*1ffe0*/  STL.64 [R1+0x6b8], R8 ;  /* 0x0006b80801007387 */ /* 0x0003e40000100a00 */
[----:B-1----:R-:W-:-:S02]  /*1fff0*/  IMAD.WIDE R8, R2, 0x4, R46 ;  /* 0x0000000402087825 */ /* 0x002fc400078e022e */
[----:B------:R-:W4:Y:S04]  /*20000*/  LDL.LU.64 R46, [R1+0x1020] ;  /* 0x00102000012e7983 */ /* 0x000f280000300a00 */
[----:B------:R1:W-:Y:S02]  /*20010*/  STL.64 [R1+0x6c0], R6 ;  /* 0x0006c00601007387 */ /* 0x0003e40000100a00 */
[C---:B-1----:R-:W-:Y:S02]  /*20020*/  IMAD.WIDE R6, R2.reuse, 0x4, R42 ;  /* 0x0000000402067825 */ /* 0x042fe400078e022a */
[----:B------:R-:W3:Y:S04]  /*20030*/  LDL.LU.64 R42, [R1+0x1018] ;  /* 0x00101800012a7983 */ /* 0x000ee80000300a00 */
[----:B------:R1:W-:Y:S02]  /*20040*/  STL.64 [R1+0x6c8], R8 ;  /* 0x0006c80801007387 */ /* 0x0003e40000100a00 */
[----:B-1----:R-:W-:-:S02]  /*20050*/  IMAD.WIDE R8, R2, 0x4, R40 ;  /* 0x0000000402087825 */ /* 0x002fc400078e0228 */
[----:B------:R-:W2:Y:S04]  /*20060*/  LDL.LU.64 R40, [R1+0x1010] ;  /* 0x0010100001287983 */ /* 0x000ea80000300a00 */
[----:B------:R1:W-:Y:S02]  /*20070*/  STL.64 [R1+0x6d8], R6 ;  /* 0x0006d80601007387 */ /* 0x0003e40000100a00 */
[C---:B-1----:R-:W-:Y:S02]  /*20080*/  IMAD.WIDE R6, R2.reuse, 0x4, R38 ;  /* 0x0000000402067825 */ /* 0x042fe400078e0226 */
[----:B------:R-:W4:Y:S04]  /*20090*/  LDL.LU.64 R38, [R1+0x1008] ;  /* 0x0010080001267983 */ /* 0x000f280000300a00 */
[----:B------:R1:W-:Y:S02]  /*200a0*/  STL.64 [R1+0x6e0], R8 ;  /* 0x0006e00801007387 */ /* 0x0003e40000100a00 */
[----:B-1----:R-:W-:-:S02]  /*200b0*/  IMAD.WIDE R8, R2, 0x4, R34 ;  /* 0x0000000402087825 */ /* 0x002fc400078e0222 */
[----:B------:R-:W3:Y:S04]  /*200c0*/  LDL.LU.64 R34, [R1+0x1000] ;  /* 0x0010000001227983 */ /* 0x000ee80000300a00 */
[----:B------:R1:W-:Y:S02]  /*200d0*/  STL.64 [R1+0x6e8], R6 ;  /* 0x0006e80601007387 */ /* 0x0003e40000100a00 */
[C---:B-1----:R-:W-:Y:S02]  /*200e0*/  IMAD.WIDE R6, R2.reuse, 0x4, R32 ;  /* 0x0000000402067825 */ /* 0x042fe400078e0220 */
        /* <DEDUP_REMOVED lines=15> */
[----:B------:R-:W2:Y:S04]  /*201e0*/  LDL.LU.64 R10, [R1+0xfd0] ;  /* 0x000fd000010a7983 */ /* 0x000ea80000300a00 */
[----:B------:R1:W-:Y:S02]  /*201f0*/  STL.64 [R1+0x720], R6 ;  /* 0x0007200601007387 */ /* 0x0003e40000100a00 */
[C---:B-1----:R-:W-:Y:S02]  /*20200*/  IMAD.WIDE R6, R2.reuse, 0x4, R4 ;  /* 0x0000000402067825 */ /* 0x042fe400078e0204 */
[----:B------:R-:W3:Y:S04]  /*20210*/  LDL.LU.64 R4, [R1+0xfc8] ;  /* 0x000fc80001047983 */ /* 0x000ee80000300a00 */
[----:B------:R1:W-:Y:S02]  /*20220*/  STL.64 [R1+0x730], R8 ;  /* 0x0007300801007387 */ /* 0x0003e40000100a00 */
[----:B-1----:R-:W-:-:S02]  /*20230*/  IMAD.WIDE R8, R2, 0x4, R18 ;  /* 0x0000000402087825 */ /* 0x002fc400078e0212 */
[----:B------:R-:W4:Y:S04]  /*20240*/  LDL.LU.64 R18, [R1+0xfc0] ;  /* 0x000fc00001127983 */ /* 0x000f280000300a00 */
[----:B------:R1:W-:Y:S04]  /*20250*/  STL.64 [R1+0x738], R6 ;  /* 0x0007380601007387 */ /* 0x0003e80000100a00 */
[----:B------:R1:W-:Y:S02]  /*20260*/  STL.64 [R1+0x740], R8 ;  /* 0x0007400801007387 */ /* 0x0003e40000100a00 */
[----:B-1----:R-:W-:-:S04]  /*20270*/  IMAD.WIDE R6, R2, 0x4, R250 ;  /* 0x0000000402067825 */ /* 0x002fc800078e02fa */
[C---:B------:R-:W-:Y:S01]  /*20280*/  IMAD.WIDE R8, R2.reuse, 0x4, R246 ;  /* 0x0000000402087825 */ /* 0x040fe200078e02f6 */
[----:B------:R1:W-:Y:S04]  /*20290*/  STL.64 [R1+0x748], R6 ;  /* 0x0007480601007387 */ /* 0x0003e80000100a00 */
[----:B------:R-:W-:Y:S04]  /*202a0*/  STL.64 [R1+0x758], R12 ;  /* 0x0007580c01007387 */ /* 0x000fe80000100a00 */
[----:B------:R-:W2:Y:S01]  /*202b0*/  LDL.LU.64 R176, [R1+0x8d8] ;  /* 0x0008d80001b07983 */ /* 0x000ea20000300a00 */
[----:B-1----:R-:W-:-:S03]  /*202c0*/  IMAD.WIDE R6, R2, 0x4, R242 ;  /* 0x0000000402067825 */ /* 0x002fc600078e02f2 */
[----:B------:R1:W-:Y:S04]  /*202d0*/  STL.64 [R1+0x760], R8 ;  /* 0x0007600801007387 */ /* 0x0003e80000100a00 */
[----:B------:R1:W-:Y:S04]  /*202e0*/  STL.64 [R1+0x768], R6 ;  /* 0x0007680601007387 */ /* 0x0003e80000100a00 */
[----:B------:R-:W3:Y:S01]  /*202f0*/  LDL.LU.64 R168, [R1+0x8d0] ;  /* 0x0008d00001a87983 */ /* 0x000ee20000300a00 */
[----:B-1----:R-:W-:-:S04]  /*20300*/  IMAD.WIDE R8, R2, 0x4, R240 ;  /* 0x0000000402087825 */ /* 0x002fc800078e02f0 */
[C---:B------:R-:W-:Y:S01]  /*20310*/  IMAD.WIDE R6, R2.reuse, 0x4, R238 ;  /* 0x0000000402067825 */ /* 0x040fe200078e02ee */
[----:B------:R1:W-:Y:S04]  /*20320*/  STL.64 [R1+0x770], R8 ;  /* 0x0007700801007387 */ /* 0x0003e80000100a00 */
[----:B------:R1:W-:Y:S04]  /*20330*/  STL.64 [R1+0x778], R6 ;  /* 0x0007780601007387 */ /* 0x0003e80000100a00 */
[----:B------:R-:W4:Y:S01]  /*20340*/  LDL.LU.64 R128, [R1+0x8c8] ;  /* 0x0008c80001807983 */ /* 0x000f220000300a00 */
[----:B-1----:R-:W-:-:S04]  /*20350*/  IMAD.WIDE R8, R2, 0x4, R234 ;  /* 0x0000000402087825 */ /* 0x002fc800078e02ea */
[C---:B------:R-:W-:Y:S01]  /*20360*/  IMAD.WIDE R6, R2.reuse, 0x4, R116 ;  /* 0x0000000402067825 */ /* 0x040fe200078e0274 */
[----:B------:R1:W-:Y:S03]  /*20370*/  STL.64 [R1+0x788], R8 ;  /* 0x0007880801007387 */ /* 0x0003e60000100a00 */
[C---:B------:R-:W-:Y:S01]  /*20380*/  IMAD.WIDE R12, R2.reuse, 0x4, R122 ;  /* 0x00000004020c7825 */ /* 0x040fe200078e027a */
[----:B------:R1:W-:Y:S03]  /*20390*/  STL.64 [R1+0x790], R6 ;  /* 0x0007900601007387 */ /* 0x0003e60000100a00 */
[----:B-1----:R-:W-:-:S04]  /*203a0*/  IMAD.WIDE R8, R2, 0x4, R118 ;  /* 0x0000000402087825 */ /* 0x002fc800078e0276 */
[C---:B------:R-:W-:Y:S01]  /*203b0*/  IMAD.WIDE R6, R2.reuse, 0x4, R124 ;  /* 0x0000000402067825 */ /* 0x040fe200078e027c */
[----:B------:R1:W-:Y:S04]  /*203c0*/  STL.64 [R1+0x798], R8 ;  /* 0x0007980801007387 */ /* 0x0003e80000100a00 */
[----:B------:R-:W-:Y:S04]  /*203d0*/  STL.64 [R1+0x7a8], R12 ;  /* 0x0007a80c01007387 */ /* 0x000fe80000100a00 */
[----:B------:R-:W4:Y:S01]  /*203e0*/  LDL.LU.64 R120, [R1+0x880] ;  /* 0x0008800001787983 */ /* 0x000f220000300a00 */
[----:B-1----:R-:W-:-:S03]  /*203f0*/  IMAD.WIDE R8, R2, 0x4, R126 ;  /* 0x0000000402087825 */ /* 0x002fc600078e027e */
[----:B------:R1:W-:Y:S04]  /*20400*/  STL.64 [R1+0x7b0], R6 ;  /* 0x0007b00601007387 */ /* 0x0003e80000100a00 */
[----:B------:R1:W-:Y:S04]  /*20410*/  STL.64 [R1+0x7b8], R8 ;  /* 0x0007b80801007387 */ /* 0x0003e80000100a00 */
[----:B------:R-:W4:Y:S01]  /*20420*/  LDL.LU.64 R14, [R1+0x890] ;  /* 0x00089000010e7983 */ /* 0x000f220000300a00 */
        /* <DEDUP_REMOVED lines=13> */
[----:B------:R1:W-:Y:S04]  /*20500*/  STL.64 [R1+0x7f0], R12 ;  /* 0x0007f00c01007387 */ /* 0x0003e80000100a00 */
[----:B------:R1:W-:Y:S02]  /*20510*/  STL.64 [R1+0x800], R8 ;  /* 0x0008000801007387 */ /* 0x0003e40000100a00 */
[----:B-1----:R-:W-:-:S04]  /*20520*/  IMAD.WIDE R6, R2, 0x4, R180 ;  /* 0x0000000402067825 */ /* 0x002fc800078e02b4 */
[C---:B------:R-:W-:Y:S01]  /*20530*/  IMAD.WIDE R12, R2.reuse, 0x4, R182 ;  /* 0x00000004020c7825 */ /* 0x040fe200078e02b6 */
[----:B------:R1:W-:Y:S03]  /*20540*/  STL.64 [R1+0x808], R6 ;  /* 0x0008080601007387 */ /* 0x0003e60000100a00 */
[C---:B------:R-:W-:Y:S01]  /*20550*/  IMAD.WIDE R8, R2.reuse, 0x4, R186 ;  /* 0x0000000402087825 */ /* 0x040fe200078e02ba */
[----:B------:R-:W-:Y:S03]  /*20560*/  STL.64 [R1+0x810], R12 ;  /* 0x0008100c01007387 */ /* 0x000fe60000100a00 */
[C---:B------:R-:W-:Y:S01]  /*20570*/  IMAD.WIDE R192, R2.reuse, 0x4, R190 ;  /* 0x0000000402c07825 */ /* 0x040fe200078e02be */
[----:B------:R1:W-:Y:S03]  /*20580*/  STL.64 [R1+0x818], R8 ;  /* 0x0008180801007387 */ /* 0x0003e60000100a00 */
[----:B-1----:R-:W-:-:S05]  /*20590*/  IMAD.WIDE R6, R2, 0x4, R188 ;  /* 0x0000000402067825 */ /* 0x002fca00078e02bc */
[----:B------:R1:W-:Y:S01]  /*205a0*/  STL.64 [R1+0x828], R6 ;  /* 0x0008280601007387 */ /* 0x0003e20000100a00 */
[----:B------:R-:W-:-:S03]  /*205b0*/  IMAD.WIDE R8, R2, 0x4, R194 ;  /* 0x0000000402087825 */ /* 0x000fc600078e02c2 */
[----:B------:R-:W-:Y:S01]  /*205c0*/  STL.64 [R1+0x830], R192 ;  /* 0x000830c001007387 */ /* 0x000fe20000100a00 */
[----:B------:R-:W-:-:S03]  /*205d0*/  IMAD.WIDE R200, R2, 0x4, R196 ;  /* 0x0000000402c87825 */ /* 0x000fc600078e02c4 */
[----:B------:R-:W-:Y:S04]  /*205e0*/  STL.64 [R1+0xf68], R192 ;  /* 0x000f68c001007387 */ /* 0x000fe80000100a00 */
[----:B------:R-:W-:Y:S04]  /*205f0*/  STL.64 [R1+0x838], R8 ;  /* 0x0008380801007387 */ /* 0x000fe80000100a00 */
[----:B------:R3:W-:Y:S01]  /*20600*/  STL.64 [R1+0xf70], R8 ;  /* 0x000f700801007387 */ /* 0x0007e20000100a00 */
[----:B-1----:R-:W-:-:S04]  /*20610*/  IMAD.WIDE R6, R2, 0x4, R198 ;  /* 0x0000000402067825 */ /* 0x002fc800078e02c6 */
[----:B--2---:R-:W-:-:S05]  /*20620*/  IMAD.WIDE R12, R2, 0x4, R176 ;  /* 0x00000004020c7825 */ /* 0x004fca00078e02b0 */
[----:B------:R-:W-:Y:S04]  /*20630*/  STL.64 [R1+0x858], R12 ;  /* 0x0008580c01007387 */ /* 0x000fe80000100a00 */
[----:B------:R-:W-:Y:S01]  /*20640*/  STL.64 [R1+0x840], R200 ;  /* 0x000840c801007387 */ /* 0x000fe20000100a00 */
[----:B---3--:R-:W-:-:S03]  /*20650*/  IMAD.WIDE R8, R2, 0x4, R168 ;  /* 0x0000000402087825 */ /* 0x008fc600078e02a8 */
[----:B------:R-:W-:Y:S04]  /*20660*/  STL.64 [R1+0xf78], R200 ;  /* 0x000f78c801007387 */ /* 0x000fe80000100a00 */
[----:B------:R4:W-:Y:S04]  /*20670*/  STL.64 [R1+0x860], R8 ;  /* 0x0008600801007387 */ /* 0x0009e80000100a00 */
[----:B------:R-:W2:Y:S04]  /*20680*/  LDL.LU.64 R248, [R1+0x8b8] ;  /* 0x0008b80001f87983 */ /* 0x000ea80000300a00 */
[----:B------:R-:W3:Y:S01]  /*20690*/  LDL.LU.64 R250, [R1+0x8c0] ;  /* 0x0008c00001fa7983 */ /* 0x000ee20000300a00 */
[----:B----4-:R-:W-:-:S05]  /*206a0*/  IMAD.WIDE R8, R2, 0x4, R128 ;  /* 0x0000000402087825 */ /* 0x010fca00078e0280 */
[----:B------:R-:W-:Y:S04]  /*206b0*/  STL.64 [R1+0x870], R8 ;  /* 0x0008700801007387 */ /* 0x000fe80000100a00 */
[----:B------:R-:W-:Y:S04]  /*206c0*/  STL.64 [R1+0x848], R6 ;  /* 0x0008480601007387 */ /* 0x000fe80000100a00 */
[----:B------:R1:W-:Y:S04]  /*206d0*/  STL.64 [R1+0xf88], R6 ;  /* 0x000f880601007387 */ /* 0x0003e80000100a00 */
[----:B------:R-:W4:Y:S04]  /*206e0*/  LDL.LU.64 R12, [R1+0x8b0] ;  /* 0x0008b000010c7983 */ /* 0x000f280000300a00 */
[----:B------:R-:W4:Y:S04]  /*206f0*/  LDL.LU.64 R208, [R1+0x8a0] ;  /* 0x0008a00001d07983 */ /* 0x000f280000300a00 */
[----:B------:R-:W4:Y:S04]  /*20700*/  LDL.LU.64 R160, [R1+0x888] ;  /* 0x0008880001a07983 */ /* 0x000f280000300a00 */
[----:B------:R-:W4:Y:S04]  /*20710*/  LDL.LU.64 R152, [R1+0x878] ;  /* 0x0008780001987983 */ /* 0x000f280000300a00 */
[----:B------:R-:W4:Y:S01]  /*20720*/  LDL.LU.64 R144, [R1+0x3b8] ;  /* 0x0003b80001907983 */ /* 0x000f220000300a00 */
[----:B-1----:R-:W-:-:S05]  /*20730*/  IMAD.WIDE R6, R2, 0x4, R16 ;  /* 0x0000000402067825 */ /* 0x002fca00078e0210 */
[----:B------:R4:W-:Y:S04]  /*20740*/  STL.64 [R1+0x8a8], R6 ;  /* 0x0008a80601007387 */ /* 0x0009e80000100a00 */
        /* <DEDUP_REMOVED lines=16> */
[----:B------:R-:W4:Y:S01]  /*20850*/  LDL.LU.64 R168, [R1+0x210] ;  /* 0x0002100001a87983 */ /* 0x000f220000300a00 */
[----:B------:R-:W-:-:S03]  /*20860*/  IMAD.WIDE R240, R2, 0x4, R14 ;  /* 0x0000000402f07825 */ /* 0x000fc600078e020e */
[----:B------:R-:W4:Y:S04]  /*20870*/  LDL.LU.64 R128, [R1+0x208] ;  /* 0x0002080001807983 */ /* 0x000f280000300a00 */
[----:B------:R-:W4:Y:S04]  /*20880*/  LDL.LU.64 R120, [R1+0x1f0] ;  /* 0x0001f00001787983 */ /* 0x000f280000300a00 */
[----:B------:R-:W4:Y:S04]  /*20890*/  LDL.LU.64 R14, [R1+0x1e0] ;  /* 0x0001e000010e7983 */ /* 0x000f280000300a00 */
[----:B------:R-:W4:Y:S04]  /*208a0*/  LDL.LU.64 R16, [R1+0x1d8] ;  /* 0x0001d80001107983 */ /* 0x000f280000300a00 */
[----:B------:R-:W-:Y:S04]  /*208b0*/  STL.64 [R1+0x880], R242 ;  /* 0x000880f201007387 */ /* 0x000fe80000100a00 */
[----:B------:R-:W-:Y:S01]  /*208c0*/  STL.64 [R1+0x890], R240 ;  /* 0x000890f001007387 */ /* 0x000fe20000100a00 */
[----:B--2---:R-:W-:-:S04]  /*208d0*/  IMAD.WIDE R248, R2, 0x4, R248 ;  /* 0x0000000402f87825 */ /* 0x004fc800078e02f8 */
[C---:B---3--:R-:W-:Y:S01]  /*208e0*/  IMAD.WIDE R246, R2.reuse, 0x4, R250 ;  /* 0x0000000402f67825 */ /* 0x048fe200078e02fa */
[----:B------:R-:W-:Y:S03]  /*208f0*/  STL.64 [R1+0x8b8], R248 ;  /* 0x0008b8f801007387 */ /* 0x000fe60000100a00 */
[----:B----4-:R-:W-:-:S04]  /*20900*/  IMAD.WIDE R6, R2, 0x4, R12 ;  /* 0x0000000402067825 */ /* 0x010fc800078e020c */
[C---:B------:R-:W-:Y:S01]  /*20910*/  IMAD.WIDE R8, R2.reuse, 0x4, R208 ;  /* 0x0000000402087825 */ /* 0x040fe200078e02d0 */
[----:B------:R1:W-:Y:S04]  /*20920*/  STL.64 [R1+0x8b0], R6 ;  /* 0x0008b00601007387 */ /* 0x0003e80000100a00 */
[----:B------:R-:W-:Y:S01]  /*20930*/  STL.64 [R1+0x8c8], R8 ;  /* 0x0008c80801007387 */ /* 0x000fe20000100a00 */
[----:B------:R-:W-:-:S03]  /*20940*/  IMAD.WIDE R12, R2, 0x4, R152 ;  /* 0x00000004020c7825 */ /* 0x000fc600078e0298 */
[----:B------:R-:W-:Y:S01]  /*20950*/  STL.64 [R1+0x8c0], R246 ;  /* 0x0008c0f601007387 */ /* 0x000fe20000100a00 */
[----:B-1----:R-:W-:-:S05]  /*20960*/  IMAD.WIDE R6, R2, 0x4, R160 ;  /* 0x0000000402067825 */ /* 0x002fca00078e02a0 */
[----:B------:R1:W-:Y:S04]  /*20970*/  STL.64 [R1+0x8d0], R6 ;  /* 0x0008d00601007387 */ /* 0x0003e80000100a00 */
[----:B------:R2:W-:Y:S01]  /*20980*/  STL.64 [R1+0x8d8], R12 ;  /* 0x0008d80c01007387 */ /* 0x0005e20000100a00 */
[----:B-1----:R-:W-:-:S05]  /*20990*/  IMAD.WIDE R6, R2, 0x4, R144 ;  /* 0x0000000402067825 */ /* 0x002fca00078e0290 */
[----:B------:R1:W-:Y:S01]  /*209a0*/  STL.64 [R1+0x8e8], R6 ;  /* 0x0008e80601007387 */ /* 0x0003e20000100a00 */
[----:B------:R-:W-:-:S04]  /*209b0*/  IMAD.WIDE R8, R2, 0x4, R136 ;  /* 0x0000000402087825 */ /* 0x000fc800078e0288 */
[C---:B--2---:R-:W-:Y:S01]  /*209c0*/  IMAD.WIDE R12, R2.reuse, 0x4, R108 ;  /* 0x00000004020c7825 */ /* 0x044fe200078e026c */
[----:B------:R2:W-:Y:S03]  /*209d0*/  STL.64 [R1+0x8f0], R8 ;  /* 0x0008f00801007387 */ /* 0x0005e60000100a00 */
[C---:B-1----:R-:W-:Y:S01]  /*209e0*/  IMAD.WIDE R6, R2.reuse, 0x4, R100 ;  /* 0x0000000402067825 */ /* 0x042fe200078e0264 */
[----:B------:R1:W-:Y:S04]  /*209f0*/  STL.64 [R1+0x8f8], R12 ;  /* 0x0008f80c01007387 */ /* 0x0003e80000100a00 */
[----:B------:R3:W-:Y:S01]  /*20a00*/  STL.64 [R1+0x900], R6 ;  /* 0x0009000601007387 */ /* 0x0007e20000100a00 */
[----:B--2---:R-:W-:-:S04]  /*20a10*/  IMAD.WIDE R8, R2, 0x4, R92 ;  /* 0x0000000402087825 */ /* 0x004fc800078e025c */
[C---:B-1----:R-:W-:Y:S01]  /*20a20*/  IMAD.WIDE R12, R2.reuse, 0x4, R84 ;  /* 0x00000004020c7825 */ /* 0x042fe200078e0254 */
        /* <DEDUP_REMOVED lines=22> */
[----:B-1----:R-:W-:-:S02]  /*20b90*/  IMAD.WIDE R8, R2, 0x4, R168 ;  /* 0x0000000402087825 */ /* 0x002fc400078e02a8 */
[----:B------:R-:W1:Y:S02]  /*20ba0*/  LDC R169, c[0x0][0x230] ;  /* 0x00008c00ffa97b82 */ /* 0x000e640000000800 */
[C---:B--2---:R-:W-:Y:S01]  /*20bb0*/  IMAD.WIDE R12, R2.reuse, 0x4, R128 ;  /* 0x00000004020c7825 */ /* 0x044fe200078e0280 */
[----:B------:R2:W-:Y:S03]  /*20bc0*/  STL.64 [R1+0x980], R8 ;  /* 0x0009800801007387 */ /* 0x0005e60000100a00 */
[C---:B---3--:R-:W-:Y:S01]  /*20bd0*/  IMAD.WIDE R6, R2.reuse, 0x4, R120 ;  /* 0x0000000402067825 */ /* 0x048fe200078e0278 */
[----:B------:R-:W-:Y:S04]  /*20be0*/  STL.64 [R1+0x990], R12 ;  /* 0x0009900c01007387 */ /* 0x000fe80000100a00 */
[----:B------:R3:W-:Y:S01]  /*20bf0*/  STL.64 [R1+0x998], R6 ;  /* 0x0009980601007387 */ /* 0x0007e20000100a00 */
[----:B--2---:R-:W-:-:S05]  /*20c00*/  IMAD.WIDE R8, R2, 0x4, R14 ;  /* 0x0000000402087825 */ /* 0x004fca00078e020e */
[----:B------:R2:W-:Y:S01]  /*20c10*/  STL.64 [R1+0x9a0], R8 ;  /* 0x0009a00801007387 */ /* 0x0005e20000100a00 */
[----:B---3--:R-:W-:-:S03]  /*20c20*/  IMAD.WIDE R6, R2, 0x4, R18 ;  /* 0x0000000402067825 */ /* 0x008fc600078e0212 */
[----:B------:R-:W3:Y:S01]  /*20c30*/  LDL.LU.64 R18, [R1+0xfb8] ;  /* 0x000fb80001127983 */ /* 0x000ee20000300a00 */
[----:B------:R-:W-:-:S04]  /*20c40*/  IMAD.WIDE R14, R2, 0x4, R16 ;  /* 0x00000004020e7825 */ /* 0x000fc800078e0210 */
[C---:B--2---:R-:W-:Y:S02]  /*20c50*/  IMAD.WIDE R8, R2.reuse, 0x4, R4 ;  /* 0x0000000402087825 */ /* 0x044fe400078e0204 */
[----:B------:R-:W2:Y:S04]  /*20c60*/  LDL.LU.64 R4, [R1+0xfb0] ;  /* 0x000fb00001047983 */ /* 0x000ea80000300a00 */
[----:B------:R4:W-:Y:S01]  /*20c70*/  STL.64 [R1+0x9b8], R6 ;  /* 0x0009b80601007387 */ /* 0x0009e20000100a00 */
[----:B------:R-:W-:-:S04]  /*20c80*/  IMAD.WIDE R12, R2, 0x4, R26 ;  /* 0x00000004020c7825 */ /* 0x000fc800078e021a */
[C---:B----4-:R-:W-:Y:S02]  /*20c90*/  IMAD.WIDE R6, R2.reuse, 0x4, R10 ;  /* 0x0000000402067825 */ /* 0x050fe400078e020a */
[----:B------:R-:W4:Y:S04]  /*20ca0*/  LDL.LU.64 R10, [R1+0xfa8] ;  /* 0x000fa800010a7983 */ /* 0x000f280000300a00 */
[----:B------:R1:W-:Y:S04]  /*20cb0*/  STL.64 [R1+0x9c0], R8 ;  /* 0x0009c00801007387 */ /* 0x0003e80000100a00 */
[----:B------:R-:W-:Y:S04]  /*20cc0*/  STL.64 [R1+0x9a8], R14 ;  /* 0x0009a80e01007387 */ /* 0x000fe80000100a00 */
[----:B------:R1:W-:Y:S02]  /*20cd0*/  STL.64 [R1+0x9c8], R6 ;  /* 0x0009c80601007387 */ /* 0x0003e40000100a00 */
        /* <DEDUP_REMOVED lines=9> */
[----:B------:R1:W-:Y:S04]  /*20d70*/  STL.64 [R1+0x9f8], R6 ;  /* 0x0009f80601007387 */ /* 0x0003e80000100a00 */
[----:B------:R1:W-:Y:S02]  /*20d80*/  STL.64 [R1+0xa00], R12 ;  /* 0x000a000c01007387 */ /* 0x0003e40000100a00 */
[----:B-1----:R-:W-:-:S04]  /*20d90*/  IMAD.WIDE R8, R2, 0x4, R38 ;  /* 0x0000000402087825 */ /* 0x002fc800078e0226 */
[C---:B------:R-:W-:Y:S01]  /*20da0*/  IMAD.WIDE R6, R2.reuse, 0x4, R40 ;  /* 0x0000000402067825 */ /* 0x040fe200078e0228 */
[----:B------:R1:W-:Y:S03]  /*20db0*/  STL.64 [R1+0xa10], R8 ;  /* 0x000a100801007387 */ /* 0x0003e60000100a00 */
[C---:B------:R-:W-:Y:S01]  /*20dc0*/  IMAD.WIDE R12, R2.reuse, 0x4, R46 ;  /* 0x00000004020c7825 */ /* 0x040fe200078e022e */
[----:B------:R1:W-:Y:S03]  /*20dd0*/  STL.64 [R1+0xa18], R6 ;  /* 0x000a180601007387 */ /* 0x0003e60000100a00 */
[C---:B------:R-:W-:Y:S01]  /*20de0*/  IMAD.WIDE R16, R2.reuse, 0x4, R42 ;  /* 0x0000000402107825 */ /* 0x040fe200078e022a */
[----:B------:R1:W-:Y:S03]  /*20df0*/  STL.64 [R1+0xa30], R12 ;  /* 0x000a300c01007387 */ /* 0x0003e60000100a00 */
[----:B-1----:R-:W-:-:S04]  /*20e00*/  IMAD.WIDE R8, R2, 0x4, R50 ;  /* 0x0000000402087825 */ /* 0x002fc800078e0232 */
[C---:B------:R-:W-:Y:S01]  /*20e10*/  IMAD.WIDE R6, R2.reuse, 0x4, R48 ;  /* 0x0000000402067825 */ /* 0x040fe200078e0230 */
[----:B------:R-:W-:Y:S04]  /*20e20*/  STL.64 [R1+0xa20], R16 ;  /* 0x000a201001007387 */ /* 0x000fe80000100a00 */
[----:B------:R1:W-:Y:S01]  /*20e30*/  STL.64 [R1+0xa38], R6 ;  /* 0x000a380601007387 */ /* 0x0003e20000100a00 */
[----:B------:R-:W-:-:S03]  /*20e40*/  IMAD.WIDE R12, R2, 0x4, R56 ;  /* 0x00000004020c7825 */ /* 0x000fc600078e0238 */
        /* <DEDUP_REMOVED lines=53> */
[----:B------:R3:W-:Y:S01]  /*211a0*/  STL.64 [R1+0xb60], R8 ;  /* 0x000b600801007387 */ /* 0x0007e20000100a00 */
[----:B-1----:R-:W-:-:S04]  /*211b0*/  IMAD.WIDE R6, R2, 0x4, R146 ;  /* 0x0000000402067825 */ /* 0x002fc800078e0292 */
[C---:B------:R-:W-:Y:S01]  /*211c0*/  IMAD.WIDE R12, R2.reuse, 0x4, R148 ;  /* 0x00000004020c7825 */ /* 0x040fe200078e0294 */
[----:B------:R1:W-:Y:S03]  /*211d0*/  STL.64 [R1+0xb70], R6 ;  /* 0x000b700601007387 */ /* 0x0003e60000100a00 */
[C---:B------:R-:W-:Y:S01]  /*211e0*/  IMAD.WIDE R202, R2.reuse, 0x4, R202 ;  /* 0x0000000402ca7825 */ /* 0x040fe200078e02ca */
[----:B------:R1:W-:Y:S03]  /*211f0*/  STL.64 [R1+0xb78], R12 ;  /* 0x000b780c01007387 */ /* 0x0003e60000100a00 */
[C---:B------:R-:W-:Y:S01]  /*21200*/  IMAD.WIDE R204, R2.reuse, 0x4, R204 ;  /* 0x0000000402cc7825 */ /* 0x040fe200078e02cc */
[----:B------:R-:W2:Y:S03]  /*21210*/  LDL.LU.64 R128, [R1+0xe00] ;  /* 0x000e000001807983 */ /* 0x000ea60000300a00 */
[----:B------:R-:W-:-:S04]  /*21220*/  IMAD.WIDE R206, R2, 0x4, R206 ;  /* 0x0000000402ce7825 */ /* 0x000fc800078e02ce */
[----:B------:R-:W-:-:S04]  /*21230*/  IMAD.WIDE R210, R2, 0x4, R210 ;  /* 0x0000000402d27825 */ /* 0x000fc800078e02d2 */
[----:B------:R-:W-:Y:S01]  /*21240*/  IMAD.WIDE R212, R2, 0x4, R212 ;  /* 0x0000000402d47825 */ /* 0x000fe200078e02d4 */
[----:B------:R-:W-:Y:S01]  /*21250*/  IADD3 R252, R252, -0x141, RZ ;  /* 0xfffffebffcfc7810 */ /* 0x000fe20007ffe0ff */
[----:B------:R-:W4:Y:S02]  /*21260*/  LDC R149, c[0x0][0x230] ;  /* 0x00008c00ff957b82 */ /* 0x000f240000000800 */
[----:B---3--:R-:W-:-:S05]  /*21270*/  IMAD.WIDE R8, R2, 0x4, R150 ;  /* 0x0000000402087825 */ /* 0x008fca00078e0296 */
[----:B------:R3:W-:Y:S01]  /*21280*/  STL.64 [R1+0xb80], R8 ;  /* 0x000b800801007387 */ /* 0x0007e20000100a00 */
[C---:B-1----:R-:W-:Y:S01]  /*21290*/  IMAD.WIDE R6, R2.reuse, 0x4, R154 ;  /* 0x0000000402067825 */ /* 0x042fe200078e029a */
[----:B------:R-:W1:Y:S02]  /*212a0*/  LDC R150, c[0x0][0x230] ;  /* 0x00008c00ff967b82 */ /* 0x000e640000000800 */
[----:B------:R-:W4:Y:S01]  /*212b0*/  LDL.LU.64 R120, [R1+0xdf8] ;  /* 0x000df80001787983 */ /* 0x000f220000300a00 */
[----:B------:R-:W-:-:S03]  /*212c0*/  IMAD.WIDE R12, R2, 0x4, R156 ;  /* 0x00000004020c7825 */ /* 0x000fc600078e029c */
[----:B------:R3:W-:Y:S01]  /*212d0*/  STL.64 [R1+0xb90], R6 ;  /* 0x000b900601007387 */ /* 0x0007e20000100a00 */
[----:B------:R-:W-:-:S04]  /*212e0*/  IMAD.WIDE R200, R2, 0x4, R162 ;  /* 0x0000000402c87825 */ /* 0x000fc800078e02a2 */
[C---:B---3--:R-:W-:Y:S01]  /*212f0*/  IMAD.WIDE R8, R2.reuse, 0x4, R164 ;  /* 0x0000000402087825 */ /* 0x048fe200078e02a4 */
[----:B------:R-:W-:Y:S03]  /*21300*/  STL.64 [R1+0xb98], R12 ;  /* 0x000b980c01007387 */ /* 0x000fe60000100a00 */
[----:B------:R-:W-:-:S04]  /*21310*/  IMAD.WIDE R192, R2, 0x4, R166 ;  /* 0x0000000402c07825 */ /* 0x000fc800078e02a6 */
[----:B------:R-:W-:-:S05]  /*21320*/  IMAD.WIDE R6, R2, 0x4, R158 ;  /* 0x0000000402067825 */ /* 0x000fca00078e029e */
        /* <DEDUP_REMOVED lines=17> */
[----:B------:R-:W-:Y:S04]  /*21440*/  STL.64 [R1+0xc00], R208 ;  /* 0x000c00d001007387 */ /* 0x000fe80000100a00 */
[----:B------:R-:W-:Y:S04]  /*21450*/  STL.64 [R1+0xc10], R198 ;  /* 0x000c10c601007387 */ /* 0x000fe80000100a00 */
[----:B------:R-:W-:Y:S04]  /*21460*/  STL.64 [R1+0xc18], R196 ;  /* 0x000c18c401007387 */ /* 0x000fe80000100a00 */
[----:B------:R-:W-:Y:S04]  /*21470*/  STL.64 [R1+0xc20], R194 ;  /* 0x000c20c201007387 */ /* 0x000fe80000100a00 */
[----:B------:R-:W-:Y:S04]  /*21480*/  STL.64 [R1+0xe48], R190 ;  /* 0x000e48be01007387 */ /* 0x000fe80000100a00 */
[----:B------:R-:W-:Y:S04]  /*21490*/  STL.64 [R1+0xe50], R188 ;  /* 0x000e50bc01007387 */ /* 0x000fe80000100a00 */
[----:B------:R-:W-:Y:S04]  /*214a0*/  STL.64 [R1+0xe58], R186 ;  /* 0x000e58ba01007387 */ /* 0x000fe80000100a00 */
        /* <DEDUP_REMOVED lines=24> */
[----:B------:R-:W-:-:S03]  /*21630*/  VIADD R148, R169, 0xfffffebe ;  /* 0xfffffebea9947836 */ /* 0x000fc60000000000 */
[----:B------:R-:W3:Y:S04]  /*21640*/  LDL.LU.64 R84, [R1+0xd30] ;  /* 0x000d300001547983 */ /* 0x000ee80000300a00 */
[----:B------:R-:W3:Y:S04]  /*21650*/  LDL.LU.64 R76, [R1+0xd28] ;  /* 0x000d2800014c7983 */ /* 0x000ee80000300a00 */
[----:B------:R-:W3:Y:S04]  /*21660*/  LDL.LU.64 R184, [R1+0xd20] ;  /* 0x000d200001b87983 */ /* 0x000ee80000300a00 */
[----:B------:R-:W3:Y:S04]  /*21670*/  LDL.LU.64 R176, [R1+0xd18] ;  /* 0x000d180001b07983 */ /* 0x000ee80000300a00 */
[----:B------:R-:W3:Y:S04]  /*21680*/  LDL.LU.64 R168, [R1+0xd10] ;  /* 0x000d100001a87983 */ /* 0x000ee80000300a00 */
[----:B------:R-:W-:Y:S04]  /*21690*/  LDGSTS.E [R233+-0x63ff4], desc[UR48][R230.64], !P1 ;  /* 0x9c00c000e6e97fae */ /* 0x000fe8000c921870 */
[----:B------:R-:W0:Y:S01]  /*216a0*/  LDGDEPBAR ;  /* 0x00000000000079af */ /* 0x000e220000000000 */
[----:B--2---:R-:W-:-:S03]  /*216b0*/  IMAD.WIDE R20, R3, 0x4, R128 ;  /* 0x0000000403147825 */ /* 0x004fc600078e0280 */
[----:B------:R-:W2:Y:S04]  /*216c0*/  LDL.LU.64 R128, [R1+0xd08] ;  /* 0x000d080001807983 */ /* 0x000ea80000300a00 */
[----:B----4-:R4:W-:Y:S01]  /*216d0*/  LDGSTS.E [R11], desc[UR48][R20.64], P2 ;  /* 0x00000000140b7fae */ /* 0x0109e20009121870 */
[----:B------:R-:W-:-:S03]  /*216e0*/  IMAD.WIDE R22, R3, 0x4, R120 ;  /* 0x0000000403167825 */ /* 0x000fc600078e0278 */
[----:B------:R-:W4:Y:S04]  /*216f0*/  LDL.LU.64 R120, [R1+0xd00] ;  /* 0x000d000001787983 */ /* 0x000f280000300a00 */
[----:B------:R-:W4:Y:S04]  /*21700*/  LDL.LU.64 R86, [R1+0xcf8] ;  /* 0x000cf80001567983 */ /* 0x000f280000300a00 */
[----:B------:R-:W4:Y:S04]  /*21710*/  LDL.LU.64 R88, [R1+0xcf0] ;  /* 0x000cf00001587983 */ /* 0x000f280000300a00 */
[----:B------:R-:W4:Y:S01]  /*21720*/  LDL.LU.64 R182, [R1+0xce8] ;  /* 0x000ce80001b67983 */ /* 0x000f220000300a00 */
[----:B---3--:R-:W-:-:S04]  /*21730*/  IMAD.WIDE R24, R3, 0x4, R134 ;  /* 0x0000000403187825 */ /* 0x008fc800078e0286 */
        /* <DEDUP_REMOVED lines=14> */
[C---:B------:R-:W-:Y:S02]  /*21820*/  IMAD.WIDE R70, R3.reuse, 0x4, R92 ;  /* 0x0000000403467825 */ /* 0x040fe400078e025c */
        /* <DEDUP_REMOVED lines=10> */
[----:B------:R-:W3:Y:S04]  /*218d0*/  LDL.LU.64 R132, [R1+0xc98] ;  /* 0x000c980001847983 */ /* 0x000ee80000300a00 */
[----:B------:R-:W3:Y:S04]  /*218e0*/  LDL.LU.64 R130, [R1+0xc90] ;  /* 0x000c900001827983 */ /* 0x000ee80000300a00 */
[----:B------:R-:W3:Y:S04]  /*218f0*/  LDL.LU.64 R126, [R1+0xc88] ;  /* 0x000c8800017e7983 */ /* 0x000ee80000300a00 */
[----:B------:R-:W3:Y:S04]  /*21900*/  LDL.LU.64 R116, [R1+0xc80] ;  /* 0x000c800001747983 */ /* 0x000ee80000300a00 */
[----:B------:R-:W3:Y:S01]  /*21910*/  LDL.LU.64 R118, [R1+0xc78] ;  /* 0x000c780001767983 */ /* 0x000ee20000300a00 */
[----:B------:R-:W-:-:S04]  /*21920*/  IMAD.WIDE R62, R3, 0x4, R136 ;  /* 0x00000004033e7825 */ /* 0x000fc800078e0288 */
[----:B------:R-:W-:-:S04]  /*21930*/  IMAD.WIDE R58, R3, 0x4, R144 ;  /* 0x00000004033a7825 */ /* 0x000fc800078e0290 */
[----:B------:R-:W-:-:S04]  /*21940*/  IMAD.WIDE R74, R3, 0x4, R76 ;  /* 0x00000004034a7825 */ /* 0x000fc800078e024c */
[----:B------:R-:W-:-:S04]  /*21950*/  IMAD.WIDE R76, R3, 0x4, R184 ;  /* 0x00000004034c7825 */ /* 0x000fc800078e02b8 */
[----:B--2---:R-:W-:-:S04]  /*21960*/  IMAD.WIDE R82, R3, 0x4, R128 ;  /* 0x0000000403527825 */ /* 0x004fc800078e0280 */
[C---:B----4-:R-:W-:Y:S02]  /*21970*/  IMAD.WIDE R84, R3.reuse, 0x4, R120 ;  /* 0x0000000403547825 */ /* 0x050fe400078e0278 */
[----:B------:R-:W2:Y:S04]  /*21980*/  LDL.LU.64 R120, [R1+0xc70] ;  /* 0x000c700001787983 */ /* 0x000ea80000300a00 */
[----:B------:R-:W4:Y:S04]  /*21990*/  LDL.LU.64 R122, [R1+0xc68] ;  /* 0x000c6800017a7983 */ /* 0x000f280000300a00 */
[----:B------:R-:W2:Y:S04]  /*219a0*/  LDL.LU.64 R124, [R1+0xc60] ;  /* 0x000c6000017c7983 */ /* 0x000ea80000300a00 */
        /* <DEDUP_REMOVED lines=8> */
[----:B------:R-:W2:Y:S01]  /*21a30*/  LDL.LU.64 R184, [R1+0xbe8] ;  /* 0x000be80001b87983 */ /* 0x000ea20000300a00 */
[----:B------:R-:W-:-:S03]  /*21a40*/  IMAD.WIDE R78, R3, 0x4, R176 ;  /* 0x00000004034e7825 */ /* 0x000fc600078e02b0 */
[----:B------:R-:W4:Y:S01]  /*21a50*/  LDL.LU.64 R176, [R1+0xbc8] ;  /* 0x000bc80001b07983 */ /* 0x000f220000300a00 */
[----:B------:R-:W-:-:S03]  /*21a60*/  IMAD.WIDE R80, R3, 0x4, R168 ;  /* 0x0000000403507825 */ /* 0x000fc600078e02a8 */
[----:B------:R-:W4:Y:S01]  /*21a70*/  LDL.LU.64 R168, [R1+0xba8] ;  /* 0x000ba80001a87983 */ /* 0x000f220000300a00 */
[----:B------:R-:W-:-:S04]  /*21a80*/  IMAD.WIDE R90, R3, 0x4, R182 ;  /* 0x00000004035a7825 */ /* 0x000fc800078e02b6 */
[----:B------:R-:W-:-:S04]  /*21a90*/  IMAD.WIDE R182, R3, 0x4, R22 ;  /* 0x0000000403b67825 */ /* 0x000fc800078e0216 */
[----:B---3--:R-:W-:-:S04]  /*21aa0*/  IMAD.WIDE R94, R3, 0x4, R180 ;  /* 0x00000004035e7825 */ /* 0x008fc800078e02b4 */
[----:B------:R-:W-:-:S04]  /*21ab0*/  IMAD.WIDE R180, R3, 0x4, R24 ;  /* 0x0000000403b47825 */ /* 0x000fc800078e0218 */
[----:B--2---:R-:W-:-:S04]  /*21ac0*/  IMAD.WIDE R142, R3, 0x4, R184 ;  /* 0x00000004038e7825 */ /* 0x004fc800078e02b8 */
[----:B------:R-:W-:-:S05]  /*21ad0*/  IMAD.WIDE R184, R3, 0x4, R20 ;  /* 0x0000000403b87825 */ /* 0x000fca00078e0214 */
[----:B------:R-:W-:Y:S04]  /*21ae0*/  STL.64 [R1+0xc48], R184 ;  /* 0x000c48b801007387 */ /* 0x000fe80000100a00 */
[----:B------:R-:W-:Y:S04]  /*21af0*/  STL.64 [R1+0xc50], R182 ;  /* 0x000c50b601007387 */ /* 0x000fe80000100a00 */
[----:B------:R-:W-:Y:S04]  /*21b00*/  STL.64 [R1+0xc58], R180 ;  /* 0x000c58b401007387 */ /* 0x000fe80000100a00 */
[----:B------:R-:W2:Y:S01]  /*21b10*/  LDL.64 R214, [R1+0x5b8] ;  /* 0x0005b80001d67983 */ /* 0x000ea20000100a00 */
[----:B------:R-:W-:-:S04]  /*21b20*/  IMAD.WIDE R28, R3, 0x4, R28 ;  /* 0x00000004031c7825 */ /* 0x000fc800078e021c */
[C---:B------:R-:W-:Y:S01]  /*21b30*/  IMAD.WIDE R36, R3.reuse, 0x4, R36 ;  /* 0x0000000403247825 */ /* 0x040fe200078e0224 */
[----:B------:R3:W-:Y:S03]  /*21b40*/  LDGSTS.E [R11+0x400], desc[UR48][R28.64], P2 ;  /* 0x004000001c0b7fae */ /* 0x0007e60009121870 */
[C---:B------:R-:W-:Y:S01]  /*21b50*/  IMAD.WIDE R44, R3.reuse, 0x4, R44 ;  /* 0x00000004032c7825 */ /* 0x040fe200078e022c */
[----:B------:R-:W-:Y:S03]  /*21b60*/  LDGSTS.E [R11+0x800], desc[UR48][R36.64], P2 ;  /* 0x00800000240b7fae */ /* 0x000fe60009121870 */
        /* <DEDUP_REMOVED lines=18> */
[C---:B----4-:R-:W-:Y:S01]  /*21c90*/  IMAD.WIDE R132, R3.reuse, 0x4, R250 ;  /* 0x0000000403847825 */ /* 0x050fe200078e02fa */
[----:B------:R-:W-:Y:S03]  /*21ca0*/  LDGSTS.E [R11+0x3000], desc[UR48][R116.64], P2 ;  /* 0x03000000740b7fae */ /* 0x000fe60009121870 */
[C---:B------:R-:W-:Y:S01]  /*21cb0*/  IMAD.WIDE R140, R3.reuse, 0x4, R144 ;  /* 0x00000004038c7825 */ /* 0x040fe200078e0290 */
[----:B------:R-:W-:Y:S04]  /*21cc0*/  LDGSTS.E [R11+0x3400], desc[UR48][R124.64], P2 ;  /* 0x034000007c0b7fae */ /* 0x000fe80009121870 */
[----:B------:R-:W-:Y:S04]  /*21cd0*/  LDGSTS.E [R11+0x3800], desc[UR48][R132.64], P2 ;  /* 0x03800000840b7fae */ /* 0x000fe80009121870 */
[----:B------:R-:W-:Y:S01]  /*21ce0*/  LDGSTS.E [R11+0x3c00], desc[UR48][R140.64], P2 ;  /* 0x03c000008c0b7fae */ /* 0x000fe20009121870 */
[----:B------:R-:W-:-:S03]  /*21cf0*/  IMAD.WIDE R86, R3, 0x4, R86 ;  /* 0x0000000403567825 */ /* 0x000fc600078e0256 */
[----:B------:R-:W-:Y:S04]  /*21d00*/  LDGSTS.E [R5+0x100], desc[UR48][R22.64], P2 ;  /* 0x0010000016057fae */ /* 0x000fe80009121870 */
[----:B------:R4:W-:Y:S01]  /*21d10*/  LDGSTS.E [R5+0x500], desc[UR48][R30.64], P2 ;  /* 0x005000001e057fae */ /* 0x0009e20009121870 */
[----:B------:R-:W-:-:S03]  /*21d20*/  IMAD.WIDE R102, R3, 0x4, R172 ;  /* 0x0000000403667825 */ /* 0x000fc600078e02ac */
[----:B------:R1:W-:Y:S04]  /*21d30*/  LDGSTS.E [R5+0x900], desc[UR48][R38.64], P2 ;  /* 0x0090000026057fae */ /* 0x0003e80009121870 */
[----:B------:R-:W-:Y:S01]  /*21d40*/  LDGSTS.E [R5+0xd00], desc[UR48][R46.64], P2 ;  /* 0x00d000002e057fae */ /* 0x000fe20009121870 */
[----:B------:R-:W-:-:S03]  /*21d50*/  IMAD.WIDE R114, R3, 0x4, R126 ;  /* 0x0000000403727825 */ /* 0x000fc600078e027e */
        /* <DEDUP_REMOVED lines=8> */
[----:B------:R-:W-:Y:S04]  /*21de0*/  LDGSTS.E [R5+0x2100], desc[UR48][R86.64], P2 ;  /* 0x0210000056057fae */ /* 0x000fe80009121870 */
[----:B------:R-:W-:Y:S04]  /*21df0*/  LDGSTS.E [R5+0x2500], desc[UR48][R94.64], P2 ;  /* 0x025000005e057fae */ /* 0x000fe80009121870 */
[----:B------:R-:W-:Y:S01]  /*21e00*/  LDGSTS.E [R5+0x2900], desc[UR48][R102.64], P2 ;  /* 0x0290000066057fae */ /* 0x000fe20009121870 */
[----:B------:R-:W-:-:S03]  /*21e10*/  IMAD.WIDE R20, R3, 0x4, R26 ;  /* 0x0000000403147825 */ /* 0x000fc600078e021a */
[----:B------:R-:W-:Y:S04]  /*21e20*/  LDGSTS.E [R5+0x2d00], desc[UR48][R110.64], P2 ;  /* 0x02d000006e057fae */ /* 0x000fe80009121870 */
[----:B------:R-:W-:Y:S01]  /*21e30*/  LDGSTS.E [R5+0x3100], desc[UR48][R118.64], P2 ;  /* 0x0310000076057fae */ /* 0x000fe20009121870 */
[----:B---3--:R-:W-:-:S03]  /*21e40*/  IMAD.WIDE R28, R3, 0x4, R28 ;  /* 0x00000004031c7825 */ /* 0x008fc600078e021c */
[----:B------:R-:W-:Y:S01]  /*21e50*/  LDGSTS.E [R5+0x3500], desc[UR48][R126.64], P2 ;  /* 0x035000007e057fae */ /* 0x000fe20009121870 */
[----:B----4-:R-:W-:-:S03]  /*21e60*/  IMAD.WIDE R30, R3, 0x4, R30 ;  /* 0x00000004031e7825 */ /* 0x010fc600078e021e */
[----:B------:R-:W-:Y:S01]  /*21e70*/  LDGSTS.E [R5+0x3900], desc[UR48][R134.64], P2 ;  /* 0x0390000086057fae */ /* 0x000fe20009121870 */
[----:B------:R-:W-:-:S03]  /*21e80*/  IMAD.WIDE R112, R3, 0x4, R130 ;  /* 0x0000000403707825 */ /* 0x000fc600078e0282 */
[----:B------:R-:W-:Y:S01]  /*21e90*/  LDGSTS.E [R5+0x3d00], desc[UR48][R142.64], P2 ;  /* 0x03d000008e057fae */ /* 0x000fe20009121870 */
[----:B------:R-:W-:-:S03]  /*21ea0*/  IMAD.WIDE R96, R3, 0x4, R178 ;  /* 0x0000000403607825 */ /* 0x000fc600078e02b2 */
[----:B------:R3:W-:Y:S01]  /*21eb0*/  LDGSTS.E [R4+0x200], desc[UR48][R24.64], P2 ;  /* 0x0020000018047fae */ /* 0x0007e20009121870 */
[----:B------:R-:W-:-:S03]  /*21ec0*/  IMAD.WIDE R130, R3, 0x4, R238 ;  /* 0x0000000403827825 */ /* 0x000fc600078e02ee */
[----:B------:R4:W-:Y:S01]  /*21ed0*/  LDGSTS.E [R4+0x600], desc[UR48][R32.64], P2 ;  /* 0x0060000020047fae */ /* 0x0009e20009121870 */
[----:B------:R-:W-:-:S03]  /*21ee0*/  IMAD.WIDE R36, R3, 0x4, R36 ;  /* 0x0000000403247825 */ /* 0x000fc600078e0224 */
[----:B------:R-:W2:Y:S01]  /*21ef0*/  LDL.64 R250, [R1+0x5c8] ;  /* 0x0005c80001fa7983 */ /* 0x000ea20000100a00 */
[----:B------:R-:W-:-:S03]  /*21f00*/  IMAD.WIDE R178, R3, 0x4, R34 ;  /* 0x0000000403b27825 */ /* 0x000fc600078e0222 */
[----:B------:R4:W-:Y:S01]  /*21f10*/  STL.64 [R1+0xc60], R20 ;  /* 0x000c601401007387 */ /* 0x0009e20000100a00 */
[C---:B-1----:R-:W-:Y:S01]  /*21f20*/  IMAD.WIDE R38, R3.reuse, 0x4, R38 ;  /* 0x0000000403267825 */ /* 0x042fe200078e0226 */
[----:B------:R-:W-:Y:S01]  /*21f30*/  ISETP.GE.U32.AND P1, PT, R252, 0x7ffffe80, PT ;  /* 0x7ffffe80fc00780c */ /* 0x000fe20003f26070 */
[----:B---3--:R-:W1:Y:S01]  /*21f40*/  LDC R24, c[0x0][0x230] ;  /* 0x00008c00ff187b82 */ /* 0x008e620000000800 */
[----:B------:R-:W3:Y:S01]  /*21f50*/  LDL.64 R222, [R1+0x5e0] ;  /* 0x0005e00001de7983 */ /* 0x000ee20000100a00 */
[----:B----4-:R-:W-:-:S03]  /*21f60*/  IMAD.WIDE R32, R3, 0x4, R32 ;  /* 0x0000000403207825 */ /* 0x010fc600078e0220 */
[----:B------:R-:W4:Y:S01]  /*21f70*/  LDL.64 R220, [R1+0x630] ;  /* 0x0006300001dc7983 */ /* 0x000f220000100a00 */
[----:B------:R-:W-:-:S04]  /*21f80*/  IMAD.WIDE R144, R3, 0x4, R176 ;  /* 0x0000000403907825 */ /* 0x000fc800078e02b0 */
[C---:B------:R-:W-:Y:S01]  /*21f90*/  IMAD.WIDE R44, R3.reuse, 0x4, R44 ;  /* 0x00000004032c7825 */ /* 0x040fe200078e022c */
[----:B------:R-:W4:Y:S03]  /*21fa0*/  LDL.64 R218, [R1+0x608] ;  /* 0x0006080001da7983 */ /* 0x000f260000100a00 */
        /* <DEDUP_REMOVED lines=11> */
[----:B------:R1:W-:Y:S03]  /*22060*/  LDGSTS.E [R4+0xa00], desc[UR48][R40.64], P2 ;  /* 0x00a0000028047fae */ /* 0x0003e60009121870 */
        /* <DEDUP_REMOVED lines=9> */
[----:B------:R1:W-:Y:S03]  /*22100*/  LDGSTS.E [R4+0xe00], desc[UR48][R48.64], P2 ;  /* 0x00e0000030047fae */ /* 0x0003e60009121870 */
[C---:B------:R-:W-:Y:S01]  /*22110*/  IMAD.WIDE R166, R3.reuse, 0x4, R82 ;  /* 0x0000000403a67825 */ /* 0x040fe200078e0252 */
[----:B------:R-:W-:Y:S03]  /*22120*/  STL.64 [R1+0xc80], R178 ;  /* 0x000c80b201007387 */ /* 0x000fe60000100a00 */
[C---:B------:R-:W-:Y:S01]  /*22130*/  IMAD.WIDE R84, R3.reuse, 0x4, R84 ;  /* 0x0000000403547825 */ /* 0x040fe200078e0254 */
[----:B------:R1:W-:Y:S03]  /*22140*/  LDGSTS.E [R4+0x1200], desc[UR48][R56.64], P2 ;  /* 0x0120000038047fae */ /* 0x0003e60009121870 */
        /* <DEDUP_REMOVED lines=10> */
[----:B------:R-:W-:Y:S01]  /*221f0*/  IADD3 R22, R18, 0x100000, RZ ;  /* 0x0010000012167810 */ /* 0x000fe20007ffe0ff */
[----:B------:R-:W4:Y:S02]  /*22200*/  LDC R25, c[0x0][0x230] ;  /* 0x00008c00ff197b82 */ /* 0x000f240000000800 */
[C---:B-1----:R-:W-:Y:S01]  /*22210*/  IMAD.WIDE R40, R3.reuse, 0x4, R40 ;  /* 0x0000000403287825 */ /* 0x042fe200078e0228 */
[----:B------:R-:W-:Y:S03]  /*22220*/  STL.64 [R1+0xc90], R38 ;  /* 0x000c902601007387 */ /* 0x000fe60000100a00 */
[C---:B------:R-:W-:Y:S01]  /*22230*/  IMAD.WIDE R176, R3.reuse, 0x4, R42 ;  /* 0x0000000403b07825 */ /* 0x040fe200078e022a */
[----:B------:R1:W-:Y:S03]  /*22240*/  LDGSTS.E [R4+0x1600], desc[UR48][R64.64], P2 ;  /* 0x0160000040047fae */ /* 0x0003e60009121870 */
        /* <DEDUP_REMOVED lines=11> */
[----:B------:R-:W-:Y:S04]  /*22300*/  LDGSTS.E [R4+0x2200], desc[UR48][R88.64], P2 ;  /* 0x0220000058047fae */ /* 0x000fe80009121870 */
[----:B------:R-:W-:Y:S01]  /*22310*/  STL.64 [R1+0xcb0], R46 ;  /* 0x000cb02e01007387 */ /* 0x000fe20000100a00 */
[----:B------:R-:W-:-:S03]  /*22320*/  IMAD.WIDE R62, R3, 0x4, R62 ;  /* 0x00000004033e7825 */ /* 0x000fc600078e023e */
[----:B------:R-:W-:Y:S01]  /*22330*/  LDGSTS.E [R4+0x2600], desc[UR48][R96.64], P2 ;  /* 0x0260000060047fae */ /* 0x000fe20009121870 */
[----:B-1----:R-:W-:-:S03]  /*22340*/  IMAD.WIDE R64, R3, 0x4, R64 ;  /* 0x0000000403407825 */ /* 0x002fc600078e0240 */
[----:B------:R-:W-:Y:S01]  /*22350*/  STL.64 [R1+0xcb8], R48 ;  /* 0x000cb83001007387 */ /* 0x000fe20000100a00 */
[----:B------:R-:W-:-:S03]  /*22360*/  IMAD.WIDE R170, R3, 0x4, R66 ;  /* 0x0000000403aa7825 */ /* 0x000fc600078e0242 */
[----:B------:R-:W-:Y:S04]  /*22370*/  LDGSTS.E [R4+0x2a00], desc[UR48][R104.64], P2 ;  /* 0x02a0000068047fae */ /* 0x000fe80009121870 */
[----:B------:R-:W-:Y:S04]  /*22380*/  STL.64 [R1+0xcc0], R174 ;  /* 0x000cc0ae01007387 */ /* 0x000fe80000100a00 */
[----:B------:R-:W-:Y:S04]  /*22390*/  LDGSTS.E [R4+0x2e00], desc[UR48][R112.64], P2 ;  /* 0x02e0000070047fae */ /* 0x000fe80009121870 */
[----:B------:R-:W-:Y:S01]  /*223a0*/  STL.64 [R1+0xcc8], R52 ;  /* 0x000cc83401007387 */ /* 0x000fe20000100a00 */
[----:B------:R-:W-:-:S03]  /*223b0*/  IMAD.WIDE R70, R3, 0x4, R70 ;  /* 0x0000000403467825 */ /* 0x000fc600078e0246 */
[----:B------:R-:W-:Y:S04]  /*223c0*/  LDGSTS.E [R4+0x3200], desc[UR48][R120.64], P2 ;  /* 0x0320000078047fae */ /* 0x000fe80009121870 */
[----:B------:R-:W-:Y:S01]  /*223d0*/  STL.64 [R1+0xcd0], R54 ;  /* 0x000cd03601007387 */ /* 0x000fe20000100a00 */
[----:B------:R-:W-:-:S03]  /*223e0*/  IMAD.WIDE R72, R3, 0x4, R72 ;  /* 0x0000000403487825 */ /* 0x000fc600078e0248 */
[----:B------:R-:W-:Y:S04]  /*223f0*/  LDGSTS.E [R4+0x3600], desc[UR48][R128.64], P2 ;  /* 0x0360000080047fae */ /* 0x000fe80009121870 */
[----:B------:R-:W-:Y:S01]  /*22400*/  STL.64 [R1+0xcd8], R56 ;  /* 0x000cd83801007387 */ /* 0x000fe20000100a00 */
[----:B------:R-:W-:-:S03]  /*22410*/  IMAD.WIDE R168, R3, 0x4, R74 ;  /* 0x0000000403a87825 */ /* 0x000fc600078e024a */
[----:B------:R-:W-:Y:S04]  /*22420*/  LDGSTS.E [R4+0x3a00], desc[UR48][R136.64], P2 ;  /* 0x03a0000088047fae */ /* 0x000fe80009121870 */
[----:B------:R-:W-:Y:S04]  /*22430*/  STL.64 [R1+0xce0], R172 ;  /* 0x000ce0ac01007387 */ /* 0x000fe80000100a00 */
[----:B------:R-:W-:Y:S04]  /*22440*/  LDGSTS.E [R4+0x3e00], desc[UR48][R144.64], P2 ;  /* 0x03e0000090047fae */ /* 0x000fe80009121870 */
[----:B------:R-:W-:Y:S01]  /*22450*/  STL.64 [R1+0xce8], R60 ;  /* 0x000ce83c01007387 */ /* 0x000fe20000100a00 */
[----:B------:R-:W-:-:S03]  /*22460*/  IMAD.WIDE R78, R3, 0x4, R78 ;  /* 0x00000004034e7825 */ /* 0x000fc600078e024e */
[----:B------:R1:W-:Y:S04]  /*22470*/  LDGSTS.E [R0+0x300], desc[UR48][R26.64], P2 ;  /* 0x003000001a007fae */ /* 0x0003e80009121870 */
[----:B------:R-:W-:Y:S01]  /*22480*/  STL.64 [R1+0xcf0], R62 ;  /* 0x000cf03e01007387 */ /* 0x000fe20000100a00 */
[----:B------:R-:W-:-:S03]  /*22490*/  IMAD.WIDE R80, R3, 0x4, R80 ;  /* 0x0000000403507825 */ /* 0x000fc600078e0250 */
[----:B------:R-:W-:Y:S04]  /*224a0*/  LDGSTS.E [R0+0x700], desc[UR48][R34.64], P2 ;  /* 0x0070000022007fae */ /* 0x000fe80009121870 */
[----:B------:R-:W-:Y:S01]  /*224b0*/  STL.64 [R1+0xcf8], R64 ;  /* 0x000cf84001007387 */ /* 0x000fe20000100a00 */
[----:B------:R-:W-:-:S04]  /*224c0*/  IMAD.WIDE R86, R3, 0x4, R86 ;  /* 0x0000000403567825 */ /* 0x000fc800078e0256 */
[C---:B------:R-:W-:Y:S01]  /*224d0*/  IMAD.WIDE R94, R3.reuse, 0x4, R94 ;  /* 0x00000004035e7825 */ /* 0x040fe200078e025e */
[----:B------:R-:W-:Y:S03]  /*224e0*/  LDGSTS.E [R0+0xb00], desc[UR48][R42.64], P2 ;  /* 0x00b000002a007fae */ /* 0x000fe60009121870 */
[C---:B------:R-:W-:Y:S01]  /*224f0*/  IMAD.WIDE R102, R3.reuse, 0x4, R102 ;  /* 0x0000000403667825 */ /* 0x040fe200078e0266 */
[----:B------:R-:W-:Y:S03]  /*22500*/  STL.64 [R1+0xd00], R170 ;  /* 0x000d00aa01007387 */ /* 0x000fe60000100a00 */
        /* <DEDUP_REMOVED lines=13> */
[----:B------:R-:W-:Y:S01]  /*225e0*/  LDGSTS.E [R0+0x1b00], desc[UR48][R74.64], P2 ;  /* 0x01b000004a007fae */ /* 0x000fe20009121870 */
[----:B------:R-:W-:Y:S01]  /*225f0*/  IADD3 R21, R18, 0x100000, RZ ;  /* 0x0010000012157810 */ /* 0x000fe20007ffe0ff */
[----:B-1----:R-:W1:Y:S02]  /*22600*/  LDC R26, c[0x0][0x230] ;  /* 0x00008c00ff1a7b82 */ /* 0x002e640000000800 */
[----:B------:R-:W-:Y:S01]  /*22610*/  STL.64 [R1+0xd20], R168 ;  /* 0x000d20a801007387 */ /* 0x000fe20000100a00 */
[----:B------:R-:W-:-:S03]  /*22620*/  IMAD.WIDE R88, R3, 0x4, R88 ;  /* 0x0000000403587825 */ /* 0x000fc600078e0258 */
[----:B------:R-:W-:Y:S04]  /*22630*/  STL.64 [R1+0xd28], R76 ;  /* 0x000d284c01007387 */ /* 0x000fe80000100a00 */
[----:B------:R-:W-:Y:S04]  /*22640*/  LDGSTS.E [R0+0x1f00], desc[UR48][R82.64], P2 ;  /* 0x01f0000052007fae */ /* 0x000fe80009121870 */
[----:B------:R-:W-:Y:S04]  /*22650*/  STL.64 [R1+0xd30], R78 ;  /* 0x000d304e01007387 */ /* 0x000fe80000100a00 */
[----:B------:R-:W-:Y:S01]  /*22660*/  LDGSTS.E [R0+0x2300], desc[UR48][R90.64], P2 ;  /* 0x023000005a007fae */ /* 0x000fe20009121870 */
[----:B------:R-:W-:-:S03]  /*22670*/  IMAD.WIDE R96, R3, 0x4, R96 ;  /* 0x0000000403607825 */ /* 0x000fc600078e0260 */
[----:B------:R-:W-:Y:S04]  /*22680*/  STL.64 [R1+0xd38], R80 ;  /* 0x000d385001007387 */ /* 0x000fe80000100a00 */
[----:B------:R-:W-:Y:S01]  /*22690*/  LDGSTS.E [R0+0x2700], desc[UR48][R98.64], P2 ;  /* 0x0270000062007fae */ /* 0x000fe20009121870 */
[----:B------:R-:W-:-:S03]  /*226a0*/  IMAD.WIDE R162, R3, 0x4, R98 ;  /* 0x0000000403a27825 */ /* 0x000fc600078e0262 */
[----:B------:R-:W-:Y:S04]  /*226b0*/  STL.64 [R1+0xd40], R166 ;  /* 0x000d40a601007387 */ /* 0x000fe80000100a00 */
[----:B------:R-:W-:Y:S04]  /*226c0*/  LDGSTS.E [R0+0x2b00], desc[UR48][R106.64], P2 ;  /* 0x02b000006a007fae */ /* 0x000fe80009121870 */
[----:B------:R-:W-:Y:S04]  /*226d0*/  STL.64 [R1+0xd48], R84 ;  /* 0x000d485401007387 */ /* 0x000fe80000100a00 */
[----:B------:R-:W-:Y:S04]  /*226e0*/  LDGSTS.E [R0+0x2f00], desc[UR48][R114.64], P2 ;  /* 0x02f0000072007fae */ /* 0x000fe80009121870 */
        /* <DEDUP_REMOVED lines=8> */
[----:B------:R-:W-:Y:S04]  /*22770*/  LDGSTS.E [R0+0x3f00], desc[UR48][R146.64], P2 ;  /* 0x03f0000092007fae */ /* 0x000fe80009121870 */
[----:B------:R-:W-:Y:S04]  /*22780*/  STL.64 [R1+0xd70], R94 ;  /* 0x000d705e01007387 */ /* 0x000fe80000100a00 */
[----:B------:R-:W0:Y:S01]  /*22790*/  LDGDEPBAR ;  /* 0x00000000000079af */ /* 0x000e220000000000 */
[----:B------:R-:W-:-:S03]  /*227a0*/  IMAD.WIDE R112, R3, 0x4, R112 ;  /* 0x0000000403707825 */ /* 0x000fc600078e0270 */
[----:B------:R-:W-:Y:S01]  /*227b0*/  STL.64 [R1+0xd78], R96 ;  /* 0x000d786001007387 */ /* 0x000fe20000100a00 */
[----:B------:R-:W-:Y:S01]  /*227c0*/  BAR.SYNC.DEFER_BLOCKING 0x0 ;  /* 0x0000000000007b1d */ /* 0x000fe20000010000 */
[----:B------:R-:W-:-:S05]  /*227d0*/  IMAD.WIDE R120, R3, 0x4, R120 ;  /* 0x0000000403787825 */ /* 0x000fca00078e0278 */
[----:B------:R-:W-:Y:S04]  /*227e0*/  STL.64 [R1+0xd80], R162 ;  /* 0x000d80a201007387 */ /* 0x000fe80000100a00 */
[----:B------:R-:W-:Y:S04]  /*227f0*/  STL.64 [R1+0xd88], R100 ;  /* 0x000d886401007387 */ /* 0x000fe80000100a00 */
[----:B------:R-:W-:Y:S04]  /*22800*/  STL.64 [R1+0xd90], R102 ;  /* 0x000d906601007387 */ /* 0x000fe80000100a00 */
[----:B------:R-:W-:Y:S01]  /*22810*/  STL.64 [R1+0xd98], R104 ;  /* 0x000d986801007387 */ /* 0x000fe20000100a00 */
[----:B------:R-:W-:-:S03]  /*22820*/  IMAD.WIDE R156, R3, 0x4, R122 ;  /* 0x00000004039c7825 */ /* 0x000fc600078e027a */
[----:B------:R-:W-:Y:S04]  /*22830*/  STL.64 [R1+0xda0], R160 ;  /* 0x000da0a001007387 */ /* 0x000fe80000100a00 */
[----:B------:R-:W-:Y:S04]  /*22840*/  STL.64 [R1+0xda8], R108 ;  /* 0x000da86c01007387 */ /* 0x000fe80000100a00 */
[----:B------:R-:W-:Y:S01]  /*22850*/  STL.64 [R1+0xdb0], R110 ;  /* 0x000db06e01007387 */ /* 0x000fe20000100a00 */
[----:B------:R-:W-:-:S03]  /*22860*/  IMAD.WIDE R128, R3, 0x4, R128 ;  /* 0x0000000403807825 */ /* 0x000fc600078e0280 */
[----:B------:R-:W-:Y:S04]  /*22870*/  STL.64 [R1+0xdb8], R112 ;  /* 0x000db87001007387 */ /* 0x000fe80000100a00 */
[----:B------:R-:W-:Y:S04]  /*22880*/  STL.64 [R1+0xdc0], R158 ;  /* 0x000dc09e01007387 */ /* 0x000fe80000100a00 */
[----:B------:R-:W-:Y:S04]  /*22890*/  STL.64 [R1+0xdc8], R116 ;  /* 0x000dc87401007387 */ /* 0x000fe80000100a00 */
[----:B------:R-:W-:Y:S01]  /*228a0*/  STL.64 [R1+0xdd0], R118 ;  /* 0x000dd07601007387 */ /* 0x000fe20000100a00 */
[----:B------:R-:W-:-:S03]  /*228b0*/  IMAD.WIDE R136, R3, 0x4, R136 ;  /* 0x0000000403887825 */ /* 0x000fc600078e0288 */
[----:B------:R-:W-:Y:S01]  /*228c0*/  STL.64 [R1+0xdd8], R120 ;  /* 0x000dd87801007387 */ /* 0x000fe20000100a00 */
[----:B------:R-:W-:-:S03]  /*228d0*/  IMAD.WIDE R152, R3, 0x4, R138 ;  /* 0x0000000403987825 */ /* 0x000fc600078e028a */
[----:B------:R-:W-:Y:S04]  /*228e0*/  STL.64 [R1+0xde0], R156 ;  /* 0x000de09c01007387 */ /* 0x000fe80000100a00 */
[----:B------:R-:W-:Y:S01]  /*228f0*/  STL.64 [R1+0xde8], R124 ;  /* 0x000de87c01007387 */ /* 0x000fe20000100a00 */
[----:B------:R-:W-:-:S03]  /*22900*/  IMAD.WIDE R142, R3, 0x4, R142 ;  /* 0x00000004038e7825 */ /* 0x000fc600078e028e */
[----:B------:R-:W-:Y:S01]  /*22910*/  STL.64 [R1+0xdf0], R126 ;  /* 0x000df07e01007387 */ /* 0x000fe20000100a00 */
[----:B------:R-:W-:-:S03]  /*22920*/  IMAD.WIDE R144, R3, 0x4, R144 ;  /* 0x0000000403907825 */ /* 0x000fc600078e0290 */
[----:B------:R-:W-:Y:S04]  /*22930*/  STL.64 [R1+0xdf8], R128 ;  /* 0x000df88001007387 */ /* 0x000fe80000100a00 */
[----:B------:R1:W-:Y:S04]  /*22940*/  STL.64 [R1+0xe00], R154 ;  /* 0x000e009a01007387 */ /* 0x0003e80000100a00 */
[----:B------:R-:W-:Y:S04]  /*22950*/  STL.64 [R1+0xe08], R132 ;  /* 0x000e088401007387 */ /* 0x000fe80000100a00 */
[----:B------:R-:W-:Y:S04]  /*22960*/  STL.64 [R1+0xe10], R134 ;  /* 0x000e108601007387 */ /* 0x000fe80000100a00 */
[----:B------:R-:W-:Y:S04]  /*22970*/  STL.64 [R1+0xe18], R136 ;  /* 0x000e188801007387 */ /* 0x000fe80000100a00 */
[----:B------:R1:W-:Y:S04]  /*22980*/  STL.64 [R1+0xe20], R152 ;  /* 0x000e209801007387 */ /* 0x0003e80000100a00 */
[----:B------:R1:W-:Y:S04]  /*22990*/  STL.64 [R1+0xe28], R140 ;  /* 0x000e288c01007387 */ /* 0x0003e80000100a00 */
[----:B------:R1:W-:Y:S04]  /*229a0*/  STL.64 [R1+0xe30], R142 ;  /* 0x000e308e01007387 */ /* 0x0003e80000100a00 */
[----:B------:R1:W-:Y:S04]  /*229b0*/  STL.64 [R1+0xe38], R144 ;  /* 0x000e389001007387 */ /* 0x0003e80000100a00 */
[----:B------:R-:W-:Y:S01]  /*229c0*/  @!PT LDS RZ, [RZ] ;  /* 0x00000000fffff984 */ /* 0x000fe20000000800 */
[----:B------:R-:W-:Y:S01]  /*229d0*/  @!PT LDS RZ, [RZ] ;  /* 0x00000000fffff984 */ /* 0x000fe20000000800 */
[----:B------:R-:W-:Y:S01]  /*229e0*/  @!PT LDS RZ, [RZ] ;  /* 0x00000000fffff984 */ /* 0x000fe20000000800 */
[----:B--2---:R2:W-:Y:S01]  /*229f0*/  LDGSTS.E [R21+-0x60000], desc[UR48][R214.64], !P1 ;  /* 0xa0000000d6157fae */ /* 0x0045e2000c921870 */
[----:B------:R-:W-:Y:S01]  /*22a00*/  VIADD R20, R18, 0x100000 ;  /* 0x0010000012147836 */ /* 0x000fe20000000000 */
[----:B------:R-:W-:-:S02]  /*22a10*/  ISETP.GE.U32.AND P2, PT, R148, 0x7ffffe7f, PT ;  /* 0x7ffffe7f9400780c */ /* 0x000fc40003f46070 */
[----:B------:R-:W-:Y:S01]  /*22a20*/  IADD3 R23, R18, 0x100000, RZ ;  /* 0x0010000012177810 */ /* 0x000fe20007ffe0ff */
[----:B------:R-:W-:Y:S01]  /*22a30*/  IMAD.WIDE R236, R2, 0x4, R236 ;  /* 0x0000000402ec7825 */ /* 0x000fe200078e02ec */
[----:B------:R-:W-:Y:S04]  /*22a40*/  LDGSTS.E [R20+-0x5c000], desc[UR48][R250.64], !P1 ;  /* 0xa4000000fa147fae */ /* 0x000fe8000c921870 */
[----:B---3--:R-:W-:Y:S04]  /*22a50*/  LDGSTS.E [R22+-0x58000], desc[UR48][R222.64], !P1 ;  /* 0xa8000000de167fae */ /* 0x008fe8000c921870 */
[----:B------:R-:W3:Y:S01]  /*22a60*/  LDL.64 R214, [R1+0x680] ;  /* 0x0006800001d67983 */ /* 0x000ee20000100a00 */
[----:B--2---:R-:W-:-:S03]  /*22a70*/  VIADD R21, R149, 0xfffffebd ;  /* 0xfffffebd95157836 */ /* 0x004fc60000000000 */
[----:B----4-:R-:W-:Y:S02]  /*22a80*/  LDGSTS.E [R20+-0x54000], desc[UR48][R220.64], !P1 ;  /* 0xac000000dc147fae */ /* 0x010fe4000c921870 */
[----:B------:R-:W-:Y:S01]  /*22a90*/  ISETP.GE.U32.AND P1, PT, R21, 0x7ffffe7e, PT ;  /* 0x7ffffe7e1500780c */ /* 0x000fe20003f26070 */
[----:B------:R-:W-:Y:S01]  /*22aa0*/  VIADD R21, R18, 0x100000 ;  /* 0x0010000012157836 */ /* 0x000fe20000000000 */
[----:B------:R-:W2:Y:S04]  /*22ab0*/  LDL.64 R250, [R1+0x518] ;  /* 0x0005180001fa7983 */ /* 0x000ea80000100a00 */
[----:B------:R4:W-:Y:S04]  /*22ac0*/  LDGSTS.E [R23+-0x5fffc], desc[UR48][R218.64], !P2 ;  /* 0xa0004000da177fae */ /* 0x0009e8000d121870 */
[----:B------:R-:W-:Y:S04]  /*22ad0*/  LDGSTS.E [R22+-0x5bffc], desc[UR48][R216.64], !P2 ;  /* 0xa4004000d8167fae */ /* 0x000fe8000d121870 */
[----:B------:R-:W2:Y:S01]  /*22ae0*/  LDL.64 R66, [R1+0xb08] ;  /* 0x000b080001427983 */ /* 0x000ea20000100a00 */
[----:B----4-:R-:W-:-:S03]  /*22af0*/  IADD3 R23, R150, -0x144, RZ ;  /* 0xfffffebc96177810 */ /* 0x010fc60007ffe0ff */
[----:B------:R-:W-:Y:S04]  /*22b00*/  LDGSTS.E [R21+-0x57ffc], desc[UR48][R224.64], !P2 ;  /* 0xa8004000e0157fae */ /* 0x000fe8000d121870 */
[----:B------:R-:W4:Y:S04]  /*22b10*/  LDL.64 R58, [R1+0x858] ;  /* 0x00085800013a7983 */ /* 0x000f280000100a00 */
[----:B------:R-:W-:Y:S01]  /*22b20*/  LDGSTS.E [R20+-0x53ffc], desc[UR48][R236.64], !P2 ;  /* 0xac004000ec147fae */ /* 0x000fe2000d121870 */
[----:B------:R-:W-:-:S03]  /*22b30*/  ISETP.GE.U32.AND P2, PT, R23, 0x7ffffe7d, PT ;  /* 0x7ffffe7d1700780c */ /* 0x000fc60003f46070 */
[----:B------:R-:W4:Y:S04]  /*22b40*/  LDL.64 R50, [R1+0x860] ;  /* 0x0008600001327983 */ /* 0x000f280000100a00 */
[----:B------:R1:W-:Y:S04]  /*22b50*/  LDGSTS.E [R22+-0x5fff8], desc[UR48][R226.64], !P1 ;  /* 0xa0008000e2167fae */ /* 0x0003e8000c921870 */
[----:B------:R-:W4:Y:S01]  /*22b60*/  LDL.64 R42, [R1+0x870] ;  /* 0x00087000012a7983 */ /* 0x000f220000100a00 */
[----:B------:R-:W-:-:S03]  /*22b70*/  IMAD.WIDE R244, R2, 0x4, R244 ;  /* 0x0000000402f47825 */ /* 0x000fc600078e02f4 */
[----:B------:R-:W4:Y:S01]  /*22b80*/  LDL.64 R34, [R1+0xb28] ;  /* 0x000b280001227983 */ /* 0x000f220000100a00 */
[----:B-1----:R-:W-:-:S03]  /*22b90*/  VIADD R22, R24, 0xfffffe9f ;  /* 0xfffffe9f18167836 */ /* 0x002fc60000000000 */
[----:B------:R-:W-:Y:S01]  /*22ba0*/  LDGSTS.E [R21+-0x5bff8], desc[UR48][R244.64], !P1 ;  /* 0xa4008000f4157fae */ /* 0x000fe2000c921870 */
[----:B------:R-:W-:Y:S01]  /*22bb0*/  VIADD R23, R18, 0x100000 ;  /* 0x0010000012177836 */ /* 0x000fe20000000000 */
[----:B------:R-:W1:Y:S01]  /*22bc0*/  LDC R24, c[0x0][0x230] ;  /* 0x00008c00ff187b82 */ /* 0x000e620000000800 */
[----:B------:R-:W-:Y:S01]  /*22bd0*/  ISETP.GE.U32.AND P3, PT, R22, 0x7ffffe60, PT ;  /* 0x7ffffe601600780c */ /* 0x000fe20003f66070 */
[----:B------:R-:W-:Y:S01]  /*22be0*/  LDGSTS.E [R20+-0x57ff8], desc[UR48][R228.64], !P1 ;  /* 0xa8008000e4147fae */ /* 0x000fe2000c921870 */
[----:B------:R-:W-:-:S03]  /*22bf0*/  IADD3 R22, R18, 0x100000, RZ ;  /* 0x0010000012167810 */ /* 0x000fc60007ffe0ff */
[----:B------:R-:W4:Y:S04]  /*22c00*/  LDL.64 R82, [R1+0x548] ;  /* 0x0005480001527983 */ /* 0x000f280000100a00 */
[----:B------:R-:W-:Y:S04]  /*22c10*/  LDGSTS.E [R22+-0x53ff8], desc[UR48][R230.64], !P1 ;  /* 0xac008000e6167fae */ /* 0x000fe8000c921870 */
[----:B------:R-:W4:Y:S04]  /*22c20*/  LDL.64 R98, [R1+0x728] ;  /* 0x0007280001627983 */ /* 0x000f280000100a00 */
[----:B------:R-:W4:Y:S04]  /*22c30*/  LDL.64 R74, [R1+0x570] ;  /* 0x00057000014a7983 */ /* 0x000f280000100a00 */
[----:B------:R-:W4:Y:S04]  /*22c40*/  LDL.64 R90, [R1+0x8f0] ;  /* 0x0008f000015a7983 */ /* 0x000f280000100a00 */
[----:B---3--:R3:W-:Y:S04]  /*22c50*/  LDGSTS.E [R21+-0x5fff4], desc[UR48][R214.64], !P2 ;  /* 0xa000c000d6157fae */ /* 0x0087e8000d121870 */
[----:B------:R-:W-:Y:S04]  /*22c60*/  LDGSTS.E [R20+-0x5bff4], desc[UR48][R234.64], !P2 ;  /* 0xa400c000ea147fae */ /* 0x000fe8000d121870 */
[----:B--2---:R-:W-:Y:S04]  /*22c70*/  LDGSTS.E [R23+-0x57ff4], desc[UR48][R250.64], !P2 ;  /* 0xa800c000fa177fae */ /* 0x004fe8000d121870 */
[----:B------:R-:W2:Y:S01]  /*22c80*/  LDL.64 R214, [R1+0x8a8] ;  /* 0x0008a80001d67983 */ /* 0x000ea20000100a00 */
[----:B---3--:R-:W-:-:S02]  /*22c90*/  IADD3 R21, R25, -0x162, RZ ;  /* 0xfffffe9e19157810 */ /* 0x008fc40007ffe0ff */
[----:B------:R-:W3:Y:S01]  /*22ca0*/  LDC R25, c[0x0][0x230] ;  /* 0x00008c00ff197b82 */ /* 0x000ee20000000800 */
[----:B------:R-:W-:Y:S01]  /*22cb0*/  LDGSTS.E [R20+-0x53ff4], desc[UR48][R238.64], !P2 ;  /* 0xac00c000ee147fae */ /* 0x000fe2000d121870 */
[----:B------:R-:W-:Y:S01]  /*22cc0*/  ISETP.GE.U32.AND P1, PT, R21, 0x7ffffe5f, PT ;  /* 0x7ffffe5f1500780c */ /* 0x000fe20003f26070 */
[----:B------:R-:W-:Y:S02]  /*22cd0*/  VIADD R21, R18, 0x100000 ;  /* 0x0010000012157836 */ /* 0x000fe40000000000 */
[----:B------:R-:W3:Y:S04]  /*22ce0*/  LDL.64 R250, [R1+0xb48] ;  /* 0x000b480001fa7983 */ /* 0x000ee80000100a00 */
[----:B------:R-:W-:Y:S04]  /*22cf0*/  LDGSTS.E [R23+-0x50000], desc[UR48][R66.64], !P3 ;  /* 0xb000000042177fae */ /* 0x000fe8000d921870 */
[----:B----4-:R-:W-:Y:S04]  /*22d00*/  LDGSTS.E [R22+-0x4c000], desc[UR48][R58.64], !P3 ;  /* 0xb40000003a167fae */ /* 0x010fe8000d921870 */
[----:B------:R-:W4:Y:S04]  /*22d10*/  LDL.64 R66, [R1+0x8b0] ;  /* 0x0008b00001427983 */ /* 0x000f280000100a00 */
[----:B------:R-:W-:Y:S04]  /*22d20*/  LDGSTS.E [R21+-0x48000], desc[UR48][R50.64], !P3 ;  /* 0xb800000032157fae */ /* 0x000fe8000d921870 */
[----:B------:R-:W4:Y:S04]  /*22d30*/  LDL.64 R58, [R1+0xb68] ;  /* 0x000b6800013a7983 */ /* 0x000f280000100a00 */
[----:B------:R-:W-:Y:S04]  /*22d40*/  LDGSTS.E [R20+-0x44000], desc[UR48][R42.64], !P3 ;  /* 0xbc0000002a147fae */ /* 0x000fe8000d921870 */
[----:B------:R1:W-:Y:S04]  /*22d50*/  LDGSTS.E [R22+-0x4fffc], desc[UR48][R34.64], !P1 ;  /* 0xb000400022167fae */ /* 0x0003e8000c921870 */
[----:B------:R-:W4:Y:S04]  /*22d60*/  LDL.64 R50, [R1+0x8c8] ;  /* 0x0008c80001327983 */ /* 0x000f280000100a00 */
[----:B------:R-:W4:Y:S01]  /*22d70*/  LDL.64 R42, [R1+0x8d0] ;  /* 0x0008d000012a7983 */ /* 0x000f220000100a00 */
[----:B-1----:R-:W-:-:S03]  /*22d80*/  VIADD R22, R26, 0xfffffe9c ;  /* 0xfffffe9c1a167836 */ /* 0x002fc60000000000 */
[----:B------:R-:W4:Y:S01]  /*22d90*/  LDL.64 R34, [R1+0x8d8] ;  /* 0x0008d80001227983 */ /* 0x000f220000100a00 */
[----:B------:R-:W-:Y:S01]  /*22da0*/  IADD3 R23, R24, -0x163, RZ ;  /* 0xfffffe9d18177810 */ /* 0x000fe20007ffe0ff */
[----:B------:R-:W1:Y:S01]  /*22db0*/  LDC R26, c[0x0][0x230] ;  /* 0x00008c00ff1a7b82 */ /* 0x000e620000000800 */
[----:B------:R-:W-:Y:S01]  /*22dc0*/  ISETP.GE.U32.AND P3, PT, R22, 0x7ffffe5d, PT ;  /* 0x7ffffe5d1600780c */ /* 0x000fe20003f66070 */
[----:B------:R-:W-:Y:S01]  /*22dd0*/  LDGSTS.E [R21+-0x4bffc], desc[UR48][R242.64], !P1 ;  /* 0xb4004000f2157fae */ /* 0x000fe2000c921870 */
[----:B------:R-:W-:-:S03]  /*22de0*/  IADD3 R22, R18, 0x100000, RZ ;  /* 0x0010000012167810 */ /* 0x000fc60007ffe0ff */
[----:B------:R-:W-:Y:S02]  /*22df0*/  LDGSTS.E [R20+-0x47ffc], desc[UR48][R240.64], !P1 ;  /* 0xb8004000f0147fae */ /* 0x000fe4000c921870 */
[----:B------:R-:W1:Y:S02]  /*22e00*/  LDC R24, c[0x0][0x230] ;  /* 0x00008c00ff187b82 */ /* 0x000e640000000800 */
[----:B------:R-:W4:Y:S04]  /*22e10*/  LDL.64 R242, [R1+0x528] ;  /* 0x0005280001f27983 */ /* 0x000f280000100a00 */
[----:B------:R-:W4:Y:S04]  /*22e20*/  LDL.64 R240, [R1+0x6b0] ;  /* 0x0006b00001f07983 */ /* 0x000f280000100a00 */
[----:B--2---:R-:W-:Y:S04]  /*22e30*/  LDGSTS.E [R22+-0x43ffc], desc[UR48][R214.64], !P1 ;  /* 0xbc004000d6167fae */ /* 0x004fe8000c921870 */
[----:B------:R-:W2:Y:S01]  /*22e40*/  LDL.64 R214, [R1+0x530] ;  /* 0x0005300001d67983 */ /* 0x000ea20000100a00 */
[----:B------:R-:W-:Y:S01]  /*22e50*/  ISETP.GE.U32.AND P2, PT, R23, 0x7ffffe5e, PT ;  /* 0x7ffffe5e1700780c */ /* 0x000fe20003f46070 */
[----:B------:R-:W-:-:S12]  /*22e60*/  VIADD R23, R18, 0x100000 ;  /* 0x0010000012177836 */ /* 0x000fd80000000000 */
[----:B---3--:R-:W-:Y:S04]  /*22e70*/  LDGSTS.E [R21+-0x4fff8], desc[UR48][R250.64], !P2 ;  /* 0xb0008000fa157fae */ /* 0x008fe8000d121870 */
[----:B------:R-:W-:Y:S04]  /*22e80*/  LDGSTS.E [R20+-0x4bff8], desc[UR48][R248.64], !P2 ;  /* 0xb4008000f8147fae */ /* 0x000fe8000d121870 */
[----:B------:R3:W-:Y:S04]  /*22e90*/  LDGSTS.E [R23+-0x47ff8], desc[UR48][R246.64], !P2 ;  /* 0xb8008000f6177fae */ /* 0x0007e8000d121870 */
[----:B------:R-:W2:Y:S04]  /*22ea0*/  LDL.64 R250, [R1+0x540] ;  /* 0x0005400001fa7983 */ /* 0x000ea80000100a00 */
[----:B------:R-:W2:Y:S01]  /*22eb0*/  LDL.64 R248, [R1+0x6d0] ;  /* 0x0006d00001f87983 */ /* 0x000ea20000100a00 */
[----:B---3--:R-:W-:-:S03]  /*22ec0*/  IADD3 R23, R25, -0x145, RZ ;  /* 0xfffffebb19177810 */ /* 0x008fc60007ffe0ff */
[----:B------:R-:W3:Y:S01]  /*22ed0*/  LDL.64 R246, [R1+0x538] ;  /* 0x0005380001f67983 */ /* 0x000ee20000100a00 */
[----:B------:R-:W-:Y:S01]  /*22ee0*/  VIADD R18, R18, 0x100000 ;  /* 0x0010000012127836 */ /* 0x000fe20000000000 */
[----:B------:R-:W3:Y:S01]  /*22ef0*/  LDC R25, c[0x0][0x230] ;  /* 0x00008c00ff197b82 */ /* 0x000ee20000000800 */
[----:B------:R-:W-:Y:S01]  /*22f00*/  ISETP.GE.U32.AND P1, PT, R23, 0x7ffffe7c, PT ;  /* 0x7ffffe7c1700780c */ /* 0x000fe20003f26070 */
[----:B----4-:R-:W-:Y:S04]  /*22f10*/  LDGSTS.E [R20+-0x43ff8], desc[UR48][R66.64], !P2 ;  /* 0xbc00800042147fae */ /* 0x010fe8000d121870 */
[----:B------:R-:W-:Y:S02]  /*22f20*/  LDGSTS.E [R22+-0x4fff4], desc[UR48][R58.64], !P3 ;  /* 0xb000c0003a167fae */ /* 0x000fe4000d921870 */
[----:B------:R-:W4:Y:S02]  /*22f30*/  LDC R23, c[0x0][0x230] ;  /* 0x00008c00ff177b82 */ /* 0x000f240000000800 */
[----:B------:R1:W-:Y:S04]  /*22f40*/  LDGSTS.E [R21+-0x4bff4], desc[UR48][R50.64], !P3 ;  /* 0xb400c00032157fae */ /* 0x0003e8000d921870 */
[----:B------:R-:W4:Y:S04]  /*22f50*/  LDL.64 R66, [R1+0x550] ;  /* 0x0005500001427983 */ /* 0x000f280000100a00 */
[----:B------:R1:W-:Y:S04]  /*22f60*/  LDGSTS.E [R20+-0x47ff4], desc[UR48][R42.64], !P3 ;  /* 0xb800c0002a147fae */ /* 0x0003e8000d921870 */
[----:B------:R-:W4:Y:S01]  /*22f70*/  LDL.64 R50, [R1+0x700] ;  /* 0x0007000001327983 */ /* 0x000f220000100a00 */
[----:B-1----:R-:W-:-:S03]  /*22f80*/  VIADD R21, R232, 0x100000 ;  /* 0x00100000e8157836 */ /* 0x002fc60000000000 */
[----:B------:R1:W-:Y:S04]  /*22f90*/  LDGSTS.E [R18+-0x43ff4], desc[UR48][R34.64], !P3 ;  /* 0xbc00c00022127fae */ /* 0x0003e8000d921870 */
[----:B------:R-:W4:Y:S01]  /*22fa0*/  LDL.64 R42, [R1+0x558] ;  /* 0x00055800012a7983 */ /* 0x000f220000100a00 */
[----:B------:R-:W-:-:S03]  /*22fb0*/  IADD3 R20, R232, 0x100000, RZ ;  /* 0x00100000e8147810 */ /* 0x000fc60007ffe0ff */
[----:B------:R2:W-:Y:S01]  /*22fc0*/  LDGSTS.E [R21+-0x60000], desc[UR48][R240.64], !P1 ;  /* 0xa0000000f0157fae */ /* 0x0005e2000c921870 */
[----:B-1----:R-:W-:-:S03]  /*22fd0*/  VIADD R18, R232, 0x100000 ;  /* 0x00100000e8127836 */ /* 0x002fc60000000000 */
[----:B------:R-:W-:Y:S04]  /*22fe0*/  LDGSTS.E [R20+-0x5c000], desc[UR48][R242.64], !P1 ;  /* 0xa4000000f2147fae */ /* 0x000fe8000c921870 */
[----:B------:R-:W4:Y:S04]  /*22ff0*/  LDL.64 R34, [R1+0x560] ;  /* 0x0005600001227983 */ /* 0x000f280000100a00 */
[----:B------:R-:W4:Y:S04]  /*23000*/  LDL.64 R58, [R1+0x578] ;  /* 0x00057800013a7983 */ /* 0x000f280000100a00 */
[----:B--2---:R-:W-:Y:S04]  /*23010*/  LDGSTS.E [R18+-0x58000], desc[UR48][R214.64], !P1 ;  /* 0xa8000000d6127fae */ /* 0x004fe8000c921870 */
[----:B------:R-:W2:Y:S01]  /*23020*/  LDL.64 R214, [R1+0x568] ;  /* 0x0005680001d67983 */ /* 0x000ea20000100a00 */
[----:B------:R-:W-:-:S02]  /*23030*/  IADD3 R22, R24, -0x146, RZ ;  /* 0xfffffeba18167810 */ /* 0x000fc40007ffe0ff */
[----:B------:R-:W-:Y:S01]  /*23040*/  IADD3 R21, R26, -0x147, RZ ;  /* 0xfffffeb91a157810 */ /* 0x000fe20007ffe0ff */
[----:B------:R-:W1:Y:S01]  /*23050*/  LDC R24, c[0x0][0x230] ;  /* 0x00008c00ff187b82 */ /* 0x000e620000000800 */
[----:B------:R-:W-:Y:S02]  /*23060*/  ISETP.GE.U32.AND P2, PT, R22, 0x7ffffe7b, PT ;  /* 0x7ffffe7b1600780c */ /* 0x000fe40003f46070 */
[----:B------:R-:W-:Y:S01]  /*23070*/  ISETP.GE.U32.AND P3, PT, R21, 0x7ffffe7a, PT ;  /* 0x7ffffe7a1500780c */ /* 0x000fe20003f66070 */
[C---:B------:R-:W-:Y:S01]  /*23080*/  VIADD R21, R232.reuse, 0x100000 ;  /* 0x00100000e8157836 */ /* 0x040fe20000000000 */
[----:B------:R-:W-:-:S03]  /*23090*/  IADD3 R22, R232, 0x100000, RZ ;  /* 0x00100000e8167810 */ /* 0x000fc60007ffe0ff */
[----:B------:R-:W1:Y:S01]  /*230a0*/  LDC R26, c[0x0][0x230] ;  /* 0x00008c00ff1a7b82 */ /* 0x000e620000000800 */
[----:B---3--:R-:W-:Y:S05]  /*230b0*/  LDGSTS.E [R21+-0x54000], desc[UR48][R246.64], !P1 ;  /* 0xac000000f6157fae */ /* 0x008fea000c921870 */
[----:B------:R4:W-:Y:S04]  /*230c0*/  LDGSTS.E [R20+-0x5fffc], desc[UR48][R248.64], !P2 ;  /* 0xa0004000f8147fae */ /* 0x0009e8000d121870 */
[----:B------:R-:W-:Y:S04]  /*230d0*/  LDGSTS.E [R18+-0x5bffc], desc[UR48][R250.64], !P2 ;  /* 0xa4004000fa127fae */ /* 0x000fe8000d121870 */
[----:B------:R-:W-:Y:S01]  /*230e0*/  LDGSTS.E [R22+-0x57ffc], desc[UR48][R82.64], !P2 ;  /* 0xa800400052167fae */ /* 0x000fe2000d121870 */
[----:B----4-:R-:W-:-:S03]  /*230f0*/  VIADD R20, R23, 0xfffffeb8 ;  /* 0xfffffeb817147836 */ /* 0x010fc60000000000 */
[----:B------:R-:W-:Y:S01]  /*23100*/  LDGSTS.E [R18+-0x53ffc], desc[UR48][R66.64], !P2 ;  /* 0xac00400042127fae */ /* 0x000fe2000d121870 */
[----:B------:R-:W3:Y:S01]  /*23110*/  LDC R23, c[0x0][0x230] ;  /* 0x00008c00ff177b82 */ /* 0x000ee20000000800 */
[----:B------:R-:W-:Y:S02]  /*23120*/  ISETP.GE.U32.AND P1, PT, R20, 0x7ffffe79, PT ;  /* 0x7ffffe791400780c */ /* 0x000fe40003f26070 */
[----:B------:R4:W-:Y:S04]  /*23130*/  LDGSTS.E [R22+-0x5fff8], desc[UR48][R50.64], !P3 ;  /* 0xa000800032167fae */ /* 0x0009e8000d921870 */
[----:B------:R-:W3:Y:S04]  /*23140*/  LDL.64 R82, [R1+0x8f8] ;  /* 0x0008f80001527983 */ /* 0x000ee80000100a00 */
[----:B------:R-:W3:Y:S04]  /*23150*/  LDL.64 R66, [R1+0x580] ;  /* 0x0005800001427983 */ /* 0x000ee80000100a00 */
[----:B------:R-:W3:Y:S04]  /*23160*/  LDL.64 R50, [R1+0xb88] ;  /* 0x000b880001327983 */ /* 0x000ee80000100a00 */
[----:B------:R-:W-:Y:S01]  /*23170*/  LDGSTS.E [R21+-0x5bff8], desc[UR48][R42.64], !P3 ;  /* 0xa40080002a157fae */ /* 0x000fe2000d921870 */
[----:B------:R-:W-:-:S05]  /*23180*/  IADD3 R20, R232, 0x100000, RZ ;  /* 0x00100000e8147810 */ /* 0x000fca0007ffe0ff */
[----:B------:R-:W-:Y:S04]  /*23190*/  LDGSTS.E [R20+-0x57ff8], desc[UR48][R34.64], !P3 ;  /* 0xa800800022147fae */ /* 0x000fe8000d921870 */
[----:B------:R-:W3:Y:S04]  /*231a0*/  LDL.64 R42, [R1+0x8e8] ;  /* 0x0008e800012a7983 */ /* 0x000ee80000100a00 */
[----:B------:R-:W3:Y:S04]  /*231b0*/  LDL.64 R34, [R1+0xe60] ;  /* 0x000e600001227983 */ /* 0x000ee80000100a00 */
[----:B--2---:R-:W-:Y:S04]  /*231c0*/  LDGSTS.E [R18+-0x53ff8], desc[UR48][R214.64], !P3 ;  /* 0xac008000d6127fae */ /* 0x004fe8000d921870 */
[----:B------:R1:W-:Y:S04]  /*231d0*/  LDGSTS.E [R21+-0x5fff4], desc[UR48][R98.64], !P1 ;  /* 0xa000c00062157fae */ /* 0x0003e8000c921870 */
[----:B------:R-:W-:Y:S04]  /*231e0*/  LDGSTS.E [R20+-0x5bff4], desc[UR48][R74.64], !P1 ;  /* 0xa400c0004a147fae */ /* 0x000fe8000c921870 */
[----:B------:R-:W2:Y:S04]  /*231f0*/  LDL.64 R214, [R1+0x900] ;  /* 0x0009000001d67983 */ /* 0x000ea80000100a00 */
[----:B------:R-:W-:Y:S04]  /*23200*/  LDGSTS.E [R18+-0x57ff4], desc[UR48][R58.64], !P1 ;  /* 0xa800c0003a127fae */ /* 0x000fe8000c921870 */
[----:B------:R-:W2:Y:S01]  /*23210*/  LDL.64 R74, [R1+0x910] ;  /* 0x00091000014a7983 */ /* 0x000ea20000100a00 */
[----:B----4-:R-:W-:Y:S01]  /*23220*/  VIADD R22, R25, 0xfffffe9b ;  /* 0xfffffe9b19167836 */ /* 0x010fe20000000000 */
[----:B-1----:R-:W-:Y:S01]  /*23230*/  IADD3 R21, R26, -0x166, RZ ;  /* 0xfffffe9a1a157810 */ /* 0x002fe20007ffe0ff */
[----:B------:R-:W1:Y:S01]  /*23240*/  LDC R25, c[0x0][0x230] ;  /* 0x00008c00ff197b82 */ /* 0x000e620000000800 */
[----:B------:R-:W4:Y:S04]  /*23250*/  LDL.64 R98, [R1+0x930] ;  /* 0x0009300001627983 */ /* 0x000f280000100a00 */
[----:B------:R-:W4:Y:S01]  /*23260*/  LDL.64 R58, [R1+0x918] ;  /* 0x00091800013a7983 */ /* 0x000f220000100a00 */
[----:B------:R-:W-:-:S02]  /*23270*/  ISETP.GE.U32.AND P2, PT, R22, 0x7ffffe5c, PT ;  /* 0x7ffffe5c1600780c */ /* 0x000fc40003f46070 */
[----:B------:R-:W-:Y:S01]  /*23280*/  ISETP.GE.U32.AND P3, PT, R21, 0x7ffffe5b, PT ;  /* 0x7ffffe5b1500780c */ /* 0x000fe20003f66070 */
[C---:B------:R-:W-:Y:S01]  /*23290*/  VIADD R21, R232.reuse, 0x100000 ;  /* 0x00100000e8157836 */ /* 0x040fe20000000000 */
[----:B------:R-:W-:Y:S01]  /*232a0*/  IADD3 R22, R232, 0x100000, RZ ;  /* 0x00100000e8167810 */ /* 0x000fe20007ffe0ff */
[----:B------:R-:W1:Y:S03]  /*232b0*/  LDC R26, c[0x0][0x230] ;  /* 0x00008c00ff1a7b82 */ /* 0x000e660000000800 */
[----:B---3--:R-:W-:Y:S05]  /*232c0*/  LDGSTS.E [R21+-0x53ff4], desc[UR48][R66.64], !P1 ;  /* 0xac00c00042157fae */ /* 0x008fea000c921870 */
[----:B------:R3:W-:Y:S04]  /*232d0*/  LDGSTS.E [R20+-0x50000], desc[UR48][R50.64], !P2 ;  /* 0xb000000032147fae */ /* 0x0007e8000d121870 */
[----:B------:R-:W4:Y:S04]  /*232e0*/  LDL.64 R66, [R1+0xe68] ;  /* 0x000e680001427983 */ /* 0x000f280000100a00 */
[----:B------:R-:W4:Y:S01]  /*232f0*/  LDL.64 R50, [R1+0x920] ;  /* 0x0009200001327983 */ /* 0x000f220000100a00 */
[----:B---3--:R-:W-:-:S02]  /*23300*/  VIADD R20, R24, 0xfffffe99 ;  /* 0xfffffe9918147836 */ /* 0x008fc40000000000 */
[----:B------:R-:W3:Y:S01]  /*23310*/  LDC R24, c[0x0][0x230] ;  /* 0x00008c00ff187b82 */ /* 0x000ee20000000800 */
[----:B------:R-:W-:Y:S04]  /*23320*/  LDGSTS.E [R18+-0x4c000], desc[UR48][R42.64], !P2 ;  /* 0xb40000002a127fae */ /* 0x000fe8000d121870 */
[----:B------:R-:W-:Y:S04]  /*23330*/  LDGSTS.E [R22+-0x48000], desc[UR48][R90.64], !P2 ;  /* 0xb80000005a167fae */ /* 0x000fe8000d121870 */
[----:B------:R-:W-:Y:S04]  /*23340*/  LDGSTS.E [R18+-0x44000], desc[UR48][R82.64], !P2 ;  /* 0xbc00000052127fae */ /* 0x000fe8000d121870 */
[----:B------:R-:W3:Y:S01]  /*23350*/  LDL.64 R42, [R1+0x928] ;  /* 0x00092800012a7983 */ /* 0x000ee20000100a00 */
[----:B------:R-:W-:-:S02]  /*23360*/  ISETP.GE.U32.AND P2, PT, R20, 0x7ffffe5a, PT ;  /* 0x7ffffe5a1400780c */ /* 0x000fc40003f46070 */
[----:B------:R-:W-:Y:S01]  /*23370*/  IADD3 R20, R232, 0x100000, RZ ;  /* 0x00100000e8147810 */ /* 0x000fe20007ffe0ff */
[----:B------:R1:W-:Y:S04]  /*23380*/  LDGSTS.E [R22+-0x4fffc], desc[UR48][R34.64], !P3 ;  /* 0xb000400022167fae */ /* 0x0003e8000d921870 */
[----:B------:R-:W3:Y:S04]  /*23390*/  LDL.64 R90, [R1+0x948] ;  /* 0x00094800015a7983 */ /* 0x000ee80000100a00 */
[----:B------:R-:W3:Y:S04]  /*233a0*/  LDL.64 R82, [R1+0x950] ;  /* 0x0009500001527983 */ /* 0x000ee80000100a00 */
[----:B------:R-:W3:Y:S04]  /*233b0*/  LDL.64 R34, [R1+0xe70] ;  /* 0x000e700001227983 */ /* 0x000ee80000100a00 */
[----:B--2---:R-:W-:Y:S04]  /*233c0*/  LDGSTS.E [R21+-0x4bffc], desc[UR48][R214.64], !P3 ;  /* 0xb4004000d6157fae */ /* 0x004fe8000d921870 */
[----:B------:R-:W-:Y:S04]  /*233d0*/  LDGSTS.E [R20+-0x47ffc], desc[UR48][R74.64], !P3 ;  /* 0xb80040004a147fae */ /* 0x000fe8000d921870 */
[----:B------:R-:W2:Y:S04]  /*233e0*/  LDL.64 R214, [R1+0x940] ;  /* 0x0009400001d67983 */ /* 0x000ea80000100a00 */
[----:B----4-:R-:W-:Y:S01]  /*233f0*/  LDGSTS.E [R18+-0x43ffc], desc[UR48][R58.64], !P3 ;  /* 0xbc0040003a127fae */ /* 0x010fe2000d921870 */
[----:B-1----:R-:W-:-:S02]  /*23400*/  VIADD R22, R23, 0xfffffe98 ;  /* 0xfffffe9817167836 */ /* 0x002fc40000000000 */
[----:B------:R-:W1:Y:S01]  /*23410*/  LDC R23, c[0x0][0x230] ;  /* 0x00008c00ff177b82 */ /* 0x000e620000000800 */
[----:B------:R-:W4:Y:S04]  /*23420*/  LDL.64 R74, [R1+0x588] ;  /* 0x00058800014a7983 */ /* 0x000f280000100a00 */
[----:B------:R-:W4:Y:S01]  /*23430*/  LDL.64 R58, [R1+0x750] ;  /* 0x00075000013a7983 */ /* 0x000f220000100a00 */
[----:B------:R-:W-:Y:S02]  /*23440*/  ISETP.GE.U32.AND P3, PT, R22, 0x7ffffe59, PT ;  /* 0x7ffffe591600780c */ /* 0x000fe40003f66070 */
[----:B------:R-:W-:Y:S01]  /*23450*/  IADD3 R22, R232, 0x100000, RZ ;  /* 0x00100000e8167810 */ /* 0x000fe20007ffe0ff */
[----:B------:R1:W-:Y:S04]  /*23460*/  LDGSTS.E [R21+-0x4fff8], desc[UR48][R66.64], !P2 ;  /* 0xb000800042157fae */ /* 0x0003e8000d121870 */
[----:B------:R-:W-:Y:S01]  /*23470*/  LDGSTS.E [R20+-0x4bff8], desc[UR48][R50.64], !P2 ;  /* 0xb400800032147fae */ /* 0x000fe2000d121870 */
[----:B-1----:R-:W-:-:S03]  /*23480*/  IADD3 R21, R26, -0x149, RZ ;  /* 0xfffffeb71a157810 */ /* 0x002fc60007ffe0ff */
[----:B------:R-:W4:Y:S01]  /*23490*/  LDL.64 R66, [R1+0x780] ;  /* 0x0007800001427983 */ /* 0x000f220000100a00 */
[----:B------:R-:W1:Y:S01]  /*234a0*/  LDC R26, c[0x0][0x230] ;  /* 0x00008c00ff1a7b82 */ /* 0x000e620000000800 */
[----:B------:R-:W-:Y:S02]  /*234b0*/  ISETP.GE.U32.AND P1, PT, R21, 0x7ffffe78, PT ;  /* 0x7ffffe781500780c */ /* 0x000fe40003f26070 */
[----:B------:R-:W4:Y:S01]  /*234c0*/  LDL.64 R50, [R1+0x590] ;  /* 0x0005900001327983 */ /* 0x000f220000100a00 */
[----:B------:R-:W-:-:S03]  /*234d0*/  VIADD R21, R232, 0x100000 ;  /* 0x00100000e8157836 */ /* 0x000fc60000000000 */
[----:B---3--:R-:W-:Y:S01]  /*234e0*/  LDGSTS.E [R18+-0x47ff8], desc[UR48][R42.64], !P2 ;  /* 0xb80080002a127fae */ /* 0x008fe2000d121870 */
[----:B------:R-:W-:-:S03]  /*234f0*/  VIADD R232, R232, 0x100000 ;  /* 0x00100000e8e87836 */ /* 0x000fc60000000000 */
[----:B------:R3:W-:Y:S04]  /*23500*/  LDGSTS.E [R21+-0x43ff8], desc[UR48][R98.64], !P2 ;  /* 0xbc00800062157fae */ /* 0x0007e8000d121870 */
[----:B------:R-:W4:Y:S01]  /*23510*/  LDL.64 R42, [R1+0x598] ;  /* 0x00059800012a7983 */ /* 0x000f220000100a00 */
[----:B---3--:R-:W-:-:S03]  /*23520*/  VIADD R21, R19, 0x100000 ;  /* 0x0010000013157836 */ /* 0x008fc60000000000 */
[----:B------:R3:W-:Y:S04]  /*23530*/  LDGSTS.E [R20+-0x4fff4], desc[UR48][R34.64], !P3 ;  /* 0xb000c00022147fae */ /* 0x0007e8000d921870 */
[----:B------:R-:W3:Y:S04]  /*23540*/  LDL.64 R98, [R1+0xe78] ;  /* 0x000e780001627983 */ /* 0x000ee80000100a00 */
[----:B------:R-:W3:Y:S04]  /*23550*/  LDL.64 R34, [R1+0x5a0] ;  /* 0x0005a00001227983 */ /* 0x000ee80000100a00 */
[----:B--2---:R2:W-:Y:S04]  /*23560*/  LDGSTS.E [R18+-0x4bff4], desc[UR48][R214.64], !P3 ;  /* 0xb400c000d6127fae */ /* 0x0045e8000d921870 */
[----:B------:R1:W-:Y:S04]  /*23570*/  LDGSTS.E [R22+-0x47ff4], desc[UR48][R90.64], !P3 ;  /* 0xb800c0005a167fae */ /* 0x0003e8000d921870 */
[----:B------:R-:W-:Y:S04]  /*23580*/  LDGSTS.E [R232+-0x43ff4], desc[UR48][R82.64], !P3 ;  /* 0xbc00c00052e87fae */ /* 0x000fe8000d921870 */
[----:B------:R-:W2:Y:S04]  /*23590*/  LDL.64 R214, [R1+0x5a8] ;  /* 0x0005a80001d67983 */ /* 0x000ea80000100a00 */
[----:B------:R-:W2:Y:S04]  /*235a0*/  LDL.64 R90, [R1+0x5b0] ;  /* 0x0005b000015a7983 */ /* 0x000ea80000100a00 */
[----:B----4-:R-:W-:Y:S01]  /*235b0*/  LDGSTS.E [R21+-0x60000], desc[UR48][R58.64], !P1 ;  /* 0xa00000003a157fae */ /* 0x010fe2000c921870 */
[----:B---3--:R-:W-:-:S02]  /*235c0*/  IADD3 R20, R25, -0x14a, RZ ;  /* 0xfffffeb619147810 */ /* 0x008fc40007ffe0ff */
[C---:B--2---:R-:W-:Y:S01]  /*235d0*/  IADD3 R18, R19.reuse, 0x100000, RZ ;  /* 0x0010000013127810 */ /* 0x044fe20007ffe0ff */
[----:B------:R-:W2:Y:S04]  /*235e0*/  LDL.64 R82, [R1+0x5c0] ;  /* 0x0005c00001527983 */ /* 0x000ea80000100a00 */
[----:B------:R-:W3:Y:S01]  /*235f0*/  LDL.64 R58, [R1+0x7a0] ;  /* 0x0007a000013a7983 */ /* 0x000ee20000100a00 */
[----:B------:R-:W-:Y:S01]  /*23600*/  ISETP.GE.U32.AND P2, PT, R20, 0x7ffffe77, PT ;  /* 0x7ffffe771400780c */ /* 0x000fe20003f46070 */
[----:B------:R-:W-:Y:S01]  /*23610*/  VIADD R20, R19, 0x100000 ;  /* 0x0010000013147836 */ /* 0x000fe20000000000 */
[----:B-1----:R-:W-:Y:S01]  /*23620*/  IADD3 R22, R24, -0x14b, RZ ;  /* 0xfffffeb518167810 */ /* 0x002fe20007ffe0ff */
[----:B------:R-:W-:Y:S01]  /*23630*/  LDGSTS.E [R18+-0x5c000], desc[UR48][R74.64], !P1 ;  /* 0xa40000004a127fae */ /* 0x000fe2000c921870 */
[----:B------:R-:W1:Y:S08]  /*23640*/  LDC R24, c[0x0][0x230] ;  /* 0x00008c00ff187b82 */ /* 0x000e700000000800 */
[----:B------:R-:W4:Y:S01]  /*23650*/  LDC R25, c[0x0][0x230] ;  /* 0x00008c00ff197b82 */ /* 0x000f220000000800 */
[----:B------:R-:W4:Y:S04]  /*23660*/  LDL.64 R74, [R1+0x5d0] ;  /* 0x0005d000014a7983 */ /* 0x000f280000100a00 */
[----:B------:R-:W-:Y:S04]  /*23670*/  LDGSTS.E [R20+-0x58000], desc[UR48][R50.64], !P1 ;  /* 0xa800000032147fae */ /* 0x000fe8000c921870 */
[----:B------:R-:W4:Y:S04]  /*23680*/  LDL.64 R50, [R1+0x5d8] ;  /* 0x0005d80001327983 */ /* 0x000f280000100a00 */
[----:B------:R-:W-:Y:S01]  /*23690*/  LDGSTS.E [R18+-0x54000], desc[UR48][R42.64], !P1 ;  /* 0xac0000002a127fae */ /* 0x000fe2000c921870 */
[----:B------:R-:W-:-:S03]  /*236a0*/  ISETP.GE.U32.AND P1, PT, R22, 0x7ffffe76, PT ;  /* 0x7ffffe761600780c */ /* 0x000fc60003f26070 */
[----:B------:R1:W-:Y:S04]  /*236b0*/  LDGSTS.E [R21+-0x5fffc], desc[UR48][R66.64], !P2 ;  /* 0xa000400042157fae */ /* 0x0003e8000d121870 */
[----:B------:R-:W4:Y:S01]  /*236c0*/  LDL.64 R42, [R1+0x7d0] ;  /* 0x0007d000012a7983 */ /* 0x000f220000100a00 */
[----:B-1----:R-:W-:-:S03]  /*236d0*/  VIADD R21, R26, 0xfffffeb4 ;  /* 0xfffffeb41a157836 */ /* 0x002fc60000000000 */
[----:B------:R-:W4:Y:S02]  /*236e0*/  LDL.64 R66, [R1+0x5e8] ;  /* 0x0005e80001427983 */ /* 0x000f240000100a00 */
[----:B------:R-:W-:Y:S02]  /*236f0*/  ISETP.GE.U32.AND P3, PT, R21, 0x7ffffe75, PT ;  /* 0x7ffffe751500780c */ /* 0x000fe40003f66070 */
[----:B------:R-:W-:Y:S01]  /*23700*/  LDGSTS.E [R20+-0x5bffc], desc[UR48][R34.64], !P2 ;  /* 0xa400400022147fae */ /* 0x000fe2000d121870 */
[----:B------:R-:W-:-:S03]  /*23710*/  IADD3 R21, R19, 0x100000, RZ ;  /* 0x0010000013157810 */ /* 0x000fc60007ffe0ff */
[----:B------:R-:W4:Y:S04]  /*23720*/  LDL.64 R34, [R1+0x5f0] ;  /* 0x0005f00001227983 */ /* 0x000f280000100a00 */
[----:B------:R-:W-:Y:S04]  /*23730*/  LDGSTS.E [R18+-0x57ffc], desc[UR48][R214.64], !P2 ;  /* 0xa8004000d6127fae */ /* 0x000fe8000d121870 */
[----:B------:R-:W-:Y:S04]  /*23740*/  LDGSTS.E [R21+-0x53ffc], desc[UR48][R90.64], !P2 ;  /* 0xac0040005a157fae */ /* 0x000fe8000d121870 */
[----:B------:R-:W4:Y:S01]  /*23750*/  LDL.64 R214, [R1+0x5f8] ;  /* 0x0005f80001d67983 */ /* 0x000f220000100a00 */
[----:B------:R-:W-:-:S03]  /*23760*/  VIADD R22, R19, 0x100000 ;  /* 0x0010000013167836 */ /* 0x000fc60000000000 */
[----:B------:R-:W4:Y:S04]  /*23770*/  LDL.64 R90, [R1+0x968] ;  /* 0x00096800015a7983 */ /* 0x000f280000100a00 */
[----:B---3--:R1:W-:Y:S04]  /*23780*/  LDGSTS.E [R20+-0x5fff8], desc[UR48][R58.64], !P1 ;  /* 0xa00080003a147fae */ /* 0x0083e8000c921870 */
[----:B--2---:R-:W-:Y:S04]  /*23790*/  LDGSTS.E [R18+-0x5bff8], desc[UR48][R82.64], !P1 ;  /* 0xa400800052127fae */ /* 0x004fe8000c921870 */
[----:B------:R-:W2:Y:S01]  /*237a0*/  LDL.64 R58, [R1+0x960] ;  /* 0x00096000013a7983 */ /* 0x000ea20000100a00 */
[----:B-1----:R-:W-:-:S02]  /*237b0*/  IADD3 R20, R23, -0x169, RZ ;  /* 0xfffffe9717147810 */ /* 0x002fc40007ffe0ff */
[----:B------:R-:W1:Y:S01]  /*237c0*/  LDC R23, c[0x0][0x230] ;  /* 0x00008c00ff177b82 */ /* 0x000e620000000800 */
[----:B----4-:R-:W-:Y:S04]  /*237d0*/  LDGSTS.E [R22+-0x57ff8], desc[UR48][R74.64], !P1 ;  /* 0xa80080004a167fae */ /* 0x010fe8000c921870 */
[----:B------:R-:W3:Y:S04]  /*237e0*/  LDL.64 R82, [R1+0x980] ;  /* 0x0009800001527983 */ /* 0x000ee80000100a00 */
[----:B------:R-:W4:Y:S04]  /*237f0*/  LDL.64 R74, [R1+0x970] ;  /* 0x00097000014a7983 */ /* 0x000f280000100a00 */
[----:B------:R-:W-:Y:S01]  /*23800*/  LDGSTS.E [R18+-0x53ff8], desc[UR48][R50.64], !P1 ;  /* 0xac00800032127fae */ /* 0x000fe2000c921870 */
[----:B------:R-:W-:Y:S01]  /*23810*/  ISETP.GE.U32.AND P1, PT, R20, 0x7ffffe58, PT ;  /* 0x7ffffe581400780c */ /* 0x000fe20003f26070 */
[----:B------:R-:W-:-:S02]  /*23820*/  VIADD R20, R19, 0x100000 ;  /* 0x0010000013147836 */ /* 0x000fc40000000000 */
[----:B------:R-:W3:Y:S04]  /*23830*/  LDL.64 R50, [R1+0xe80] ;  /* 0x000e800001327983 */ /* 0x000ee80000100a00 */
[----:B------:R1:W-:Y:S04]  /*23840*/  LDGSTS.E [R22+-0x5fff4], desc[UR48][R42.64], !P3 ;  /* 0xa000c0002a167fae */ /* 0x0003e8000d921870 */
[----:B------:R-:W-:Y:S04]  /*23850*/  LDGSTS.E [R21+-0x5bff4], desc[UR48][R66.64], !P3 ;  /* 0xa400c00042157fae */ /* 0x000fe8000d921870 */
[----:B------:R-:W3:Y:S04]  /*23860*/  LDL.64 R42, [R1+0x978] ;  /* 0x00097800012a7983 */ /* 0x000ee80000100a00 */
[----:B------:R-:W3:Y:S04]  /*23870*/  LDL.64 R66, [R1+0x990] ;  /* 0x0009900001427983 */ /* 0x000ee80000100a00 */
[----:B------:R-:W-:Y:S04]  /*23880*/  LDGSTS.E [R20+-0x57ff4], desc[UR48][R34.64], !P3 ;  /* 0xa800c00022147fae */ /* 0x000fe8000d921870 */
[----:B------:R-:W3:Y:S04]  /*23890*/  LDL.64 R34, [R1+0xe88] ;  /* 0x000e880001227983 */ /* 0x000ee80000100a00 */
[----:B------:R-:W-:Y:S04]  /*238a0*/  LDGSTS.E [R18+-0x53ff4], desc[UR48][R214.64], !P3 ;  /* 0xac00c000d6127fae */ /* 0x000fe8000d921870 */
[----:B------:R1:W-:Y:S04]  /*238b0*/  LDGSTS.E [R21+-0x50000], desc[UR48][R98.64], !P1 ;  /* 0xb000000062157fae */ /* 0x0003e8000c921870 */
[----:B------:R-:W3:Y:S01]  /*238c0*/  LDL.64 R214, [R1+0x998] ;  /* 0x0009980001d67983 */ /* 0x000ee20000100a00 */
[----:B-1----:R-:W-:-:S02]  /*238d0*/  IADD3 R22, R24, -0x16a, RZ ;  /* 0xfffffe9618167810 */ /* 0x002fc40007ffe0ff */
[----:B------:R-:W1:Y:S01]  /*238e0*/  LDC R24, c[0x0][0x230] ;  /* 0x00008c00ff187b82 */ /* 0x000e620000000800 */
[----:B------:R-:W-:Y:S01]  /*238f0*/  VIADD R21, R25, 0xfffffe95 ;  /* 0xfffffe9519157836 */ /* 0x000fe20000000000 */
[----:B------:R-:W3:Y:S04]  /*23900*/  LDL.64 R98, [R1+0x9c8] ;  /* 0x0009c80001627983 */ /* 0x000ee80000100a00 */
[----:B--2---:R-:W-:Y:S01]  /*23910*/  LDGSTS.E [R20+-0x4c000], desc[UR48][R58.64], !P1 ;  /* 0xb40000003a147fae */ /* 0x004fe2000c921870 */
[----:B------:R-:W-:Y:S01]  /*23920*/  ISETP.GE.U32.AND P2, PT, R22, 0x7ffffe57, PT ;  /* 0x7ffffe571600780c */ /* 0x000fe20003f46070 */
[----:B------:R-:W2:Y:S01]  /*23930*/  LDC R25, c[0x0][0x230] ;  /* 0x00008c00ff197b82 */ /* 0x000ea20000000800 */
[----:B------:R-:W-:Y:S01]  /*23940*/  ISETP.GE.U32.AND P3, PT, R21, 0x7ffffe56, PT ;  /* 0x7ffffe561500780c */ /* 0x000fe20003f66070 */
[----:B------:R-:W-:Y:S04]  /*23950*/  LDGSTS.E [R18+-0x48000], desc[UR48][R90.64], !P1 ;  /* 0xb80000005a127fae */ /* 0x000fe8000c921870 */
[----:B------:R-:W2:Y:S01]  /*23960*/  LDL.64 R58, [R1+0x9a0] ;  /* 0x0009a000013a7983 */ /* 0x000ea20000100a00 */
[C---:B------:R-:W-:Y:S01]  /*23970*/  IADD3 R21, R19.reuse, 0x100000, RZ ;  /* 0x0010000013157810 */ /* 0x040fe20007ffe0ff */
[----:B------:R-:W-:-:S02]  /*23980*/  VIADD R22, R19, 0x100000 ;  /* 0x0010000013167836 */ /* 0x000fc40000000000 */
[----:B------:R-:W2:Y:S04]  /*23990*/  LDL.64 R90, [R1+0x610] ;  /* 0x00061000015a7983 */ /* 0x000ea80000100a00 */
[----:B----4-:R-:W-:Y:S04]  /*239a0*/  LDGSTS.E [R21+-0x44000], desc[UR48][R74.64], !P1 ;  /* 0xbc0000004a157fae */ /* 0x010fe8000c921870 */
[----:B------:R-:W4:Y:S04]  /*239b0*/  LDL.64 R74, [R1+0xe90] ;  /* 0x000e9000014a7983 */ /* 0x000f280000100a00 */
[----:B---3--:R3:W-:Y:S04]  /*239c0*/  LDGSTS.E [R20+-0x4fffc], desc[UR48][R50.64], !P2 ;  /* 0xb000400032147fae */ /* 0x0087e8000d121870 */
[----:B------:R-:W4:Y:S01]  /*239d0*/  LDL.64 R50, [R1+0x9b8] ;  /* 0x0009b80001327983 */ /* 0x000f220000100a00 */
[----:B---3--:R-:W-:-:S02]  /*239e0*/  IADD3 R20, R23, -0x16c, RZ ;  /* 0xfffffe9417147810 */ /* 0x008fc40007ffe0ff */
[----:B------:R-:W3:Y:S01]  /*239f0*/  LDC R23, c[0x0][0x230] ;  /* 0x00008c00ff177b82 */ /* 0x000ee20000000800 */
[----:B------:R-:W-:Y:S01]  /*23a00*/  LDGSTS.E [R18+-0x4bffc], desc[UR48][R42.64], !P2 ;  /* 0xb40040002a127fae */ /* 0x000fe2000d121870 */
[----:B------:R-:W-:Y:S01]  /*23a10*/  ISETP.GE.U32.AND P4, PT, R20, 0x7ffffe55, PT ;  /* 0x7ffffe551400780c */ /* 0x000fe20003f86070 */
[----:B------:R-:W-:Y:S02]  /*23a20*/  VIADD R20, R19, 0x100000 ;  /* 0x0010000013147836 */ /* 0x000fe40000000000 */
[----:B------:R-:W-:Y:S04]  /*23a30*/  LDGSTS.E [R22+-0x47ffc], desc[UR48][R82.64], !P2 ;  /* 0xb800400052167fae */ /* 0x000fe8000d121870 */
[----:B------:R-:W-:Y:S04]  /*23a40*/  LDGSTS.E [R18+-0x43ffc], desc[UR48][R66.64], !P2 ;  /* 0xbc00400042127fae */ /* 0x000fe8000d121870 */
[----:B------:R-:W3:Y:S04]  /*23a50*/  LDL.64 R42, [R1+0x9c0] ;  /* 0x0009c000012a7983 */ /* 0x000ee80000100a00 */
[----:B------:R-:W3:Y:S04]  /*23a60*/  LDL.64 R82, [R1+0x618] ;  /* 0x0006180001527983 */ /* 0x000ee80000100a00 */
[----:B------:R1:W-:Y:S04]  /*23a70*/  LDGSTS.E [R22+-0x4fff8], desc[UR48][R34.64], !P3 ;  /* 0xb000800022167fae */ /* 0x0003e8000d921870 */
[----:B------:R-:W3:Y:S04]  /*23a80*/  LDL.64 R34, [R1+0x7f8] ;  /* 0x0007f80001227983 */ /* 0x000ee80000100a00 */
[----:B------:R-:W-:Y:S04]  /*23a90*/  LDGSTS.E [R21+-0x4bff8], desc[UR48][R214.64], !P3 ;  /* 0xb4008000d6157fae */ /* 0x000fe8000d921870 */
[----:B------:R-:W3:Y:S04]  /*23aa0*/  LDL.64 R214, [R1+0x600] ;  /* 0x0006000001d67983 */ /* 0x000ee80000100a00 */
[----:B--2---:R-:W-:Y:S04]  /*23ab0*/  LDGSTS.E [R20+-0x47ff8], desc[UR48][R58.64], !P3 ;  /* 0xb80080003a147fae */ /* 0x004fe8000d921870 */
[----:B------:R-:W-:Y:S04]  /*23ac0*/  LDGSTS.E [R18+-0x43ff8], desc[UR48][R14.64], !P3 ;  /* 0xbc0080000e127fae */ /* 0x000fe8000d921870 */
[----:B------:R-:W2:Y:S04]  /*23ad0*/  LDL.LU.64 R14, [R1+0xfa0] ;  /* 0x000fa000010e7983 */ /* 0x000ea80000300a00 */
[----:B------:R-:W2:Y:S04]  /*23ae0*/  LDL.64 R66, [R1+0x820] ;  /* 0x0008200001427983 */ /* 0x000ea80000100a00 */
[----:B------:R-:W2:Y:S04]  /*23af0*/  LDL.64 R58, [R1+0x620] ;  /* 0x00062000013a7983 */ /* 0x000ea80000100a00 */
[----:B----4-:R4:W-:Y:S01]  /*23b00*/  LDGSTS.E [R21+-0x4fff4], desc[UR48][R74.64], !P4 ;  /* 0xb000c0004a157fae */ /* 0x0109e2000e121870 */
[----:B-1----:R-:W-:-:S02]  /*23b10*/  IADD3 R22, R24, -0x14d, RZ ;  /* 0xfffffeb318167810 */ /* 0x002fc40007ffe0ff */
[----:B------:R-:W1:Y:S01]  /*23b20*/  LDC R24, c[0x0][0x230] ;  /* 0x00008c00ff187b82 */ /* 0x000e620000000800 */
[----:B------:R-:W-:Y:S04]  /*23b30*/  LDGSTS.E [R20+-0x4bff4], desc[UR48][R50.64], !P4 ;  /* 0xb400c00032147fae */ /* 0x000fe8000e121870 */
[----:B------:R-:W2:Y:S01]  /*23b40*/  LDL.64 R74, [R1+0x850] ;  /* 0x00085000014a7983 */ /* 0x000ea20000100a00 */
[----:B------:R-:W-:Y:S01]  /*23b50*/  ISETP.GE.U32.AND P1, PT, R22, 0x7ffffe74, PT ;  /* 0x7ffffe741600780c */ /* 0x000fe20003f26070 */
[----:B----4-:R-:W-:Y:S01]  /*23b60*/  VIADD R21, R25, 0xfffffeb2 ;  /* 0xfffffeb219157836 */ /* 0x010fe20000000000 */
[----:B------:R-:W4:Y:S01]  /*23b70*/  LDC R22, c[0x0][0x230] ;  /* 0x00008c00ff167b82 */ /* 0x000f220000000800 */
[----:B------:R-:W4:Y:S04]  /*23b80*/  LDL.64 R50, [R1+0x628] ;  /* 0x0006280001327983 */ /* 0x000f280000100a00 */
[----:B---3--:R3:W-:Y:S04]  /*23b90*/  LDGSTS.E [R18+-0x47ff4], desc[UR48][R42.64], !P4 ;  /* 0xb800c0002a127fae */ /* 0x0087e8000e121870 */
[----:B------:R-:W-:Y:S04]  /*23ba0*/  LDGSTS.E [R20+-0x43ff4], desc[UR48][R98.64], !P4 ;  /* 0xbc00c00062147fae */ /* 0x000fe8000e121870 */
[----:B------:R-:W4:Y:S01]  /*23bb0*/  LDL.64 R42, [R1+0x638] ;  /* 0x00063800012a7983 */ /* 0x000f220000100a00 */
[C---:B--2---:R-:W-:Y:S01]  /*23bc0*/  IADD3 R19, R15.reuse, 0x100000, RZ ;  /* 0x001000000f137810 */ /* 0x044fe20007ffe0ff */
[----:B---3--:R-:W-:Y:S01]  /*23bd0*/  VIADD R18, R15, 0x100000 ;  /* 0x001000000f127836 */ /* 0x008fe20000000000 */
[----:B------:R-:W-:Y:S01]  /*23be0*/  ISETP.GE.U32.AND P2, PT, R21, 0x7ffffe73, PT ;  /* 0x7ffffe731500780c */ /* 0x000fe20003f46070 */
[----:B------:R-:W2:Y:S04]  /*23bf0*/  LDL.64 R98, [R1+0x868] ;  /* 0x0008680001627983 */ /* 0x000ea80000100a00 */
[----:B------:R3:W-:Y:S04]  /*23c00*/  LDGSTS.E [R19+-0x60000], desc[UR48][R34.64], !P1 ;  /* 0xa000000022137fae */ /* 0x0007e8000c921870 */
[----:B------:R-:W-:Y:S04]  /*23c10*/  LDGSTS.E [R18+-0x5c000], desc[UR48][R214.64], !P1 ;  /* 0xa4000000d6127fae */ /* 0x000fe8000c921870 */
[----:B------:R-:W2:Y:S04]  /*23c20*/  LDL.64 R34, [R1+0x640] ;  /* 0x0006400001227983 */ /* 0x000ea80000100a00 */
[----:B------:R-:W2:Y:S01]  /*23c30*/  LDL.64 R214, [R1+0x648] ;  /* 0x0006480001d67983 */ /* 0x000ea20000100a00 */
[----:B------:R-:W-:Y:S01]  /*23c40*/  IADD3 R21, R15, 0x100000, RZ ;  /* 0x001000000f157810 */ /* 0x000fe20007ffe0ff */
[----:B---3--:R-:W-:Y:S01]  /*23c50*/  VIADD R19, R23, 0xfffffeb1 ;  /* 0xfffffeb117137836 */ /* 0x008fe20000000000 */
[----:B------:R-:W-:Y:S01]  /*23c60*/  IADD3 R20, R15, 0x100000, RZ ;  /* 0x001000000f147810 */ /* 0x000fe20007ffe0ff */
[----:B------:R-:W3:Y:S02]  /*23c70*/  LDC R23, c[0x0][0x230] ;  /* 0x00008c00ff177b82 */ /* 0x000ee40000000800 */
[----:B------:R-:W-:Y:S04]  /*23c80*/  LDGSTS.E [R21+-0x58000], desc[UR48][R90.64], !P1 ;  /* 0xa80000005a157fae */ /* 0x000fe8000c921870 */
[----:B------:R-:W-:Y:S01]  /*23c90*/  LDGSTS.E [R18+-0x54000], desc[UR48][R82.64], !P1 ;  /* 0xac00000052127fae */ /* 0x000fe2000c921870 */
[----:B------:R-:W-:Y:S01]  /*23ca0*/  ISETP.GE.U32.AND P1, PT, R19, 0x7ffffe72, PT ;  /* 0x7ffffe721300780c */ /* 0x000fe20003f26070 */
[----:B------:R-:W-:-:S02]  /*23cb0*/  VIADD R19, R15, 0x100000 ;  /* 0x001000000f137836 */ /* 0x000fc40000000000 */
[----:B------:R1:W-:Y:S04]  /*23cc0*/  LDGSTS.E [R21+-0x5fffc], desc[UR48][R66.64], !P2 ;  /* 0xa000400042157fae */ /* 0x0003e8000d121870 */
[----:B------:R-:W-:Y:S04]  /*23cd0*/  LDGSTS.E [R20+-0x5bffc], desc[UR48][R58.64], !P2 ;  /* 0xa40040003a147fae */ /* 0x000fe8000d121870 */
[----:B------:R-:W3:Y:S04]  /*23ce0*/  LDL.64 R82, [R1+0x668] ;  /* 0x0006680001527983 */ /* 0x000ee80000100a00 */
[----:B------:R-:W3:Y:S04]  /*23cf0*/  LDL.64 R66, [R1+0x650] ;  /* 0x0006500001427983 */ /* 0x000ee80000100a00 */
[----:B------:R-:W3:Y:S04]  /*23d00*/  LDL.64 R58, [R1+0x660] ;  /* 0x00066000013a7983 */ /* 0x000ee80000100a00 */
[----:B----4-:R-:W-:Y:S04]  /*23d10*/  LDGSTS.E [R19+-0x57ffc], desc[UR48][R50.64], !P2 ;  /* 0xa800400032137fae */ /* 0x010fe8000d121870 */
[----:B------:R-:W-:Y:S04]  /*23d20*/  LDGSTS.E [R18+-0x53ffc], desc[UR48][R42.64], !P2 ;  /* 0xac0040002a127fae */ /* 0x000fe8000d121870 */
[----:B------:R4:W-:Y:S04]  /*23d30*/  LDGSTS.E [R20+-0x5fff8], desc[UR48][R74.64], !P1 ;  /* 0xa00080004a147fae */ /* 0x0009e8000c921870 */
[----:B------:R-:W3:Y:S04]  /*23d40*/  LDL.64 R50, [R1+0x670] ;  /* 0x0006700001327983 */ /* 0x000ee80000100a00 */
[----:B------:R-:W3:Y:S04]  /*23d50*/  LDL.64 R42, [R1+0xe98] ;  /* 0x000e9800012a7983 */ /* 0x000ee80000100a00 */
[----:B------:R-:W3:Y:S04]  /*23d60*/  LDL.64 R74, [R1+0x9d0] ;  /* 0x0009d000014a7983 */ /* 0x000ee80000100a00 */
[----:B------:R-:W3:Y:S04]  /*23d70*/  LDL.64 R90, [R1+0xea0] ;  /* 0x000ea000015a7983 */ /* 0x000ee80000100a00 */
[----:B--2---:R-:W-:Y:S04]  /*23d80*/  LDGSTS.E [R19+-0x5bff8], desc[UR48][R34.64], !P1 ;  /* 0xa400800022137fae */ /* 0x004fe8000c921870 */
[----:B------:R-:W-:Y:S04]  /*23d90*/  LDGSTS.E [R18+-0x57ff8], desc[UR48][R214.64], !P1 ;  /* 0xa8008000d6127fae */ /* 0x000fe8000c921870 */
[----:B------:R-:W2:Y:S04]  /*23da0*/  LDL.64 R34, [R1+0x9e0] ;  /* 0x0009e00001227983 */ /* 0x000ea80000100a00 */
[----:B------:R-:W2:Y:S01]  /*23db0*/  LDL.64 R214, [R1+0x9e8] ;  /* 0x0009e80001d67983 */ /* 0x000ea20000100a00 */
[----:B-1----:R-:W-:Y:S01]  /*23dc0*/  IADD3 R21, R22, -0x150, RZ ;  /* 0xfffffeb016157810 */ /* 0x002fe20007ffe0ff */
[----:B----4-:R-:W-:Y:S01]  /*23dd0*/  VIADD R20, R24, 0xfffffe93 ;  /* 0xfffffe9318147836 */ /* 0x010fe20000000000 */
[----:B------:R-:W1:Y:S02]  /*23de0*/  LDC R22, c[0x0][0x230] ;  /* 0x00008c00ff167b82 */ /* 0x000e640000000800 */
[----:B------:R-:W-:-:S02]  /*23df0*/  ISETP.GE.U32.AND P2, PT, R21, 0x7ffffe71, PT ;  /* 0x7ffffe711500780c */ /* 0x000fc40003f46070 */
[----:B------:R-:W-:Y:S02]  /*23e00*/  ISETP.GE.U32.AND P3, PT, R20, 0x7ffffe54, PT ;  /* 0x7ffffe541400780c */ /* 0x000fe40003f66070 */
[C---:B------:R-:W-:Y:S01]  /*23e10*/  IADD3 R20, R15.reuse, 0x100000, RZ ;  /* 0x001000000f147810 */ /* 0x040fe20007ffe0ff */
[----:B------:R-:W-:Y:S01]  /*23e20*/  VIADD R21, R15, 0x100000 ;  /* 0x001000000f157836 */ /* 0x000fe20000000000 */
[----:B------:R-:W4:Y:S03]  /*23e30*/  LDC R24, c[0x0][0x230] ;  /* 0x00008c00ff187b82 */ /* 0x000f260000000800 */
[----:B---3--:R-:W-:Y:S04]  /*23e40*/  LDGSTS.E [R20+-0x53ff8], desc[UR48][R66.64], !P1 ;  /* 0xac00800042147fae */ /* 0x008fe8000c921870 */
[----:B------:R3:W-:Y:S04]  /*23e50*/  LDGSTS.E [R19+-0x5fff4], desc[UR48][R98.64], !P2 ;  /* 0xa000c00062137fae */ /* 0x0007e8000d121870 */
[----:B------:R-:W-:Y:S04]  /*23e60*/  LDGSTS.E [R18+-0x5bff4], desc[UR48][R58.64], !P2 ;  /* 0xa400c0003a127fae */ /* 0x000fe8000d121870 */
[----:B------:R-:W4:Y:S04]  /*23e70*/  LDL.64 R66, [R1+0x9f0] ;  /* 0x0009f00001427983 */ /* 0x000f280000100a00 */
[----:B------:R-:W-:Y:S04]  /*23e80*/  LDGSTS.E [R21+-0x57ff4], desc[UR48][R82.64], !P2 ;  /* 0xa800c00052157fae */ /* 0x000fe8000d121870 */
[----:B------:R-:W4:Y:S04]  /*23e90*/  LDL.64 R58, [R1+0x9f8] ;  /* 0x0009f800013a7983 */ /* 0x000f280000100a00 */
[----:B------:R-:W-:Y:S04]  /*23ea0*/  LDGSTS.E [R18+-0x53ff4], desc[UR48][R50.64], !P2 ;  /* 0xac00c00032127fae */ /* 0x000fe8000d121870 */
[----:B------:R-:W4:Y:S04]  /*23eb0*/  LDL.64 R82, [R1+0xa00] ;  /* 0x000a000001527983 */ /* 0x000f280000100a00 */
[----:B------:R1:W-:Y:S04]  /*23ec0*/  LDGSTS.E [R21+-0x50000], desc[UR48][R42.64], !P3 ;  /* 0xb00000002a157fae */ /* 0x0003e8000d921870 */
[----:B------:R-:W4:Y:S04]  /*23ed0*/  LDL.64 R50, [R1+0xea8] ;  /* 0x000ea80001327983 */ /* 0x000f280000100a00 */
[----:B------:R-:W-:Y:S04]  /*23ee0*/  LDGSTS.E [R20+-0x4c000], desc[UR48][R74.64], !P3 ;  /* 0xb40000004a147fae */ /* 0x000fe8000d921870 */
[----:B------:R-:W4:Y:S01]  /*23ef0*/  LDL.64 R42, [R1+0xa10] ;  /* 0x000a1000012a7983 */ /* 0x000f220000100a00 */
[----:B---3--:R-:W-:-:S02]  /*23f00*/  IADD3 R19, R23, -0x16e, RZ ;  /* 0xfffffe9217137810 */ /* 0x008fc40007ffe0ff */
[----:B-1----:R-:W-:Y:S01]  /*23f10*/  IADD3 R21, R22, -0x16f, RZ ;  /* 0xfffffe9116157810 */ /* 0x002fe20007ffe0ff */
[----:B------:R-:W3:Y:S04]  /*23f20*/  LDL.64 R98, [R1+0x898] ;  /* 0x0008980001627983 */ /* 0x000ee80000100a00 */
[----:B------:R-:W3:Y:S01]  /*23f30*/  LDL.64 R74, [R1+0xa18] ;  /* 0x000a1800014a7983 */ /* 0x000ee20000100a00 */
[----:B------:R-:W-:Y:S01]  /*23f40*/  ISETP.GE.U32.AND P1, PT, R19, 0x7ffffe53, PT ;  /* 0x7ffffe531300780c */ /* 0x000fe20003f26070 */
[----:B------:R-:W-:Y:S01]  /*23f50*/  VIADD R19, R15, 0x100000 ;  /* 0x001000000f137836 */ /* 0x000fe20000000000 */
[----:B------:R-:W1:Y:S08]  /*23f60*/  LDC R23, c[0x0][0x230] ;  /* 0x00008c00ff177b82 */ /* 0x000e700000000800 */
[----:B------:R-:W1:Y:S01]  /*23f70*/  LDC R22, c[0x0][0x230] ;  /* 0x00008c00ff167b82 */ /* 0x000e620000000800 */
[----:B--2---:R-:W-:Y:S04]  /*23f80*/  LDGSTS.E [R19+-0x48000], desc[UR48][R34.64], !P3 ;  /* 0xb800000022137fae */ /* 0x004fe8000d921870 */
[----:B------:R-:W-:Y:S01]  /*23f90*/  LDGSTS.E [R18+-0x44000], desc[UR48][R214.64], !P3 ;  /* 0xbc000000d6127fae */ /* 0x000fe2000d921870 */
[----:B------:R-:W-:-:S03]  /*23fa0*/  ISETP.GE.U32.AND P2, PT, R21, 0x7ffffe52, PT ;  /* 0x7ffffe521500780c */ /* 0x000fc60003f46070 */
[----:B------:R4:W-:Y:S04]  /*23fb0*/  LDGSTS.E [R20+-0x4fffc], desc[UR48][R90.64], !P1 ;  /* 0xb00040005a147fae */ /* 0x0009e8000c921870 */
[----:B------:R-:W2:Y:S04]  /*23fc0*/  LDL.64 R34, [R1+0xeb0] ;  /* 0x000eb00001227983 */ /* 0x000ea80000100a00 */
[----:B------:R-:W2:Y:S01]  /*23fd0*/  LDL.64 R214, [R1+0xa30] ;  /* 0x000a300001d67983 */ /* 0x000ea20000100a00 */
[----:B----4-:R-:W-:Y:S02]  /*23fe0*/  VIADD R20, R24, 0xfffffe90 ;  /* 0xfffffe9018147836 */ /* 0x010fe40000000000 */
[----:B------:R-:W-:Y:S01]  /*23ff0*/  VIADD R21, R15, 0x100000 ;  /* 0x001000000f157836 */ /* 0x000fe20000000000 */
[----:B------:R-:W4:Y:S02]  /*24000*/  LDC R24, c[0x0][0x230] ;  /* 0x00008c00ff187b82 */ /* 0x000f240000000800 */
[----:B------:R-:W-:-:S02]  /*24010*/  ISETP.GE.U32.AND P3, PT, R20, 0x7ffffe51, PT ;  /* 0x7ffffe511400780c */ /* 0x000fc40003f66070 */
[----:B------:R-:W-:Y:S01]  /*24020*/  IADD3 R20, R15, 0x100000, RZ ;  /* 0x001000000f147810 */ /* 0x000fe20007ffe0ff */
[----:B------:R-:W-:Y:S04]  /*24030*/  LDGSTS.E [R19+-0x4bffc], desc[UR48][R66.64], !P1 ;  /* 0xb400400042137fae */ /* 0x000fe8000c921870 */
[----:B------:R-:W-:Y:S04]  /*24040*/  LDGSTS.E [R18+-0x47ffc], desc[UR48][R58.64], !P1 ;  /* 0xb80040003a127fae */ /* 0x000fe8000c921870 */
[----:B------:R-:W4:Y:S04]  /*24050*/  LDL.64 R66, [R1+0xa38] ;  /* 0x000a380001427983 */ /* 0x000f280000100a00 */
[----:B------:R-:W-:Y:S04]  /*24060*/  LDGSTS.E [R20+-0x43ffc], desc[UR48][R82.64], !P1 ;  /* 0xbc00400052147fae */ /* 0x000fe8000c921870 */
[----:B------:R-:W4:Y:S04]  /*24070*/  LDL.64 R58, [R1+0xa40] ;  /* 0x000a4000013a7983 */ /* 0x000f280000100a00 */
[----:B------:R-:W-:Y:S04]  /*24080*/  LDGSTS.E [R19+-0x4fff8], desc[UR48][R50.64], !P2 ;  /* 0xb000800032137fae */ /* 0x000fe8000d121870 */
[----:B------:R-:W-:Y:S04]  /*24090*/  LDGSTS.E [R18+-0x4bff8], desc[UR48][R42.64], !P2 ;  /* 0xb40080002a127fae */ /* 0x000fe8000d121870 */
[----:B------:R-:W4:Y:S04]  /*240a0*/  LDL.64 R50, [R1+0x678] ;  /* 0x0006780001327983 */ /* 0x000f280000100a00 */
[----:B---3--:R1:W-:Y:S04]  /*240b0*/  LDGSTS.E [R21+-0x47ff8], desc[UR48][R74.64], !P2 ;  /* 0xb80080004a157fae */ /* 0x0083e8000d121870 */
[----:B------:R-:W3:Y:S04]  /*240c0*/  LDL.64 R42, [R1+0x688] ;  /* 0x00068800012a7983 */ /* 0x000ee80000100a00 */
[----:B------:R-:W-:Y:S04]  /*240d0*/  LDGSTS.E [R18+-0x43ff8], desc[UR48][R16.64], !P2 ;  /* 0xbc00800010127fae */ /* 0x000fe8000d121870 */
[----:B------:R-:W3:Y:S04]  /*240e0*/  LDL.LU.64 R16, [R1+0xf98] ;  /* 0x000f980001107983 */ /* 0x000ee80000300a00 */
[----:B------:R-:W3:Y:S01]  /*240f0*/  LDL.64 R90, [R1+0x690] ;  /* 0x00069000015a7983 */ /* 0x000ee20000100a00 */
[----:B-1----:R-:W-:Y:S01]  /*24100*/  IADD3 R21, R23, -0x151, RZ ;  /* 0xfffffeaf17157810 */ /* 0x002fe20007ffe0ff */
[----:B------:R-:W-:Y:S01]  /*24110*/  VIADD R15, R15, 0x100000 ;  /* 0x001000000f0f7836 */ /* 0x000fe20000000000 */
[----:B------:R-:W1:Y:S01]  /*24120*/  LDC R23, c[0x0][0x230] ;  /* 0x00008c00ff177b82 */ /* 0x000e620000000800 */
[----:B------:R-:W3:Y:S04]  /*24130*/  LDL.64 R82, [R1+0x6a0] ;  /* 0x0006a00001527983 */ /* 0x000ee80000100a00 */
[----:B--2---:R2:W-:Y:S04]  /*24140*/  LDGSTS.E [R20+-0x4fff4], desc[UR48][R34.64], !P3 ;  /* 0xb000c00022147fae */ /* 0x0045e8000d921870 */
[----:B------:R3:W-:Y:S04]  /*24150*/  LDGSTS.E [R19+-0x4bff4], desc[UR48][R214.64], !P3 ;  /* 0xb400c000d6137fae */ /* 0x0007e8000d921870 */
[----:B------:R-:W3:Y:S04]  /*24160*/  LDL.64 R74, [R1+0x6a8] ;  /* 0x0006a800014a7983 */ /* 0x000ee80000100a00 */
[----:B------:R-:W3:Y:S04]  /*24170*/  LDL.64 R34, [R1+0x8e0] ;  /* 0x0008e00001227983 */ /* 0x000ee80000100a00 */
[----:B------:R-:W3:Y:S01]  /*24180*/  LDL.64 R214, [R1+0x698] ;  /* 0x0006980001d67983 */ /* 0x000ee20000100a00 */
[----:B------:R-:W-:-:S02]  /*24190*/  ISETP.GE.U32.AND P1, PT, R21, 0x7ffffe70, PT ;  /* 0x7ffffe701500780c */ /* 0x000fc40003f26070 */
[----:B--2---:R-:W-:Y:S01]  /*241a0*/  IADD3 R20, R22, -0x152, RZ ;  /* 0xfffffeae16147810 */ /* 0x004fe20007ffe0ff */
[----:B------:R-:W2:Y:S01]  /*241b0*/  LDC R21, c[0x0][0x230] ;  /* 0x00008c00ff157b82 */ /* 0x000ea20000000800 */
[----:B------:R-:W2:Y:S02]  /*241c0*/  LDL.64 R114, [R1+0x7b8] ;  /* 0x0007b80001727983 */ /* 0x000ea40000100a00 */
[----:B------:R-:W-:Y:S02]  /*241d0*/  ISETP.GE.U32.AND P2, PT, R20, 0x7ffffe6f, PT ;  /* 0x7ffffe6f1400780c */ /* 0x000fe40003f46070 */
[----:B------:R-:W2:Y:S03]  /*241e0*/  LDL.64 R106, [R1+0x7d8] ;  /* 0x0007d800016a7983 */ /* 0x000ea60000100a00 */
[----:B------:R-:W1:Y:S01]  /*241f0*/  LDC R22, c[0x0][0x230] ;  /* 0x00008c00ff167b82 */ /* 0x000e620000000800 */
[----:B----4-:R4:W-:Y:S04]  /*24200*/  LDGSTS.E [R18+-0x47ff4], desc[UR48][R66.64], !P3 ;  /* 0xb800c00042127fae */ /* 0x0109e8000d921870 */
[----:B------:R4:W-:Y:S04]  /*24210*/  LDGSTS.E [R15+-0x43ff4], desc[UR48][R58.64], !P3 ;  /* 0xbc00c0003a0f7fae */ /* 0x0009e8000d921870 */
[----:B------:R-:W2:Y:S04]  /*24220*/  LDL.64 R66, [R1+0x908] ;  /* 0x0009080001427983 */ /* 0x000ea80000100a00 */
[----:B------:R-:W2:Y:S01]  /*24230*/  LDL.64 R58, [R1+0x6b8] ;  /* 0x0006b800013a7983 */ /* 0x000ea20000100a00 */
[C---:B---3--:R-:W-:Y:S01]  /*24240*/  VIADD R19, R17.reuse, 0x100000 ;  /* 0x0010000011137836 */ /* 0x048fe20000000000 */
[C---:B----4-:R-:W-:Y:S01]  /*24250*/  IADD3 R18, R17.reuse, 0x100000, RZ ;  /* 0x0010000011127810 */ /* 0x050fe20007ffe0ff */
[----:B------:R-:W-:-:S03]  /*24260*/  VIADD R15, R17, 0x100000 ;  /* 0x00100000110f7836 */ /* 0x000fc60000000000 */
[----:B------:R3:W-:Y:S04]  /*24270*/  LDGSTS.E [R19+-0x60000], desc[UR48][R98.64], !P1 ;  /* 0xa000000062137fae */ /* 0x0007e8000c921870 */
[----:B------:R-:W-:Y:S04]  /*24280*/  LDGSTS.E [R18+-0x5c000], desc[UR48][R50.64], !P1 ;  /* 0xa400000032127fae */ /* 0x000fe8000c921870 */
[----:B------:R-:W-:Y:S01]  /*24290*/  LDGSTS.E [R15+-0x58000], desc[UR48][R42.64], !P1 ;  /* 0xa80000002a0f7fae */ /* 0x000fe2000c921870 */
[----:B---3--:R-:W-:-:S03]  /*242a0*/  IADD3 R19, R24, -0x153, RZ ;  /* 0xfffffead18137810 */ /* 0x008fc60007ffe0ff */
[----:B------:R-:W3:Y:S01]  /*242b0*/  LDL.64 R98, [R1+0x938] ;  /* 0x0009380001627983 */ /* 0x000ee20000100a00 */
[----:B------:R-:W-:Y:S01]  /*242c0*/  IADD3 R20, R17, 0x100000, RZ ;  /* 0x0010000011147810 */ /* 0x000fe20007ffe0ff */
[----:B------:R-:W4:Y:S01]  /*242d0*/  LDC R24, c[0x0][0x230] ;  /* 0x00008c00ff187b82 */ /* 0x000f220000000800 */
[----:B------:R-:W-:Y:S01]  /*242e0*/  ISETP.GE.U32.AND P3, PT, R19, 0x7ffffe6e, PT ;  /* 0x7ffffe6e1300780c */ /* 0x000fe20003f66070 */
[----:B------:R-:W-:Y:S01]  /*242f0*/  VIADD R19, R17, 0x100000 ;  /* 0x0010000011137836 */ /* 0x000fe20000000000 */
[----:B------:R-:W4:Y:S04]  /*24300*/  LDL.64 R50, [R1+0x6c0] ;  /* 0x0006c00001327983 */ /* 0x000f280000100a00 */
[----:B------:R-:W3:Y:S04]  /*24310*/  LDL.64 R42, [R1+0x6c8] ;  /* 0x0006c800012a7983 */ /* 0x000ee80000100a00 */
[----:B------:R-:W-:Y:S04]  /*24320*/  LDGSTS.E [R19+-0x54000], desc[UR48][R90.64], !P1 ;  /* 0xac0000005a137fae */ /* 0x000fe8000c921870 */
[----:B------:R-:W3:Y:S04]  /*24330*/  LDL.64 R90, [R1+0x6e8] ;  /* 0x0006e800015a7983 */ /* 0x000ee80000100a00 */
[----:B------:R2:W-:Y:S04]  /*24340*/  LDGSTS.E [R18+-0x5fffc], desc[UR48][R34.64], !P2 ;  /* 0xa000400022127fae */ /* 0x0005e8000d121870 */
[----:B------:R-:W-:Y:S04]  /*24350*/  LDGSTS.E [R15+-0x5bffc], desc[UR48][R214.64], !P2 ;  /* 0xa4004000d60f7fae */ /* 0x000fe8000d121870 */
[----:B------:R-:W-:Y:S04]  /*24360*/  LDGSTS.E [R20+-0x57ffc], desc[UR48][R82.64], !P2 ;  /* 0xa800400052147fae */ /* 0x000fe8000d121870 */
[----:B------:R-:W3:Y:S04]  /*24370*/  LDL.64 R34, [R1+0x6d8] ;  /* 0x0006d80001227983 */ /* 0x000ee80000100a00 */
[----:B------:R-:W3:Y:S01]  /*24380*/  LDL.64 R214, [R1+0x6e0] ;  /* 0x0006e00001d67983 */ /* 0x000ee20000100a00 */
[----:B--2---:R-:W-:-:S02]  /*24390*/  VIADD R18, R21, 0xfffffeac ;  /* 0xfffffeac15127836 */ /* 0x004fc40000000000 */
[----:B------:R-:W2:Y:S01]  /*243a0*/  LDC R21, c[0x0][0x230] ;  /* 0x00008c00ff157b82 */ /* 0x000ea20000000800 */
[----:B------:R-:W-:Y:S02]  /*243b0*/  LDGSTS.E [R15+-0x53ffc], desc[UR48][R74.64], !P2 ;  /* 0xac0040004a0f7fae */ /* 0x000fe4000d121870 */
[----:B------:R-:W-:Y:S02]  /*243c0*/  ISETP.GE.U32.AND P1, PT, R18, 0x7ffffe6d, PT ;  /* 0x7ffffe6d1200780c */ /* 0x000fe40003f26070 */
[----:B------:R-:W-:Y:S01]  /*243d0*/  IADD3 R18, R17, 0x100000, RZ ;  /* 0x0010000011127810 */ /* 0x000fe20007ffe0ff */
[----:B------:R-:W2:Y:S04]  /*243e0*/  LDL.64 R82, [R1+0xa58] ;  /* 0x000a580001527983 */ /* 0x000ea80000100a00 */
[----:B------:R1:W-:Y:S04]  /*243f0*/  LDGSTS.E [R20+-0x5fff8], desc[UR48][R66.64], !P3 ;  /* 0xa000800042147fae */ /* 0x0003e8000d921870 */
[----:B------:R-:W2:Y:S04]  /*24400*/  LDL.64 R74, [R1+0xa60] ;  /* 0x000a6000014a7983 */ /* 0x000ea80000100a00 */
[----:B------:R-:W-:Y:S04]  /*24410*/  LDGSTS.E [R19+-0x5bff8], desc[UR48][R58.64], !P3 ;  /* 0xa40080003a137fae */ /* 0x000fe8000d921870 */
[----:B------:R-:W2:Y:S04]  /*24420*/  LDL.64 R66, [R1+0xeb8] ;  /* 0x000eb80001427983 */ /* 0x000ea80000100a00 */
[----:B------:R-:W2:Y:S04]  /*24430*/  LDL.64 R58, [R1+0xa50] ;  /* 0x000a5000013a7983 */ /* 0x000ea80000100a00 */
[----:B----4-:R-:W-:Y:S04]  /*24440*/  LDGSTS.E [R18+-0x57ff8], desc[UR48][R50.64], !P3 ;  /* 0xa800800032127fae */ /* 0x010fe8000d921870 */
[----:B---3--:R-:W-:Y:S04]  /*24450*/  LDGSTS.E [R15+-0x53ff8], desc[UR48][R42.64], !P3 ;  /* 0xac0080002a0f7fae */ /* 0x008fe8000d921870 */
[----:B------:R3:W-:Y:S04]  /*24460*/  LDGSTS.E [R19+-0x5fff4], desc[UR48][R98.64], !P1 ;  /* 0xa000c00062137fae */ /* 0x0007e8000c921870 */
[----:B------:R-:W4:Y:S04]  /*24470*/  LDL.64 R50, [R1+0xec0] ;  /* 0x000ec00001327983 */ /* 0x000f280000100a00 */
[----:B------:R-:W4:Y:S01]  /*24480*/  LDL.64 R42, [R1+0xa70] ;  /* 0x000a7000012a7983 */ /* 0x000f220000100a00 */
[----:B-1----:R-:W-:-:S02]  /*24490*/  VIADD R20, R23, 0xfffffe8f ;  /* 0xfffffe8f17147836 */ /* 0x002fc40000000000 */
[----:B------:R-:W1:Y:S01]  /*244a0*/  LDC R23, c[0x0][0x230] ;  /* 0x00008c00ff177b82 */ /* 0x000e620000000800 */
[----:B---3--:R-:W-:Y:S01]  /*244b0*/  IADD3 R19, R24, -0x172, RZ ;  /* 0xfffffe8e18137810 */ /* 0x008fe20007ffe0ff */
[----:B------:R-:W3:Y:S04]  /*244c0*/  LDL.64 R98, [R1+0xec8] ;  /* 0x000ec80001627983 */ /* 0x000ee80000100a00 */
[----:B------:R-:W-:Y:S04]  /*244d0*/  LDGSTS.E [R18+-0x5bff4], desc[UR48][R34.64], !P1 ;  /* 0xa400c00022127fae */ /* 0x000fe8000c921870 */
[----:B------:R-:W-:Y:S04]  /*244e0*/  LDGSTS.E [R15+-0x57ff4], desc[UR48][R214.64], !P1 ;  /* 0xa800c000d60f7fae */ /* 0x000fe8000c921870 */
[----:B------:R-:W3:Y:S04]  /*244f0*/  LDL.64 R34, [R1+0xa78] ;  /* 0x000a780001227983 */ /* 0x000ee80000100a00 */
[----:B------:R-:W3:Y:S01]  /*24500*/  LDL.64 R214, [R1+0xa80] ;  /* 0x000a800001d67983 */ /* 0x000ee20000100a00 */
[----:B------:R-:W-:-:S02]  /*24510*/  ISETP.GE.U32.AND P2, PT, R20, 0x7ffffe50, PT ;  /* 0x7ffffe501400780c */ /* 0x000fc40003f46070 */
[----:B------:R-:W-:Y:S01]  /*24520*/  ISETP.GE.U32.AND P3, PT, R19, 0x7ffffe4f, PT ;  /* 0x7ffffe4f1300780c */ /* 0x000fe20003f66070 */
[C---:B------:R-:W-:Y:S01]  /*24530*/  VIADD R19, R17.reuse, 0x100000 ;  /* 0x0010000011137836 */ /* 0x040fe20000000000 */
[----:B------:R-:W-:-:S04]  /*24540*/  IADD3 R20, R17, 0x100000, RZ ;  /* 0x0010000011147810 */ /* 0x000fc80007ffe0ff */
[----:B------:R-:W-:Y:S05]  /*24550*/  LDGSTS.E [R19+-0x53ff4], desc[UR48][R90.64], !P1 ;  /* 0xac00c0005a137fae */ /* 0x000fea000c921870 */
[----:B--2---:R2:W-:Y:S04]  /*24560*/  LDGSTS.E [R18+-0x50000], desc[UR48][R66.64], !P2 ;  /* 0xb000000042127fae */ /* 0x0045e8000d121870 */
[----:B------:R-:W3:Y:S04]  /*24570*/  LDL.64 R90, [R1+0xaa0] ;  /* 0x000aa000015a7983 */ /* 0x000ee80000100a00 */
[----:B------:R-:W-:Y:S01]  /*24580*/  LDGSTS.E [R15+-0x4c000], desc[UR48][R58.64], !P2 ;  /* 0xb40000003a0f7fae */ /* 0x000fe2000d121870 */
[----:B--2---:R-:W-:-:S02]  /*24590*/  VIADD R18, R22, 0xfffffe8d ;  /* 0xfffffe8d16127836 */ /* 0x004fc40000000000 */
[----:B------:R-:W2:Y:S01]  /*245a0*/  LDC R22, c[0x0][0x230] ;  /* 0x00008c00ff167b82 */ /* 0x000ea20000000800 */
[----:B------:R-:W2:Y:S04]  /*245b0*/  LDL.64 R66, [R1+0xa90] ;  /* 0x000a900001427983 */ /* 0x000ea80000100a00 */
[----:B------:R-:W-:Y:S04]  /*245c0*/  LDGSTS.E [R20+-0x48000], desc[UR48][R82.64], !P2 ;  /* 0xb800000052147fae */ /* 0x000fe8000d121870 */
[----:B------:R-:W2:Y:S04]  /*245d0*/  LDL.64 R58, [R1+0xa98] ;  /* 0x000a9800013a7983 */ /* 0x000ea80000100a00 */
[----:B------:R-:W-:Y:S01]  /*245e0*/  LDGSTS.E [R15+-0x44000], desc[UR48][R74.64], !P2 ;  /* 0xbc0000004a0f7fae */ /* 0x000fe2000d121870 */
[----:B------:R-:W-:-:S02]  /*245f0*/  ISETP.GE.U32.AND P2, PT, R18, 0x7ffffe4e, PT ;  /* 0x7ffffe4e1200780c */ /* 0x000fc40003f46070 */
[----:B------:R-:W-:Y:S01]  /*24600*/  IADD3 R18, R17, 0x100000, RZ ;  /* 0x0010000011127810 */ /* 0x000fe20007ffe0ff */
[----:B------:R-:W2:Y:S04]  /*24610*/  LDL.64 R82, [R1+0xab8] ;  /* 0x000ab80001527983 */ /* 0x000ea80000100a00 */
[----:B------:R-:W2:Y:S04]  /*24620*/  LDL.64 R74, [R1+0xac0] ;  /* 0x000ac000014a7983 */ /* 0x000ea80000100a00 */
[----:B----4-:R4:W-:Y:S04]  /*24630*/  LDGSTS.E [R20+-0x4fffc], desc[UR48][R50.64], !P3 ;  /* 0xb000400032147fae */ /* 0x0109e8000d921870 */
[----:B------:R-:W-:Y:S04]  /*24640*/  LDGSTS.E [R19+-0x4bffc], desc[UR48][R42.64], !P3 ;  /* 0xb40040002a137fae */ /* 0x000fe8000d921870 */
[----:B------:R-:W2:Y:S04]  /*24650*/  LDL.64 R50, [R1+0xed0] ;  /* 0x000ed00001327983 */ /* 0x000ea80000100a00 */
[----:B------:R-:W2:Y:S04]  /*24660*/  LDL.64 R42, [R1+0xab0] ;  /* 0x000ab000012a7983 */ /* 0x000ea80000100a00 */
[----:B---3--:R-:W-:Y:S04]  /*24670*/  LDGSTS.E [R18+-0x47ffc], desc[UR48][R34.64], !P3 ;  /* 0xb800400022127fae */ /* 0x008fe8000d921870 */
[----:B------:R-:W-:Y:S01]  /*24680*/  LDGSTS.E [R15+-0x43ffc], desc[UR48][R214.64], !P3 ;  /* 0xbc004000d60f7fae */ /* 0x000fe2000d921870 */
[----:B----4-:R-:W-:-:S02]  /*24690*/  VIADD R20, R21, 0xfffffe8c ;  /* 0xfffffe8c15147836 */ /* 0x010fc40000000000 */
[----:B------:R-:W3:Y:S01]  /*246a0*/  LDC R21, c[0x0][0x230] ;  /* 0x00008c00ff157b82 */ /* 0x000ee20000000800 */
[----:B------:R1:W-:Y:S04]  /*246b0*/  LDGSTS.E [R19+-0x4fff8], desc[UR48][R98.64], !P2 ;  /* 0xb000800062137fae */ /* 0x0003e8000d121870 */
[----:B------:R-:W4:Y:S04]  /*246c0*/  LDL.64 R34, [R1+0x958] ;  /* 0x0009580001227983 */ /* 0x000f280000100a00 */
[----:B------:R-:W3:Y:S01]  /*246d0*/  LDL.64 R214, [R1+0x6f0] ;  /* 0x0006f00001d67983 */ /* 0x000ee20000100a00 */
[----:B------:R-:W-:-:S02]  /*246e0*/  ISETP.GE.U32.AND P3, PT, R20, 0x7ffffe4d, PT ;  /* 0x7ffffe4d1400780c */ /* 0x000fc40003f66070 */
[----:B-1----:R-:W-:Y:S01]  /*246f0*/  IADD3 R19, R23, -0x155, RZ ;  /* 0xfffffeab17137810 */ /* 0x002fe20007ffe0ff */
[----:B------:R-:W3:Y:S01]  /*24700*/  LDL.64 R98, [R1+0x988] ;  /* 0x0009880001627983 */ /* 0x000ee20000100a00 */
[----:B------:R-:W-:Y:S01]  /*24710*/  IADD3 R20, R17, 0x100000, RZ ;  /* 0x0010000011147810 */ /* 0x000fe20007ffe0ff */
[----:B------:R-:W1:Y:S01]  /*24720*/  LDC R23, c[0x0][0x230] ;  /* 0x00008c00ff177b82 */ /* 0x000e620000000800 */
[----:B------:R-:W-:Y:S01]  /*24730*/  ISETP.GE.U32.AND P1, PT, R19, 0x7ffffe6c, PT ;  /* 0x7ffffe6c1300780c */ /* 0x000fe20003f26070 */
[C---:B------:R-:W-:Y:S01]  /*24740*/  VIADD R19, R17.reuse, 0x100000 ;  /* 0x0010000011137836 */ /* 0x040fe20000000000 */
[----:B--2---:R-:W-:Y:S04]  /*24750*/  LDGSTS.E [R18+-0x4bff8], desc[UR48][R66.64], !P2 ;  /* 0xb400800042127fae */ /* 0x004fe8000d121870 */
[----:B------:R-:W-:Y:S04]  /*24760*/  LDGSTS.E [R15+-0x47ff8], desc[UR48][R58.64], !P2 ;  /* 0xb80080003a0f7fae */ /* 0x000fe8000d121870 */
[----:B------:R-:W2:Y:S01]  /*24770*/  LDL.64 R66, [R1+0x6f8] ;  /* 0x0006f80001427983 */ /* 0x000ea20000100a00 */
[----:B------:R-:W-:-:S03]  /*24780*/  VIADD R17, R17, 0x100000 ;  /* 0x0010000011117836 */ /* 0x000fc60000000000 */
[----:B------:R-:W-:Y:S04]  /*24790*/  LDGSTS.E [R19+-0x43ff8], desc[UR48][R90.64], !P2 ;  /* 0xbc0080005a137fae */ /* 0x000fe8000d121870 */
[----:B------:R-:W2:Y:S04]  /*247a0*/  LDL.64 R58, [R1+0x708] ;  /* 0x00070800013a7983 */ /* 0x000ea80000100a00 */
[----:B------:R-:W2:Y:S04]  /*247b0*/  LDL.64 R90, [R1+0x720] ;  /* 0x00072000015a7983 */ /* 0x000ea80000100a00 */
[----:B------:R1:W-:Y:S04]  /*247c0*/  LDGSTS.E [R18+-0x4fff4], desc[UR48][R50.64], !P3 ;  /* 0xb000c00032127fae */ /* 0x0003e8000d921870 */
[----:B------:R1:W-:Y:S04]  /*247d0*/  LDGSTS.E [R15+-0x4bff4], desc[UR48][R42.64], !P3 ;  /* 0xb400c0002a0f7fae */ /* 0x0003e8000d921870 */
[----:B------:R1:W-:Y:S02]  /*247e0*/  LDGSTS.E [R20+-0x47ff4], desc[UR48][R82.64], !P3 ;  /* 0xb800c00052147fae */ /* 0x0003e4000d921870 */
[----:B-1----:R-:W-:-:S02]  /*247f0*/  VIADD R18, R16, 0x100000 ;  /* 0x0010000010127836 */ /* 0x002fc40000000000 */
[----:B------:R-:W2:Y:S01]  /*24800*/  LDL.64 R50, [R1+0x710] ;  /* 0x0007100001327983 */ /* 0x000ea20000100a00 */
[----:B------:R-:W-:-:S03]  /*24810*/  IADD3 R15, R16, 0x100000, RZ ;  /* 0x00100000100f7810 */ /* 0x000fc60007ffe0ff */
[----:B------:R-:W2:Y:S01]  /*24820*/  LDL.64 R42, [R1+0x718] ;  /* 0x00071800012a7983 */ /* 0x000ea20000100a00 */
[----:B------:R-:W-:Y:S01]  /*24830*/  IADD3 R19, R22, -0x156, RZ ;  /* 0xfffffeaa16137810 */ /* 0x000fe20007ffe0ff */
[----:B------:R-:W1:Y:S02]  /*24840*/  LDC R20, c[0x0][0x230] ;  /* 0x00008c00ff147b82 */ /* 0x000e640000000800 */
[----:B------:R1:W-:Y:S01]  /*24850*/  LDGSTS.E [R17+-0x43ff4], desc[UR48][R74.64], !P3 ;  /* 0xbc00c0004a117fae */ /* 0x0003e2000d921870 */
[----:B------:R-:W-:-:S03]  /*24860*/  ISETP.GE.U32.AND P2, PT, R19, 0x7ffffe6b, PT ;  /* 0x7ffffe6b1300780c */ /* 0x000fc60003f46070 */
[----:B------:R-:W2:Y:S02]  /*24870*/  LDL.64 R82, [R1+0x738] ;  /* 0x0007380001527983 */ /* 0x000ea40000100a00 */
[----:B------:R-:W2:Y:S01]  /*24880*/  LDC R22, c[0x0][0x230] ;  /* 0x00008c00ff167b82 */ /* 0x000ea20000000800 */
[----:B-1----:R-:W-:Y:S01]  /*24890*/  VIADD R17, R16, 0x100000 ;  /* 0x0010000010117836 */ /* 0x002fe20000000000 */
[----:B------:R-:W2:Y:S04]  /*248a0*/  LDL.64 R74, [R1+0x740] ;  /* 0x00074000014a7983 */ /* 0x000ea80000100a00 */
[----:B----4-:R-:W-:Y:S04]  /*248b0*/  LDGSTS.E [R18+-0x60000], desc[UR48][R34.64], !P1 ;  /* 0xa000000022127fae */ /* 0x010fe8000c921870 */
[----:B---3--:R-:W-:Y:S04]  /*248c0*/  LDGSTS.E [R15+-0x5c000], desc[UR48][R214.64], !P1 ;  /* 0xa4000000d60f7fae */ /* 0x008fe8000c921870 */
[----:B------:R-:W3:Y:S04]  /*248d0*/  LDL.64 R34, [R1+0x9b0] ;  /* 0x0009b00001227983 */ /* 0x000ee80000100a00 */
[----:B------:R-:W4:Y:S01]  /*248e0*/  LDL.64 R214, [R1+0x730] ;  /* 0x0007300001d67983 */ /* 0x000f220000100a00 */
[----:B------:R-:W-:-:S02]  /*248f0*/  IADD3 R19, R21, -0x157, RZ ;  /* 0xfffffea915137810 */ /* 0x000fc40007ffe0ff */
[----:B------:R-:W1:Y:S01]  /*24900*/  LDC R21, c[0x0][0x230] ;  /* 0x00008c00ff157b82 */ /* 0x000e620000000800 */
[----:B--2---:R-:W-:Y:S04]  /*24910*/  LDGSTS.E [R17+-0x58000], desc[UR48][R66.64], !P1 ;  /* 0xa800000042117fae */ /* 0x004fe8000c921870 */
[----:B------:R-:W-:Y:S01]  /*24920*/  LDGSTS.E [R15+-0x54000], desc[UR48][R58.64], !P1 ;  /* 0xac0000003a0f7fae */ /* 0x000fe2000c921870 */
[----:B------:R-:W-:-:S03]  /*24930*/  ISETP.GE.U32.AND P1, PT, R19, 0x7ffffe6a, PT ;  /* 0x7ffffe6a1300780c */ /* 0x000fc60003f26070 */
[----:B------:R-:W2:Y:S04]  /*24940*/  LDL.64 R66, [R1+0x9d8] ;  /* 0x0009d80001427983 */ /* 0x000ea80000100a00 */
[----:B------:R1:W-:Y:S04]  /*24950*/  LDGSTS.E [R18+-0x5fffc], desc[UR48][R98.64], !P2 ;  /* 0xa000400062127fae */ /* 0x0003e8000d121870 */
[----:B------:R-:W2:Y:S01]  /*24960*/  LDL.64 R58, [R1+0x748] ;  /* 0x00074800013a7983 */ /* 0x000ea20000100a00 */
[----:B-1----:R-:W-:-:S03]  /*24970*/  VIADD R18, R23, 0xfffffea8 ;  /* 0xfffffea817127836 */ /* 0x002fc60000000000 */
[----:B------:R-:W2:Y:S02]  /*24980*/  LDL.64 R98, [R1+0xed8] ;  /* 0x000ed80001627983 */ /* 0x000ea40000100a00 */
[----:B------:R-:W-:Y:S02]  /*24990*/  ISETP.GE.U32.AND P3, PT, R18, 0x7ffffe69, PT ;  /* 0x7ffffe691200780c */ /* 0x000fe40003f66070 */
[C---:B------:R-:W-:Y:S01]  /*249a0*/  IADD3 R18, R16.reuse, 0x100000, RZ ;  /* 0x0010000010127810 */ /* 0x040fe20007ffe0ff */
[----:B------:R-:W-:Y:S04]  /*249b0*/  LDGSTS.E [R17+-0x5bffc], desc[UR48][R50.64], !P2 ;  /* 0xa400400032117fae */ /* 0x000fe8000d121870 */
[----:B------:R-:W-:Y:S04]  /*249c0*/  LDGSTS.E [R15+-0x57ffc], desc[UR48][R42.64], !P2 ;  /* 0xa80040002a0f7fae */ /* 0x000fe8000d121870 */
[----:B------:R-:W-:Y:S04]  /*249d0*/  LDGSTS.E [R18+-0x53ffc], desc[UR48][R90.64], !P2 ;  /* 0xac0040005a127fae */ /* 0x000fe8000d121870 */
[----:B------:R-:W2:Y:S04]  /*249e0*/  LDL.64 R50, [R1+0x758] ;  /* 0x0007580001327983 */ /* 0x000ea80000100a00 */
[----:B------:R-:W2:Y:S01]  /*249f0*/  LDL.64 R42, [R1+0x760] ;  /* 0x00076000012a7983 */ /* 0x000ea20000100a00 */
[----:B------:R-:W-:-:S03]  /*24a00*/  VIADD R19, R16, 0x100000 ;  /* 0x0010000010137836 */ /* 0x000fc60000000000 */
[----:B------:R-:W2:Y:S04]  /*24a10*/  LDL.64 R90, [R1+0xaf8] ;  /* 0x000af800015a7983 */ /* 0x000ea80000100a00 */
[----:B---3--:R1:W-:Y:S04]  /*24a20*/  LDGSTS.E [R17+-0x5fff8], desc[UR48][R34.64], !P1 ;  /* 0xa000800022117fae */ /* 0x0083e8000c921870 */
[----:B----4-:R-:W-:Y:S04]  /*24a30*/  LDGSTS.E [R15+-0x5bff8], desc[UR48][R214.64], !P1 ;  /* 0xa4008000d60f7fae */ /* 0x010fe8000c921870 */
[----:B------:R-:W-:Y:S04]  /*24a40*/  LDGSTS.E [R19+-0x57ff8], desc[UR48][R82.64], !P1 ;  /* 0xa800800052137fae */ /* 0x000fe8000c921870 */
[----:B------:R-:W3:Y:S04]  /*24a50*/  LDL.64 R34, [R1+0xad0] ;  /* 0x000ad00001227983 */ /* 0x000ee80000100a00 */
[----:B------:R-:W4:Y:S01]  /*24a60*/  LDL.64 R214, [R1+0xad8] ;  /* 0x000ad80001d67983 */ /* 0x000f220000100a00 */
[----:B-1----:R-:W-:-:S02]  /*24a70*/  IADD3 R17, R20, -0x175, RZ ;  /* 0xfffffe8b14117810 */ /* 0x002fc40007ffe0ff */
[----:B------:R-:W1:Y:S01]  /*24a80*/  LDC R20, c[0x0][0x230] ;  /* 0x00008c00ff147b82 */ /* 0x000e620000000800 */
[----:B------:R-:W4:Y:S04]  /*24a90*/  LDL.64 R82, [R1+0xae0] ;  /* 0x000ae00001527983 */ /* 0x000f280000100a00 */
[----:B------:R-:W-:Y:S01]  /*24aa0*/  LDGSTS.E [R15+-0x53ff8], desc[UR48][R74.64], !P1 ;  /* 0xac0080004a0f7fae */ /* 0x000fe2000c921870 */
[----:B------:R-:W-:Y:S01]  /*24ab0*/  ISETP.GE.U32.AND P1, PT, R17, 0x7ffffe4c, PT ;  /* 0x7ffffe4c1100780c */ /* 0x000fe20003f26070 */
[----:B------:R-:W-:Y:S02]  /*24ac0*/  VIADD R17, R16, 0x100000 ;  /* 0x0010000010117836 */ /* 0x000fe40000000000 */
[----:B--2---:R2:W-:Y:S04]  /*24ad0*/  LDGSTS.E [R19+-0x5fff4], desc[UR48][R66.64], !P3 ;  /* 0xa000c00042137fae */ /* 0x0045e8000d921870 */
[----:B------:R-:W4:Y:S04]  /*24ae0*/  LDL.64 R74, [R1+0xee0] ;  /* 0x000ee000014a7983 */ /* 0x000f280000100a00 */
[----:B------:R-:W-:Y:S04]  /*24af0*/  LDGSTS.E [R18+-0x5bff4], desc[UR48][R58.64], !P3 ;  /* 0xa400c0003a127fae */ /* 0x000fe8000d921870 */
[----:B------:R-:W4:Y:S04]  /*24b00*/  LDL.64 R66, [R1+0xaf0] ;  /* 0x000af00001427983 */ /* 0x000f280000100a00 */
[----:B------:R-:W4:Y:S04]  /*24b10*/  LDL.64 R58, [R1+0xb00] ;  /* 0x000b0000013a7983 */ /* 0x000f280000100a00 */
[----:B------:R-:W-:Y:S04]  /*24b20*/  LDGSTS.E [R17+-0x57ff4], desc[UR48][R50.64], !P3 ;  /* 0xa800c00032117fae */ /* 0x000fe8000d921870 */
[----:B------:R-:W-:Y:S04]  /*24b30*/  LDGSTS.E [R15+-0x53ff4], desc[UR48][R42.64], !P3 ;  /* 0xac00c0002a0f7fae */ /* 0x000fe8000d921870 */
[----:B------:R1:W-:Y:S04]  /*24b40*/  LDGSTS.E [R18+-0x50000], desc[UR48][R98.64], !P1 ;  /* 0xb000000062127fae */ /* 0x0003e8000c921870 */
[----:B------:R-:W4:Y:S04]  /*24b50*/  LDL.64 R50, [R1+0xee8] ;  /* 0x000ee80001327983 */ /* 0x000f280000100a00 */
[----:B------:R-:W4:Y:S01]  /*24b60*/  LDL.64 R42, [R1+0xb10] ;  /* 0x000b1000012a7983 */ /* 0x000f220000100a00 */
[----:B--2---:R-:W-:-:S02]  /*24b70*/  IADD3 R19, R21, -0x176, RZ ;  /* 0xfffffe8a15137810 */ /* 0x004fc40007ffe0ff */
[----:B------:R-:W2:Y:S01]  /*24b80*/  LDC R21, c[0x0][0x230] ;  /* 0x00008c00ff157b82 */ /* 0x000ea20000000800 */
[----:B-1----:R-:W-:Y:S01]  /*24b90*/  VIADD R18, R22, 0xfffffe89 ;  /* 0xfffffe8916127836 */ /* 0x002fe20000000000 */
[----:B------:R-:W2:Y:S04]  /*24ba0*/  LDL.64 R98, [R1+0xb40] ;  /* 0x000b400001627983 */ /* 0x000ea80000100a00 */
[----:B---3--:R-:W-:Y:S01]  /*24bb0*/  LDGSTS.E [R17+-0x4c000], desc[UR48][R34.64], !P1 ;  /* 0xb400000022117fae */ /* 0x008fe2000c921870 */
[----:B------:R-:W-:Y:S01]  /*24bc0*/  ISETP.GE.U32.AND P2, PT, R19, 0x7ffffe4b, PT ;  /* 0x7ffffe4b1300780c */ /* 0x000fe20003f46070 */
[----:B------:R-:W1:Y:S02]  /*24bd0*/  LDC R22, c[0x0][0x230] ;  /* 0x00008c00ff167b82 */ /* 0x000e640000000800 */
[----:B----4-:R-:W-:Y:S04]  /*24be0*/  LDGSTS.E [R15+-0x48000], desc[UR48][R214.64], !P1 ;  /* 0xb8000000d60f7fae */ /* 0x010fe8000c921870 */
[----:B------:R-:W3:Y:S04]  /*24bf0*/  LDL.64 R34, [R1+0xb18] ;  /* 0x000b180001227983 */ /* 0x000ee80000100a00 */
[----:B------:R-:W4:Y:S01]  /*24c00*/  LDL.64 R214, [R1+0xb20] ;  /* 0x000b200001d67983 */ /* 0x000f220000100a00 */
[----:B------:R-:W-:-:S02]  /*24c10*/  ISETP.GE.U32.AND P3, PT, R18, 0x7ffffe4a, PT ;  /* 0x7ffffe4a1200780c */ /* 0x000fc40003f66070 */
[----:B------:R-:W-:-:S05]  /*24c20*/  IADD3 R18, R16, 0x100000, RZ ;  /* 0x0010000010127810 */ /* 0x000fca0007ffe0ff */
[----:B------:R-:W-:Y:S04]  /*24c30*/  LDGSTS.E [R18+-0x44000], desc[UR48][R82.64], !P1 ;  /* 0xbc00000052127fae */ /* 0x000fe8000c921870 */
[----:B------:R1:W-:Y:S01]  /*24c40*/  LDGSTS.E [R17+-0x4fffc], desc[UR48][R74.64], !P2 ;  /* 0xb00040004a117fae */ /* 0x0003e2000d121870 */
[----:B------:R-:W-:-:S03]  /*24c50*/  VIADD R19, R16, 0x100000 ;  /* 0x0010000010137836 */ /* 0x000fc60000000000 */
[----:B------:R-:W-:Y:S04]  /*24c60*/  LDGSTS.E [R15+-0x4bffc], desc[UR48][R66.64], !P2 ;  /* 0xb4004000420f7fae */ /* 0x000fe8000d121870 */
[----:B------:R-:W2:Y:S04]  /*24c70*/  LDL.64 R82, [R1+0xef0] ;  /* 0x000ef00001527983 */ /* 0x000ea80000100a00 */
[----:B------:R-:W2:Y:S01]  /*24c80*/  LDL.64 R74, [R1+0xb30] ;  /* 0x000b3000014a7983 */ /* 0x000ea20000100a00 */
[----:B-1----:R-:W-:Y:S02]  /*24c90*/  IADD3 R17, R20, -0x178, RZ ;  /* 0xfffffe8814117810 */ /* 0x002fe40007ffe0ff */
[----:B------:R-:W1:Y:S01]  /*24ca0*/  LDC R20, c[0x0][0x230] ;  /* 0x00008c00ff147b82 */ /* 0x000e620000000800 */
[----:B------:R-:W2:Y:S01]  /*24cb0*/  LDL.64 R66, [R1+0xb38] ;  /* 0x000b380001427983 */ /* 0x000ea20000100a00 */
[----:B------:R-:W-:Y:S01]  /*24cc0*/  ISETP.GE.U32.AND P4, PT, R17, 0x7ffffe49, PT ;  /* 0x7ffffe491100780c */ /* 0x000fe20003f86070 */
[----:B------:R-:W-:-:S02]  /*24cd0*/  VIADD R17, R16, 0x100000 ;  /* 0x0010000010117836 */ /* 0x000fc40000000000 */
[----:B------:R-:W-:Y:S04]  /*24ce0*/  LDGSTS.E [R19+-0x47ffc], desc[UR48][R90.64], !P2 ;  /* 0xb80040005a137fae */ /* 0x000fe8000d121870 */
[----:B------:R-:W-:Y:S04]  /*24cf0*/  LDGSTS.E [R15+-0x43ffc], desc[UR48][R58.64], !P2 ;  /* 0xbc0040003a0f7fae */ /* 0x000fe8000d121870 */
[----:B------:R-:W2:Y:S04]  /*24d00*/  LDL.64 R90, [R1+0x770] ;  /* 0x00077000015a7983 */ /* 0x000ea80000100a00 */
[----:B------:R-:W2:Y:S04]  /*24d10*/  LDL.64 R58, [R1+0xa08] ;  /* 0x000a0800013a7983 */ /* 0x000ea80000100a00 */
[----:B------:R2:W-:Y:S04]  /*24d20*/  LDGSTS.E [R19+-0x4fff8], desc[UR48][R50.64], !P3 ;  /* 0xb000800032137fae */ /* 0x0005e8000d921870 */
[----:B------:R-:W-:Y:S04]  /*24d30*/  LDGSTS.E [R18+-0x4bff8], desc[UR48][R42.64], !P3 ;  /* 0xb40080002a127fae */ /* 0x000fe8000d921870 */
[----:B------:R-:W2:Y:S04]  /*24d40*/  LDL.64 R50, [R1+0x768] ;  /* 0x0007680001327983 */ /* 0x000ea80000100a00 */
[----:B------:R-:W2:Y:S04]  /*24d50*/  LDL.64 R42, [R1+0x778] ;  /* 0x00077800012a7983 */ /* 0x000ea80000100a00 */
[----:B---3--:R-:W-:Y:S04]  /*24d60*/  LDGSTS.E [R17+-0x47ff8], desc[UR48][R34.64], !P3 ;  /* 0xb800800022117fae */ /* 0x008fe8000d921870 */
[----:B----4-:R-:W-:Y:S04]  /*24d70*/  LDGSTS.E [R15+-0x43ff8], desc[UR48][R214.64], !P3 ;  /* 0xbc008000d60f7fae */ /* 0x010fe8000d921870 */
[----:B------:R-:W3:Y:S04]  /*24d80*/  LDL.64 R34, [R1+0xa28] ;  /* 0x000a280001227983 */ /* 0x000ee80000100a00 */
[----:B------:R-:W4:Y:S01]  /*24d90*/  LDL.64 R214, [R1+0x788] ;  /* 0x0007880001d67983 */ /* 0x000f220000100a00 */
[----:B--2---:R-:W-:-:S02]  /*24da0*/  IADD3 R19, R21, -0x159, RZ ;  /* 0xfffffea715137810 */ /* 0x004fc40007ffe0ff */
[----:B------:R-:W-:Y:S01]  /*24db0*/  IADD3 R16, R14, 0x100000, RZ ;  /* 0x001000000e107810 */ /* 0x000fe20007ffe0ff */
[----:B------:R-:W2:Y:S01]  /*24dc0*/  LDC R21, c[0x0][0x230] ;  /* 0x00008c00ff157b82 */ /* 0x000ea20000000800 */
[----:B------:R-:W-:Y:S01]  /*24dd0*/  ISETP.GE.U32.AND P1, PT, R19, 0x7ffffe68, PT ;  /* 0x7ffffe681300780c */ /* 0x000fe20003f26070 */
[----:B------:R1:W-:Y:S06]  /*24de0*/  LDGSTS.E [R18+-0x4fff4], desc[UR48][R82.64], !P4 ;  /* 0xb000c00052127fae */ /* 0x0003ec000e121870 */
[----:B------:R-:W4:Y:S01]  /*24df0*/  LDC R19, c[0x0][0x230] ;  /* 0x00008c00ff137b82 */ /* 0x000f220000000800 */
[----:B------:R-:W-:Y:S04]  /*24e00*/  LDGSTS.E [R17+-0x4bff4], desc[UR48][R74.64], !P4 ;  /* 0xb400c0004a117fae */ /* 0x000fe8000e121870 */
[----:B------:R1:W-:Y:S02]  /*24e10*/  LDGSTS.E [R15+-0x47ff4], desc[UR48][R66.64], !P4 ;  /* 0xb800c000420f7fae */ /* 0x0003e4000e121870 */
[----:B-1----:R-:W-:-:S02]  /*24e20*/  VIADD R18, R22, 0xfffffea6 ;  /* 0xfffffea616127836 */ /* 0x002fc40000000000 */
[----:B------:R-:W2:Y:S01]  /*24e30*/  LDL.64 R82, [R1+0x790] ;  /* 0x0007900001527983 */ /* 0x000ea20000100a00 */
[----:B------:R-:W1:Y:S03]  /*24e40*/  LDC R22, c[0x0][0x230] ;  /* 0x00008c00ff167b82 */ /* 0x000e660000000800 */
[----:B------:R-:W2:Y:S01]  /*24e50*/  LDL.64 R74, [R1+0x798] ;  /* 0x00079800014a7983 */ /* 0x000ea20000100a00 */
[----:B------:R-:W-:-:S03]  /*24e60*/  ISETP.GE.U32.AND P2, PT, R18, 0x7ffffe67, PT ;  /* 0x7ffffe671200780c */ /* 0x000fc60003f46070 */
[----:B------:R-:W2:Y:S01]  /*24e70*/  LDL.64 R66, [R1+0xa48] ;  /* 0x000a480001427983 */ /* 0x000ea20000100a00 */
[C---:B------:R-:W-:Y:S01]  /*24e80*/  VIADD R15, R14.reuse, 0x100000 ;  /* 0x001000000e0f7836 */ /* 0x040fe20000000000 */
[C---:B------:R-:W-:Y:S02]  /*24e90*/  IADD3 R18, R14.reuse, 0x100000, RZ ;  /* 0x001000000e127810 */ /* 0x040fe40007ffe0ff */
[----:B------:R1:W-:Y:S04]  /*24ea0*/  LDGSTS.E [R17+-0x43ff4], desc[UR48][R98.64], !P4 ;  /* 0xbc00c00062117fae */ /* 0x0003e8000e121870 */
[----:B------:R1:W-:Y:S02]  /*24eb0*/  LDGSTS.E [R16+-0x60000], desc[UR48][R58.64], !P1 ;  /* 0xa00000003a107fae */ /* 0x0003e4000c921870 */
[----:B-1----:R-:W-:-:S02]  /*24ec0*/  IADD3 R17, R14, 0x100000, RZ ;  /* 0x001000000e117810 */ /* 0x002fc40007ffe0ff */
[----:B------:R-:W2:Y:S04]  /*24ed0*/  LDL.64 R98, [R1+0xef8] ;  /* 0x000ef80001627983 */ /* 0x000ea80000100a00 */
[----:B------:R-:W2:Y:S04]  /*24ee0*/  LDL.64 R58, [R1+0x7a8] ;  /* 0x0007a800013a7983 */ /* 0x000ea80000100a00 */
[----:B------:R-:W-:Y:S04]  /*24ef0*/  LDGSTS.E [R15+-0x5c000], desc[UR48][R50.64], !P1 ;  /* 0xa4000000320f7fae */ /* 0x000fe8000c921870 */
[----:B------:R-:W-:Y:S04]  /*24f00*/  LDGSTS.E [R18+-0x58000], desc[UR48][R90.64], !P1 ;  /* 0xa80000005a127fae */ /* 0x000fe8000c921870 */
[----:B------:R-:W-:Y:S04]  /*24f10*/  LDGSTS.E [R15+-0x54000], desc[UR48][R42.64], !P1 ;  /* 0xac0000002a0f7fae */ /* 0x000fe8000c921870 */
[----:B------:R-:W2:Y:S01]  /*24f20*/  LDL.64 R50, [R1+0x7b0] ;  /* 0x0007b00001327983 */ /* 0x000ea20000100a00 */
[----:B------:R-:W-:-:S02]  /*24f30*/  VIADD R16, R20, 0xfffffea5 ;  /* 0xfffffea514107836 */ /* 0x000fc40000000000 */
[----:B------:R-:W1:Y:S01]  /*24f40*/  LDC R20, c[0x0][0x230] ;  /* 0x00008c00ff147b82 */ /* 0x000e620000000800 */
[----:B------:R-:W2:Y:S04]  /*24f50*/  LDL.64 R90, [R1+0xb50] ;  /* 0x000b5000015a7983 */ /* 0x000ea80000100a00 */
[----:B------:R-:W2:Y:S04]  /*24f60*/  LDL.64 R42, [R1+0xa68] ;  /* 0x000a6800012a7983 */ /* 0x000ea80000100a00 */
[----:B---3--:R3:W-:Y:S04]  /*24f70*/  LDGSTS.E [R18+-0x5fffc], desc[UR48][R34.64], !P2 ;  /* 0xa000400022127fae */ /* 0x0087e8000d121870 */
[----:B----4-:R-:W-:Y:S04]  /*24f80*/  LDGSTS.E [R17+-0x5bffc], desc[UR48][R214.64], !P2 ;  /* 0xa4004000d6117fae */ /* 0x010fe8000d121870 */
[----:B------:R-:W4:Y:S04]  /*24f90*/  LDL.64 R34, [R1+0x7c0] ;  /* 0x0007c00001227983 */ /* 0x000f280000100a00 */
[----:B------:R-:W4:Y:S01]  /*24fa0*/  LDL.64 R214, [R1+0x7c8] ;  /* 0x0007c80001d67983 */ /* 0x000f220000100a00 */
[----:B------:R-:W-:Y:S01]  /*24fb0*/  ISETP.GE.U32.AND P1, PT, R16, 0x7ffffe66, PT ;  /* 0x7ffffe661000780c */ /* 0x000fe20003f26070 */
[----:B------:R-:W-:Y:S01]  /*24fc0*/  VIADD R16, R14, 0x100000 ;  /* 0x001000000e107836 */ /* 0x000fe20000000000 */
[----:B---3--:R-:W-:-:S02]  /*24fd0*/  IADD3 R18, R19, -0x15c, RZ ;  /* 0xfffffea413127810 */ /* 0x008fc40007ffe0ff */
[----:B------:R-:W3:Y:S02]  /*24fe0*/  LDC R19, c[0x0][0x230] ;  /* 0x00008c00ff137b82 */ /* 0x000ee40000000800 */
[----:B--2---:R-:W-:Y:S04]  /*24ff0*/  LDGSTS.E [R16+-0x57ffc], desc[UR48][R82.64], !P2 ;  /* 0xa800400052107fae */ /* 0x004fe8000d121870 */
[----:B------:R-:W-:Y:S01]  /*25000*/  LDGSTS.E [R15+-0x53ffc], desc[UR48][R74.64], !P2 ;  /* 0xac0040004a0f7fae */ /* 0x000fe2000d121870 */
[----:B------:R-:W-:-:S03]  /*25010*/  ISETP.GE.U32.AND P2, PT, R18, 0x7ffffe65, PT ;  /* 0x7ffffe651200780c */ /* 0x000fc60003f46070 */
[----:B------:R2:W-:Y:S04]  /*25020*/  LDGSTS.E [R17+-0x5fff8], desc[UR48][R66.64], !P1 ;  /* 0xa000800042117fae */ /* 0x0005e8000c921870 */
[----:B------:R-:W3:Y:S04]  /*25030*/  LDL.64 R82, [R1+0xb58] ;  /* 0x000b580001527983 */ /* 0x000ee80000100a00 */
[----:B------:R-:W3:Y:S01]  /*25040*/  LDL.64 R74, [R1+0xb60] ;  /* 0x000b6000014a7983 */ /* 0x000ee20000100a00 */
[----:B--2---:R-:W-:-:S03]  /*25050*/  VIADD R17, R21, 0xfffffe87 ;  /* 0xfffffe8715117836 */ /* 0x004fc60000000000 */
[----:B------:R-:W2:Y:S01]  /*25060*/  LDL.64 R66, [R1+0xf00] ;  /* 0x000f000001427983 */ /* 0x000ea20000100a00 */
[C---:B------:R-:W-:Y:S01]  /*25070*/  VIADD R18, R14.reuse, 0x100000 ;  /* 0x001000000e127836 */ /* 0x040fe20000000000 */
[----:B------:R-:W2:Y:S01]  /*25080*/  LDC R21, c[0x0][0x230] ;  /* 0x00008c00ff157b82 */ /* 0x000ea20000000800 */
[----:B------:R-:W-:Y:S02]  /*25090*/  ISETP.GE.U32.AND P3, PT, R17, 0x7ffffe48, PT ;  /* 0x7ffffe481100780c */ /* 0x000fe40003f66070 */
[----:B------:R-:W-:Y:S01]  /*250a0*/  IADD3 R17, R14, 0x100000, RZ ;  /* 0x001000000e117810 */ /* 0x000fe20007ffe0ff */
[----:B------:R-:W-:Y:S04]  /*250b0*/  LDGSTS.E [R16+-0x5bff8], desc[UR48][R58.64], !P1 ;  /* 0xa40080003a107fae */ /* 0x000fe8000c921870 */
[----:B------:R-:W2:Y:S04]  /*250c0*/  LDL.64 R58, [R1+0xb70] ;  /* 0x000b7000013a7983 */ /* 0x000ea80000100a00 */
[----:B------:R-:W-:Y:S04]  /*250d0*/  LDGSTS.E [R15+-0x57ff8], desc[UR48][R50.64], !P1 ;  /* 0xa8008000320f7fae */ /* 0x000fe8000c921870 */
[----:B------:R-:W-:Y:S04]  /*250e0*/  LDGSTS.E [R17+-0x53ff8], desc[UR48][R114.64], !P1 ;  /* 0xac00800072117fae */ /* 0x000fe8000c921870 */
[----:B------:R1:W-:Y:S04]  /*250f0*/  LDGSTS.E [R16+-0x5fff4], desc[UR48][R42.64], !P2 ;  /* 0xa000c0002a107fae */ /* 0x0003e8000d121870 */
[----:B------:R-:W2:Y:S04]  /*25100*/  LDL.64 R50, [R1+0xb78] ;  /* 0x000b780001327983 */ /* 0x000ea80000100a00 */
[----:B------:R-:W2:Y:S04]  /*25110*/  LDL.64 R42, [R1+0xb80] ;  /* 0x000b8000012a7983 */ /* 0x000ea80000100a00 */
[----:B----4-:R-:W-:Y:S04]  /*25120*/  LDGSTS.E [R15+-0x5bff4], desc[UR48][R34.64], !P2 ;  /* 0xa400c000220f7fae */ /* 0x010fe8000d121870 */
[----:B------:R-:W-:Y:S01]  /*25130*/  LDGSTS.E [R18+-0x57ff4], desc[UR48][R214.64], !P2 ;  /* 0xa800c000d6127fae */ /* 0x000fe2000d121870 */
[----:B-1----:R-:W-:-:S02]  /*25140*/  IADD3 R16, R20, -0x17a, RZ ;  /* 0xfffffe8614107810 */ /* 0x002fc40007ffe0ff */
[----:B------:R-:W1:Y:S01]  /*25150*/  LDC R20, c[0x0][0x230] ;  /* 0x00008c00ff147b82 */ /* 0x000e620000000800 */
[----:B------:R-:W-:Y:S04]  /*25160*/  LDGSTS.E [R15+-0x53ff4], desc[UR48][R106.64], !P2 ;  /* 0xac00c0006a0f7fae */ /* 0x000fe8000d121870 */
[----:B------:R-:W4:Y:S04]  /*25170*/  LDL.64 R34, [R1+0xf08] ;  /* 0x000f080001227983 */ /* 0x000f280000100a00 */
[----:B------:R-:W4:Y:S01]  /*25180*/  LDL.64 R214, [R1+0xb90] ;  /* 0x000b900001d67983 */ /* 0x000f220000100a00 */
[----:B------:R-:W-:Y:S01]  /*25190*/  ISETP.GE.U32.AND P1, PT, R16, 0x7ffffe47, PT ;  /* 0x7ffffe471000780c */ /* 0x000fe20003f26070 */
[----:B------:R-:W-:-:S02]  /*251a0*/  VIADD R16, R14, 0x100000 ;  /* 0x001000000e107836 */ /* 0x000fc40000000000 */
[----:B------:R3:W-:Y:S04]  /*251b0*/  LDGSTS.E [R18+-0x50000], desc[UR48][R98.64], !P3 ;  /* 0xb000000062127fae */ /* 0x0007e8000d921870 */
[----:B------:R-:W-:Y:S04]  /*251c0*/  LDGSTS.E [R17+-0x4c000], desc[UR48][R90.64], !P3 ;  /* 0xb40000005a117fae */ /* 0x000fe8000d921870 */
[----:B---3--:R-:W-:Y:S01]  /*251d0*/  LDGSTS.E [R16+-0x48000], desc[UR48][R82.64], !P3 ;  /* 0xb800000052107fae */ /* 0x008fe2000d921870 */
[----:B------:R-:W-:-:S03]  /*251e0*/  IADD3 R18, R19, -0x17b, RZ ;  /* 0xfffffe8513127810 */ /* 0x000fc60007ffe0ff */
[----:B------:R-:W-:Y:S01]  /*251f0*/  LDGSTS.E [R15+-0x44000], desc[UR48][R74.64], !P3 ;  /* 0xbc0000004a0f7fae */ /* 0x000fe2000d921870 */
[----:B------:R-:W3:Y:S01]  /*25200*/  LDC R19, c[0x0][0x230] ;  /* 0x00008c00ff137b82 */ /* 0x000ee20000000800 */
[----:B------:R-:W-:Y:S02]  /*25210*/  ISETP.GE.U32.AND P2, PT, R18, 0x7ffffe46, PT ;  /* 0x7ffffe461200780c */ /* 0x000fe40003f46070 */
[----:B--2---:R2:W-:Y:S01]  /*25220*/  LDGSTS.E [R17+-0x4fffc], desc[UR48][R66.64], !P1 ;  /* 0xb000400042117fae */ /* 0x0045e2000c921870 */
[----:B------:R-:W-:-:S03]  /*25230*/  VIADD R18, R14, 0x100000 ;  /* 0x001000000e127836 */ /* 0x000fc60000000000 */
[----:B------:R-:W3:Y:S01]  /*25240*/  LDL.64 R106, [R1+0xa88] ;  /* 0x000a8800016a7983 */ /* 0x000ee20000100a00 */
[----:B--2---:R-:W-:Y:S02]  /*25250*/  VIADD R17, R22, 0xfffffe84 ;  /* 0xfffffe8416117836 */ /* 0x004fe40000000000 */
[----:B------:R-:W2:Y:S03]  /*25260*/  LDC R22, c[0x0][0x230] ;  /* 0x00008c00ff167b82 */ /* 0x000ea60000000800 */
[----:B------:R-:W-:Y:S01]  /*25270*/  ISETP.GE.U32.AND P3, PT, R17, 0x7ffffe45, PT ;  /* 0x7ffffe451100780c */ /* 0x000fe20003f66070 */
[----:B------:R-:W-:Y:S01]  /*25280*/  LDGSTS.E [R16+-0x4bffc], desc[UR48][R58.64], !P1 ;  /* 0xb40040003a107fae */ /* 0x000fe2000c921870 */
[----:B------:R-:W-:-:S03]  /*25290*/  IADD3 R17, R14, 0x100000, RZ ;  /* 0x001000000e117810 */ /* 0x000fc60007ffe0ff */
[----:B------:R-:W-:Y:S04]  /*252a0*/  LDGSTS.E [R15+-0x47ffc], desc[UR48][R50.64], !P1 ;  /* 0xb8004000320f7fae */ /* 0x000fe8000c921870 */
[----:B------:R-:W-:Y:S04]  /*252b0*/  LDGSTS.E [R17+-0x43ffc], desc[UR48][R42.64], !P1 ;  /* 0xbc0040002a117fae */ /* 0x000fe8000c921870 */
[----:B----4-:R-:W-:Y:S04]  /*252c0*/  LDGSTS.E [R16+-0x4fff8], desc[UR48][R34.64], !P2 ;  /* 0xb000800022107fae */ /* 0x010fe8000d121870 */
[----:B------:R-:W-:Y:S04]  /*252d0*/  LDGSTS.E [R15+-0x4bff8], desc[UR48][R214.64], !P2 ;  /* 0xb4008000d60f7fae */ /* 0x000fe8000d121870 */
[----:B------:R4:W-:Y:S04]  /*252e0*/  LDGSTS.E [R18+-0x47ff8], desc[UR48][R12.64], !P2 ;  /* 0xb80080000c127fae */ /* 0x0009e8000d121870 */
[----:B------:R-:W-:Y:S04]  /*252f0*/  LDGSTS.E [R15+-0x43ff8], desc[UR48][R6.64], !P2 ;  /* 0xbc008000060f7fae */ /* 0x000fe8000d121870 */
[----:B------:R-:W2:Y:S04]  /*25300*/  LDL.64 R214, [R1+0x7e0] ;  /* 0x0007e00001d67983 */ /* 0x000ea80000100a00 */
[----:B------:R-:W4:Y:S04]  /*25310*/  LDL.LU.64 R12, [R1+0xf90] ;  /* 0x000f9000010c7983 */ /* 0x000f280000300a00 */
[----:B------:R-:W2:Y:S04]  /*25320*/  LDL.64 R98, [R1+0x7e8] ;  /* 0x0007e80001627983 */ /* 0x000ea80000100a00 */
[----:B------:R-:W2:Y:S04]  /*25330*/  LDL.LU.64 R6, [R1+0xf88] ;  /* 0x000f880001067983 */ /* 0x000ea80000300a00 */
[----:B------:R-:W2:Y:S04]  /*25340*/  LDL.64 R90, [R1+0x7f0] ;  /* 0x0007f000015a7983 */ /* 0x000ea80000100a00 */
[----:B------:R-:W2:Y:S04]  /*25350*/  LDL.64 R82, [R1+0xaa8] ;  /* 0x000aa80001527983 */ /* 0x000ea80000100a00 */
[----:B----4-:R1:W-:Y:S01]  /*25360*/  LDGSTS.E [R17+-0x4fff4], desc[UR48][R12.64], !P3 ;  /* 0xb000c0000c117fae */ /* 0x0103e2000d921870 */
[----:B------:R-:W-:Y:S01]  /*25370*/  IADD3 R18, R21, -0x15d, RZ ;  /* 0xfffffea315127810 */ /* 0x000fe20007ffe0ff */
[----:B------:R-:W-:Y:S01]  /*25380*/  VIADD R14, R14, 0x100000 ;  /* 0x001000000e0e7836 */ /* 0x000fe20000000000 */
[----:B------:R-:W4:Y:S01]  /*25390*/  LDC R21, c[0x0][0x230] ;  /* 0x00008c00ff157b82 */ /* 0x000f220000000800 */
[----:B------:R3:W-:Y:S04]  /*253a0*/  LDGSTS.E [R16+-0x4bff4], desc[UR48][R200.64], !P3 ;  /* 0xb400c000c8107fae */ /* 0x0007e8000d921870 */
[----:B------:R-:W3:Y:S04]  /*253b0*/  LDL.LU.64 R12, [R1+0xf80] ;  /* 0x000f8000010c7983 */ /* 0x000ee80000300a00 */
[----:B------:R-:W4:Y:S01]  /*253c0*/  LDL.64 R74, [R1+0x800] ;  /* 0x00080000014a7983 */ /* 0x000f220000100a00 */
[----:B------:R-:W-:-:S02]  /*253d0*/  ISETP.GE.U32.AND P1, PT, R18, 0x7ffffe64, PT ;  /* 0x7ffffe641200780c */ /* 0x000fc40003f26070 */
[----:B-1----:R-:W-:Y:S01]  /*253e0*/  IADD3 R17, R20, -0x15e, RZ ;  /* 0xfffffea214117810 */ /* 0x002fe20007ffe0ff */
[----:B------:R-:W4:Y:S01]  /*253f0*/  LDL.64 R66, [R1+0x808] ;  /* 0x0008080001427983 */ /* 0x000f220000100a00 */
[----:B------:R-:W1:Y:S03]  /*25400*/  LDC R18, c[0x0][0x230] ;  /* 0x00008c00ff127b82 */ /* 0x000e660000000800 */
[----:B------:R-:W4:Y:S04]  /*25410*/  LDL.LU.64 R200, [R1+0xf78] ;  /* 0x000f780001c87983 */ /* 0x000f280000300a00 */
[----:B------:R2:W-:Y:S01]  /*25420*/  LDGSTS.E [R15+-0x47ff4], desc[UR48][R8.64], !P3 ;  /* 0xb800c000080f7fae */ /* 0x0005e2000d921870 */
[----:B------:R-:W1:Y:S03]  /*25430*/  LDC R20, c[0x0][0x230] ;  /* 0x00008c00ff147b82 */ /* 0x000e660000000800 */
[----:B------:R-:W4:Y:S04]  /*25440*/  LDL.64 R58, [R1+0x810] ;  /* 0x00081000013a7983 */ /* 0x000f280000100a00 */
[----:B------:R2:W-:Y:S04]  /*25450*/  LDGSTS.E [R14+-0x43ff4], desc[UR48][R192.64], !P3 ;  /* 0xbc00c000c00e7fae */ /* 0x0005e8000d921870 */
[----:B------:R-:W4:Y:S04]  /*25460*/  LDL.LU.64 R8, [R1+0xf70] ;  /* 0x000f700001087983 */ /* 0x000f280000300a00 */
[----:B------:R-:W4:Y:S04]  /*25470*/  LDL.64 R50, [R1+0xac8] ;  /* 0x000ac80001327983 */ /* 0x000f280000100a00 */
[----:B------:R-:W4:Y:S04]  /*25480*/  LDL.64 R42, [R1+0x818] ;  /* 0x00081800012a7983 */ /* 0x000f280000100a00 */
[----:B------:R-:W4:Y:S04]  /*25490*/  LDL.64 R34, [R1+0x828] ;  /* 0x0008280001227983 */ /* 0x000f280000100a00 */
[----:B------:R-:W4:Y:S01]  /*254a0*/  LDL.LU.64 R192, [R1+0xf68] ;  /* 0x000f680001c07983 */ /* 0x000f220000300a00 */
[C---:B---3--:R-:W-:Y:S01]  /*254b0*/  VIADD R16, R13.reuse, 0x100000 ;  /* 0x001000000d107836 */ /* 0x048fe20000000000 */
[----:B--2---:R-:W-:-:S04]  /*254c0*/  IADD3 R15, R13, 0x100000, RZ ;  /* 0x001000000d0f7810 */ /* 0x004fc80007ffe0ff */
[----:B------:R2:W-:Y:S04]  /*254d0*/  LDGSTS.E [R16+-0x60000], desc[UR48][R106.64], !P1 ;  /* 0xa00000006a107fae */ /* 0x0005e8000c921870 */
[----:B------:R-:W-:Y:S04]  /*254e0*/  LDGSTS.E [R15+-0x5c000], desc[UR48][R214.64], !P1 ;  /* 0xa4000000d60f7fae */ /* 0x000fe8000c921870 */
[----:B------:R-:W3:Y:S01]  /*254f0*/  LDL.64 R214, [R1+0xae8] ;  /* 0x000ae80001d67983 */ /* 0x000ee20000100a00 */
[----:B------:R-:W-:Y:S01]  /*25500*/  ISETP.GE.U32.AND P2, PT, R17, 0x7ffffe63, PT ;  /* 0x7ffffe631100780c */ /* 0x000fe20003f46070 */
[----:B------:R-:W-:-:S02]  /*25510*/  VIADD R14, R13, 0x100000 ;  /* 0x001000000d0e7836 */ /* 0x000fc40000000000 */
[----:B------:R-:W-:Y:S01]  /*25520*/  VIADD R17, R13, 0x100000 ;  /* 0x001000000d117836 */ /* 0x000fe20000000000 */
[----:B--2---:R-:W-:Y:S02]  /*25530*/  IADD3 R16, R22, -0x15f, RZ ;  /* 0xfffffea116107810 */ /* 0x004fe40007ffe0ff */
[----:B------:R-:W-:Y:S04]  /*25540*/  LDGSTS.E [R14+-0x58000], desc[UR48][R98.64], !P1 ;  /* 0xa8000000620e7fae */ /* 0x000fe8000c921870 */
[----:B------:R-:W-:Y:S01]  /*25550*/  LDGSTS.E [R15+-0x54000], desc[UR48][R90.64], !P1 ;  /* 0xac0000005a0f7fae */ /* 0x000fe2000c921870 */
[----:B------:R-:W-:-:S03]  /*25560*/  ISETP.GE.U32.AND P3, PT, R16, 0x7ffffe62, PT ;  /* 0x7ffffe621000780c */ /* 0x000fc60003f66070 */
[----:B------:R-:W-:Y:S04]  /*25570*/  LDGSTS.E [R14+-0x5fffc], desc[UR48][R82.64], !P2 ;  /* 0xa0004000520e7fae */ /* 0x000fe8000d121870 */
[----:B----4-:R2:W-:Y:S01]  /*25580*/  LDGSTS.E [R17+-0x5bffc], desc[UR48][R74.64], !P2 ;  /* 0xa40040004a117fae */ /* 0x0105e2000d121870 */
[----:B------:R-:W-:-:S05]  /*25590*/  IADD3 R16, R13, 0x100000, RZ ;  /* 0x001000000d107810 */ /* 0x000fca0007ffe0ff */
[----:B------:R-:W-:Y:S04]  /*255a0*/  LDGSTS.E [R16+-0x57ffc], desc[UR48][R66.64], !P2 ;  /* 0xa800400042107fae */ /* 0x000fe8000d121870 */
[----:B------:R-:W-:Y:S01]  /*255b0*/  LDGSTS.E [R14+-0x53ffc], desc[UR48][R58.64], !P2 ;  /* 0xac0040003a0e7fae */ /* 0x000fe2000d121870 */
[----:B--2---:R-:W-:-:S03]  /*255c0*/  VIADD R17, R19, 0xfffffea0 ;  /* 0xfffffea013117836 */ /* 0x004fc60000000000 */
[----:B------:R-:W-:Y:S01]  /*255d0*/  LDGSTS.E [R16+-0x5fff8], desc[UR48][R50.64], !P3 ;  /* 0xa000800032107fae */ /* 0x000fe2000d921870 */
[----:B------:R-:W2:Y:S01]  /*255e0*/  LDC R19, c[0x0][0x230] ;  /* 0x00008c00ff137b82 */ /* 0x000ea20000000800 */
[----:B------:R-:W-:Y:S02]  /*255f0*/  ISETP.GE.U32.AND P1, PT, R17, 0x7ffffe61, PT ;  /* 0x7ffffe611100780c */ /* 0x000fe40003f26070 */
[----:B------:R-:W-:Y:S01]  /*25600*/  LDGSTS.E [R15+-0x5bff8], desc[UR48][R42.64], !P3 ;  /* 0xa40080002a0f7fae */ /* 0x000fe2000d921870 */
[----:B-1----:R-:W-:-:S03]  /*25610*/  IADD3 R17, R18, -0x17d, RZ ;  /* 0xfffffe8312117810 */ /* 0x002fc60007ffe0ff */
[----:B------:R-:W-:Y:S01]  /*25620*/  LDGSTS.E [R14+-0x57ff8], desc[UR48][R34.64], !P3 ;  /* 0xa8008000220e7fae */ /* 0x000fe2000d921870 */
[----:B------:R-:W-:Y:S01]  /*25630*/  ISETP.GE.U32.AND P2, PT, R17, 0x7ffffe44, PT ;  /* 0x7ffffe441100780c */ /* 0x000fe20003f46070 */
[----:B------:R-:W-:Y:S02]  /*25640*/  VIADD R17, R21, 0xfffffe82 ;  /* 0xfffffe8215117836 */ /* 0x000fe40000000000 */
[----:B------:R-:W-:Y:S01]  /*25650*/  LDGSTS.E [R16+-0x53ff8], desc[UR48][R192.64], !P3 ;  /* 0xac008000c0107fae */ /* 0x000fe2000d921870 */
[----:B------:R-:W-:Y:S02]  /*25660*/  IADD3 R18, R13, 0x100000, RZ ;  /* 0x001000000d127810 */ /* 0x000fe40007ffe0ff */
[----:B------:R-:W-:Y:S01]  /*25670*/  ISETP.GE.U32.AND P3, PT, R17, 0x7ffffe43, PT ;  /* 0x7ffffe431100780c */ /* 0x000fe20003f66070 */
[----:B------:R-:W-:Y:S01]  /*25680*/  VIADD R17, R13, 0x100000 ;  /* 0x001000000d117836 */ /* 0x000fe20000000000 */
[----:B------:R-:W4:Y:S04]  /*25690*/  LDL.LU.64 R192, [R1+0xf60] ;  /* 0x000f600001c07983 */ /* 0x000f280000300a00 */
[----:B---3--:R-:W-:Y:S04]  /*256a0*/  LDGSTS.E [R15+-0x5fff4], desc[UR48][R214.64], !P1 ;  /* 0xa000c000d60f7fae */ /* 0x008fe8000c921870 */
[----:B------:R-:W-:Y:S04]  /*256b0*/  LDGSTS.E [R14+-0x5bff4], desc[UR48][R8.64], !P1 ;  /* 0xa400c000080e7fae */ /* 0x000fe8000c921870 */
[----:B------:R-:W-:Y:S04]  /*256c0*/  LDGSTS.E [R18+-0x57ff4], desc[UR48][R200.64], !P1 ;  /* 0xa800c000c8127fae */ /* 0x000fe8000c921870 */
[----:B------:R2:W-:Y:S04]  /*256d0*/  LDGSTS.E [R17+-0x53ff4], desc[UR48][R6.64], !P1 ;  /* 0xac00c00006117fae */ /* 0x0005e8000c921870 */
[----:B------:R-:W3:Y:S04]  /*256e0*/  LDL.LU.64 R8, [R1+0xf58] ;  /* 0x000f580001087983 */ /* 0x000ee80000300a00 */
[----:B------:R-:W4:Y:S04]  /*256f0*/  LDL.LU.64 R200, [R1+0xf50] ;  /* 0x000f500001c87983 */ /* 0x000f280000300a00 */
[----:B------:R-:W4:Y:S01]  /*25700*/  LDL.LU.64 R6, [R1+0xf48] ;  /* 0x000f480001067983 */ /* 0x000f220000300a00 */
[----:B--2---:R-:W-:Y:S01]  /*25710*/  IADD3 R17, R19, -0x17f, RZ ;  /* 0xfffffe8113117810 */ /* 0x004fe20007ffe0ff */
[----:B------:R-:W-:-:S03]  /*25720*/  VIADD R18, R20, 0xfffffe80 ;  /* 0xfffffe8014127836 */ /* 0x000fc60000000000 */
[----:B------:R-:W-:Y:S01]  /*25730*/  ISETP.GE.U32.AND P1, PT, R17, 0x7ffffe42, PT ;  /* 0x7ffffe421100780c */ /* 0x000fe20003f26070 */
[----:B------:R-:W-:Y:S01]  /*25740*/  VIADD R17, R13, 0x100000 ;  /* 0x001000000d117836 */ /* 0x000fe20000000000 */
[----:B---3--:R-:W-:Y:S04]  /*25750*/  LDGSTS.E [R16+-0x50000], desc[UR48][R8.64], !P2 ;  /* 0xb000000008107fae */ /* 0x008fe8000d121870 */
[----:B------:R-:W-:Y:S04]  /*25760*/  LDGSTS.E [R15+-0x4c000], desc[UR48][R202.64], !P2 ;  /* 0xb4000000ca0f7fae */ /* 0x000fe8000d121870 */
[----:B------:R-:W-:Y:S04]  /*25770*/  LDGSTS.E [R14+-0x48000], desc[UR48][R204.64], !P2 ;  /* 0xb8000000cc0e7fae */ /* 0x000fe8000d121870 */
[----:B------:R-:W-:Y:S01]  /*25780*/  LDGSTS.E [R16+-0x44000], desc[UR48][R206.64], !P2 ;  /* 0xbc000000ce107fae */ /* 0x000fe2000d121870 */
[----:B------:R-:W-:-:S02]  /*25790*/  ISETP.GE.U32.AND P2, PT, R18, 0x7ffffe41, PT ;  /* 0x7ffffe411200780c */ /* 0x000fc40003f46070 */
[C---:B------:R-:W-:Y:S01]  /*257a0*/  IADD3 R18, R13.reuse, 0x100000, RZ ;  /* 0x001000000d127810 */ /* 0x040fe20007ffe0ff */
[----:B----4-:R-:W-:Y:S04]  /*257b0*/  LDGSTS.E [R15+-0x4fffc], desc[UR48][R6.64], !P3 ;  /* 0xb0004000060f7fae */ /* 0x010fe8000d921870 */
[----:B------:R-:W-:Y:S04]  /*257c0*/  LDGSTS.E [R14+-0x4bffc], desc[UR48][R210.64], !P3 ;  /* 0xb4004000d20e7fae */ /* 0x000fe8000d921870 */
[----:B------:R-:W-:Y:S01]  /*257d0*/  LDGSTS.E [R18+-0x47ffc], desc[UR48][R212.64], !P3 ;  /* 0xb8004000d4127fae */ /* 0x000fe2000d921870 */
[----:B------:R-:W-:-:S03]  /*257e0*/  IADD3 R13, R13, 0x100000, RZ ;  /* 0x001000000d0d7810 */ /* 0x000fc60007ffe0ff */
[----:B------:R-:W-:Y:S04]  /*257f0*/  LDGSTS.E [R17+-0x43ffc], desc[UR48][R208.64], !P3 ;  /* 0xbc004000d0117fae */ /* 0x000fe8000d921870 */
        /* <DEDUP_REMOVED lines=8> */
[----:B------:R-:W0:Y:S04]  /*25880*/  LDGDEPBAR ;  /* 0x00000000000079af */ /* 0x000e280000000000 */
[----:B------:R-:W-:Y:S04]  /*25890*/  LDGSTS.E [R11+0x8000], desc[UR48][R184.64], P0 ;  /* 0x08000000b80b7fae */ /* 0x000fe80008121870 */
        /* <DEDUP_REMOVED lines=14> */
[----:B------:R1:W-:Y:S04]  /*25980*/  LDGSTS.E [R11+0xbc00], desc[UR48][R140.64], P0 ;  /* 0x0bc000008c0b7fae */ /* 0x0003e80008121870 */
[----:B------:R-:W-:Y:S04]  /*25990*/  LDGSTS.E [R5+0x8100], desc[UR48][R182.64], P0 ;  /* 0x08100000b6057fae */ /* 0x000fe80008121870 */
[----:B------:R-:W-:Y:S04]  /*259a0*/  LDGSTS.E [R5+0x8500], desc[UR48][R30.64], P0 ;  /* 0x085000001e057fae */ /* 0x000fe80008121870 */
[----:B------:R-:W-:Y:S01]  /*259b0*/  LDGSTS.E [R5+0x8900], desc[UR48][R38.64], P0 ;  /* 0x0890000026057fae */ /* 0x000fe20008121870 */
[----:B-1----:R-:W1:Y:S03]  /*259c0*/  LDC R11, c[0x0][0x230] ;  /* 0x00008c00ff0b7b82 */ /* 0x002e660000000800 */
        /* <DEDUP_REMOVED lines=27> */
[----:B------:R-:W5:Y:S04]  /*25b80*/  LDL.LU.64 R8, [R1+0xf40] ;  /* 0x000f400001087983 */ /* 0x000f680000300a00 */
[----:B------:R-:W-:Y:S04]  /*25b90*/  LDGSTS.E [R4+0xba00], desc[UR48][R136.64], P0 ;  /* 0x0ba0000088047fae */ /* 0x000fe80008121870 */
[----:B------:R-:W5:Y:S04]  /*25ba0*/  LDL.LU.64 R6, [R1+0xf38] ;  /* 0x000f380001067983 */ /* 0x000f680000300a00 */
[----:B------:R-:W-:Y:S04]  /*25bb0*/  LDGSTS.E [R4+0xbe00], desc[UR48][R144.64], P0 ;  /* 0x0be0000090047fae */ /* 0x000fe80008121870 */
[----:B------:R-:W2:Y:S04]  /*25bc0*/  LDL.64 R4, [R1+0xc60] ;  /* 0x000c600001047983 */ /* 0x000ea80000100a00 */
[----:B------:R3:W-:Y:S04]  /*25bd0*/  STL [R1+0x400], RZ ;  /* 0x000400ff01007387 */ /* 0x0007e80000100800 */
        /* <DEDUP_REMOVED lines=255> */
[----:B------:R3:W-:Y:S04]  /*26bd0*/  STL [R1], RZ ;  /* 0x000000ff01007387 */ /* 0x0007e80000100800 */
        /* <DEDUP_REMOVED lines=51> */
[----:B--2---:R-:W-:Y:S04]  /*26f10*/  LDGSTS.E [R0+0x8300], desc[UR48][R4.64], P0 ;  /* 0x0830000004007fae */ /* 0x004fe80008121870 */
[----:B------:R3:W-:Y:S04]  /*26f20*/  STL [R1+0xd0], RZ ;  /* 0x0000d0ff01007387 */ /* 0x0007e80000100800 */
[----:B------:R-:W-:Y:S04]  /*26f30*/  LDGSTS.E [R0+0x8700], desc[UR48][R178.64], P0 ;  /* 0x08700000b2007fae */ /* 0x000fe80008121870 */
        /* <DEDUP_REMOVED lines=10> */
[----:B------:R3:W-:Y:S01]  /*26fe0*/  STL [R1+0xe8], RZ ;  /* 0x0000e8ff01007387 */ /* 0x0007e20000100800 */
[----:B------:R-:W-:-:S03]  /*26ff0*/  IMAD.WIDE R2, R3, 0x4, R146 ;  /* 0x0000000403027825 */ /* 0x000fc600078e0292 */
[----:B------:R-:W-:Y:S04]  /*27000*/  LDGSTS.E [R0+0x9f00], desc[UR48][R166.64], P0 ;  /* 0x09f00000a6007fae */ /* 0x000fe80008121870 */
[----:B------:R3:W-:Y:S01]  /*27010*/  STL [R1+0xec], RZ ;  /* 0x0000ecff01007387 */ /* 0x0007e20000100800 */
[----:B-1----:R-:W-:-:S03]  /*27020*/  VIADD R11, R11, 0x3f ;  /* 0x0000003f0b0b7836 */ /* 0x002fc60000000000 */
        /* <DEDUP_REMOVED lines=9> */
[----:B------:R1:W-:Y:S04]  /*270c0*/  LDGSTS.E [R0+0xb700], desc[UR48][R154.64], P0 ;  /* 0x0b7000009a007fae */ /* 0x0003e80008121870 */
[----:B------:R2:W-:Y:S04]  /*270d0*/  LDGSTS.E [R0+0xbb00], desc[UR48][R152.64], P0 ;  /* 0x0bb0000098007fae */ /* 0x0005e80008121870 */
[----:B------:R3:W-:Y:S01]  /*270e0*/  LDGSTS.E [R0+0xbf00], desc[UR48][R2.64], P0 ;  /* 0x0bf0000002007fae */ /* 0x0007e20008121870 */
[----:B------:R-:W-:-:S03]  /*270f0*/  ISETP.GE.AND P0, PT, R11, 0x40, PT ;  /* 0x000000400b00780c */ /* 0x000fc60003f06270 */
[----:B------:R-:W0:Y:S01]  /*27100*/  LDGDEPBAR ;  /* 0x00000000000079af */ /* 0x000e220000000000 */
[----:B-1----:R-:W-:Y:S02]  /*27110*/  CS2R R154, SRZ ;  /* 0x00000000009a7805 */ /* 0x002fe4000001ff00 */
[----:B------:R-:W-:Y:S02]  /*27120*/  CS2R R156, SRZ ;  /* 0x00000000009c7805 */ /* 0x000fe4000001ff00 */
[----:B------:R-:W-:Y:S02]  /*27130*/  CS2R R158, SRZ ;  /* 0x00000000009e7805 */ /* 0x000fe4000001ff00 */
[----:B--2---:R-:W-:Y:S02]  /*27140*/  CS2R R152, SRZ ;  /* 0x0000000000987805 */ /* 0x004fe4000001ff00 */
[----:B------:R-:W-:Y:S02]  /*27150*/  CS2R R160, SRZ ;  /* 0x0000000000a07805 */ /* 0x000fe4000001ff00 */
[----:B------:R-:W-:-:S02]  /*27160*/  CS2R R162, SRZ ;  /* 0x0000000000a27805 */ /* 0x000fc4000001ff00 */
[----:B------:R-:W-:Y:S02]  /*27170*/  CS2R R164, SRZ ;  /* 0x0000000000a47805 */ /* 0x000fe4000001ff00 */
[----:B------:R-:W-:Y:S02]  /*27180*/  CS2R R166, SRZ ;  /* 0x0000000000a67805 */ /* 0x000fe4000001ff00 */
[----:B------:R-:W-:Y:S02]  /*27190*/  CS2R R168, SRZ ;  /* 0x0000000000a87805 */ /* 0x000fe4000001ff00 */
[----:B------:R-:W-:Y:S02]  /*271a0*/  CS2R R170, SRZ ;  /* 0x0000000000aa7805 */ /* 0x000fe4000001ff00 */
        /* <DEDUP_REMOVED lines=85> */
[----:B------:R-:W-:Y:S01]  /*27700*/  CS2R R86, SRZ ;  /* 0x0000000000567805 */ /* 0x000fe2000001ff00 */
[----:B---3--:R-:W-:Y:S06]  /*27710*/  @!P0 BRA `(.L_x_0) ;  /* 0x00000158003c8947 */ /* 0x008fec0003800000 */
[----:B------:R-:W2:Y:S04]  /*27720*/  LDL.LU.64 R20, [R1+0x5b8] ;  /* 0x0005b80001147983 */ /* 0x000ea80000300a00 */
[----:B------:R-:W3:Y:S04]  /*27730*/  LDL.LU.64 R22, [R1+0x5c8] ;  /* 0x0005c80001167983 */ /* 0x000ee80000300a00 */
[----:B------:R-:W4:Y:S04]  /*27740*/  LDL.LU.64 R232, [R1+0x680] ;  /* 0x0006800001e87983 */ /* 0x000f280000300a00 */
[----:B------:R-:W4:Y:S04]  /*27750*/  LDL.LU.64 R86, [R1+0x518] ;  /* 0x0005180001567983 */ /* 0x000f280000300a00 */
[----:B------:R-:W4:Y:S04]  /*27760*/  LDL.LU.64 R78, [R1+0x530] ;  /* 0x00053000014e7983 */ /* 0x000f280000300a00 */
[----:B------:R-:W4:Y:S04]  /*27770*/  LDL.LU.64 R80, [R1+0x548] ;  /* 0x0005480001507983 */ /* 0x000f280000300a00 */
[----:B------:R-:W4:Y:S01]  /*27780*/  LDL.LU.64 R82, [R1+0x550] ;  /* 0x0005500001527983 */ /* 0x000f220000300a00 */
[----:B------:R-:W-:Y:S01]  /*27790*/  MOV R18, R222 ;  /* 0x000000de00127202 */ /* 0x000fe20000000f00 */
[----:B------:R-:W-:-:S02]  /*277a0*/  IMAD.MOV.U32 R222, RZ, RZ, R226 ;  /* 0x000000ffffde7224 */ /* 0x000fc400078e00e2 */
[----:B------:R-:W4:Y:S01]  /*277b0*/  LDL.LU.64 R84, [R1+0x700] ;  /* 0x0007000001547983 */ /* 0x000f220000300a00 */
[----:B------:R-:W-:Y:S02]  /*277c0*/  IMAD.MOV.U32 R226, RZ, RZ, R228 ;  /* 0x000000ffffe27224 */ /* 0x000fe400078e00e4 */
[----:B------:R-:W-:Y:S02]  /*277d0*/  IMAD.MOV.U32 R228, RZ, RZ, R230 ;  /* 0x000000ffffe47224 */ /* 0x000fe400078e00e6 */
[----:B------:R-:W-:Y:S02]  /*277e0*/  IMAD.MOV.U32 R17, RZ, RZ, R223 ;  /* 0x000000ffff117224 */ /* 0x000fe400078e00df */
[----:B------:R-:W-:Y:S01]  /*277f0*/  IMAD.MOV.U32 R19, RZ, RZ, R221 ;  /* 0x000000ffff137224 */ /* 0x000fe200078e00dd */
[----:B--2---:R-:W-:Y:S01]  /*27800*/  MOV R14, R20 ;  /* 0x00000014000e7202 */ /* 0x004fe20000000f00 */
[----:B------:R-:W-:Y:S02]  /*27810*/  IMAD.MOV.U32 R13, RZ, RZ, R21 ;  /* 0x000000ffff0d7224 */ /* 0x000fe400078e0015 */
[----:B---3--:R-:W-:Y:S01]  /*27820*/  IMAD.MOV.U32 R15, RZ, RZ, R23 ;  /* 0x000000ffff0f7224 */ /* 0x008fe200078e0017 */
[----:B------:R-:W-:-:S02]  /*27830*/  MOV R23, R217 ;  /* 0x000000d900177202 */ /* 0x000fc40000000f00 */
[----:B------:R-:W-:Y:S01]  /*27840*/  MOV R217, R225 ;  /* 0x000000e100d97202 */ /* 0x000fe20000000f00 */
[----:B----4-:R-:W-:Y:S01]  /*27850*/  IMAD.MOV.U32 R230, RZ, RZ, R232 ;  /* 0x000000ffffe67224 */ /* 0x010fe200078e00e8 */
[----:B------:R-:W-:Y:S01]  /*27860*/  MOV R225, R229 ;  /* 0x000000e500e17202 */ /* 0x000fe20000000f00 */
[----:B------:R-:W-:Y:S01]  /*27870*/  IMAD.MOV.U32 R232, RZ, RZ, R234 ;  /* 0x000000ffffe87224 */ /* 0x000fe200078e00ea */
[----:B------:R-:W-:Y:S01]  /*27880*/  MOV R229, R233 ;  /* 0x000000e900e57202 */ /* 0x000fe20000000f00 */
[----:B------:R-:W-:Y:S01]  /*27890*/  IMAD.MOV.U32 R234, RZ, RZ, R86 ;  /* 0x000000ffffea7224 */ /* 0x000fe200078e0056 */
[----:B------:R-:W-:Y:S02]  /*278a0*/  MOV R233, R87 ;  /* 0x0000005700e97202 */ /* 0x000fe40000000f00 */
[----:B------:R-:W2:Y:S04]  /*278b0*/  LDL.LU.64 R86, [R1+0x558] ;  /* 0x0005580001567983 */ /* 0x000ea80000300a00 */
[----:B------:R-:W3:Y:S04]  /*278c0*/  LDL.LU.64 R72, [R1+0x560] ;  /* 0x0005600001487983 */ /* 0x000ee80000300a00 */
[----:B------:R-:W4:Y:S04]  /*278d0*/  LDL.LU.64 R66, [R1+0x568] ;  /* 0x0005680001427983 */ /* 0x000f280000300a00 */
[----:B------:R-:W4:Y:S01]  /*278e0*/  LDL.LU.64 R74, [R1+0x728] ;  /* 0x00072800014a7983 */ /* 0x000f220000300a00 */
[----:B------:R-:W-:-:S03]  /*278f0*/  MOV R20, R220 ;  /* 0x000000dc00147202 */ /* 0x000fc60000000f00 */
[----:B------:R-:W4:Y:S01]  /*27900*/  LDL.LU.64 R76, [R1+0x570] ;  /* 0x00057000014c7983 */ /* 0x000f220000300a00 */
[----:B------:R-:W-:Y:S02]  /*27910*/  IMAD.MOV.U32 R220, RZ, RZ, R236 ;  /* 0x000000ffffdc7224 */ /* 0x000fe400078e00ec */
[----:B------:R-:W-:Y:S01]  /*27920*/  IMAD.MOV.U32 R21, RZ, RZ, R219 ;  /* 0x000000ffff157224 */ /* 0x000fe200078e00db */
[----:B------:R-:W-:Y:S01]  /*27930*/  MOV R219, R237 ;  /* 0x000000ed00db7202 */ /* 0x000fe20000000f00 */
[----:B------:R-:W-:Y:S01]  /*27940*/  IMAD.MOV.U32 R236, RZ, RZ, R238 ;  /* 0x000000ffffec7224 */ /* 0x000fe200078e00ee */
[----:B------:R-:W-:Y:S01]  /*27950*/  MOV R237, R241 ;  /* 0x000000f100ed7202 */ /* 0x000fe20000000f00 */
[----:B------:R-:W-:Y:S01]  /*27960*/  IMAD.MOV.U32 R238, RZ, RZ, R240 ;  /* 0x000000ffffee7224 */ /* 0x000fe200078e00f0 */
[----:B------:R-:W-:Y:S01]  /*27970*/  MOV R241, R79 ;  /* 0x0000004f00f17202 */ /* 0x000fe20000000f00 */
[----:B------:R-:W-:Y:S02]  /*27980*/  IMAD.MOV.U32 R240, RZ, RZ, R242 ;  /* 0x000000fffff07224 */ /* 0x000fe400078e00f2 */
[----:B------:R-:W-:-:S02]  /*27990*/  IMAD.MOV.U32 R242, RZ, RZ, R78 ;  /* 0x000000fffff27224 */ /* 0x000fc400078e004e */
[----:B------:R-:W4:Y:S04]  /*279a0*/  LDL.LU.64 R78, [R1+0x578] ;  /* 0x00057800014e7983 */ /* 0x000f280000300a00 */
[----:B------:R-:W4:Y:S01]  /*279b0*/  LDL.LU.64 R68, [R1+0x580] ;  /* 0x0005800001447983 */ /* 0x000f220000300a00 */
[----:B------:R-:W-:Y:S02]  /*279c0*/  MOV R16, R22 ;  /* 0x0000001600107202 */ /* 0x000fe40000000f00 */
[----:B------:R-:W-:Y:S01]  /*279d0*/  MOV R22, R218 ;  /* 0x000000da00167202 */ /* 0x000fe20000000f00 */
        /* <DEDUP_REMOVED lines=8> */
[----:B------:R-:W-:-:S02]  /*27a60*/  IMAD.MOV.U32 R248, RZ, RZ, R250 ;  /* 0x000000fffff87224 */ /* 0x000fc400078e00fa */
[----:B------:R-:W-:Y:S02]  /*27a70*/  IMAD.MOV.U32 R250, RZ, RZ, R80 ;  /* 0x000000fffffa7224 */ /* 0x000fe400078e0050 */
[----:B------:R-:W4:Y:S01]  /*27a80*/  LDL.LU.64 R80, [R1+0x588] ;  /* 0x0005880001507983 */ /* 0x000f220000300a00 */
[----:B------:R-:W-:Y:S02]  /*27a90*/  MOV R221, R227 ;  /* 0x000000e300dd7202 */ /* 0x000fe40000000f00 */
[----:B------:R-:W-:Y:S02]  /*27aa0*/  MOV R227, R231 ;  /* 0x000000e700e37202 */ /* 0x000fe40000000f00 */
[----:B------:R-:W-:Y:S02]  /*27ab0*/  MOV R231, R235 ;  /* 0x000000eb00e77202 */ /* 0x000fe40000000f00 */
[----:B------:R-:W-:Y:S02]  /*27ac0*/  MOV R235, R239 ;  /* 0x000000ef00eb7202 */ /* 0x000fe40000000f00 */
[----:B------:R-:W-:-:S02]  /*27ad0*/  MOV R239, R243 ;  /* 0x000000f300ef7202 */ /* 0x000fc40000000f00 */
[----:B------:R-:W-:Y:S01]  /*27ae0*/  MOV R243, R247 ;  /* 0x000000f700f37202 */ /* 0x000fe20000000f00 */
[----:B------:R-:W-:Y:S01]  /*27af0*/  IMAD.MOV.U32 R252, RZ, RZ, R82 ;  /* 0x000000fffffc7224 */ /* 0x000fe200078e0052 */
[----:B------:R-:W-:Y:S02]  /*27b00*/  MOV R247, R251 ;  /* 0x000000fb00f77202 */ /* 0x000fe40000000f00 */
[----:B------:R-:W-:Y:S02]  /*27b10*/  MOV R251, R83 ;  /* 0x0000005300fb7202 */ /* 0x000fe40000000f00 */
[----:B------:R-:W4:Y:S01]  /*27b20*/  LDL.LU.64 R82, [R1+0x590] ;  /* 0x0005900001527983 */ /* 0x000f220000300a00 */
[----:B------:R-:W-:-:S03]  /*27b30*/  IMAD.MOV.U32 R0, RZ, RZ, R85 ;  /* 0x000000ffff007224 */ /* 0x000fc600078e0055 */
[----:B------:R1:W-:Y:S04]  /*27b40*/  STL [R1+0x504], R84 ;  /* 0x0005045401007387 */ /* 0x0003e80000100800 */
[----:B-1----:R-:W4:Y:S04]  /*27b50*/  LDL.LU.64 R84, [R1+0x598] ;  /* 0x0005980001547983 */ /* 0x002f280000300a00 */
[----:B------:R1:W-:Y:S04]  /*27b60*/  STL [R1+0x500], R0 ;  /* 0x0005000001007387 */ /* 0x0003e80000100800 */
[----:B--2---:R2:W-:Y:S01]  /*27b70*/  STL [R1+0x50c], R86 ;  /* 0x00050c5601007387 */ /* 0x0045e20000100800 */
[----:B-1----:R-:W-:-:S03]  /*27b80*/  MOV R0, R87 ;  /* 0x0000005700007202 */ /* 0x002fc60000000f00 */
[----:B--2---:R-:W2:Y:S04]  /*27b90*/  LDL.LU.64 R86, [R1+0x780] ;  /* 0x0007800001567983 */ /* 0x004ea80000300a00 */
[----:B------:R1:W-:Y:S04]  /*27ba0*/  STL [R1+0x508], R0 ;  /* 0x0005080001007387 */ /* 0x0003e80000100800 */
[----:B---3--:R3:W-:Y:S01]  /*27bb0*/  STL [R1+0x514], R72 ;  /* 0x0005144801007387 */ /* 0x0087e20000100800 */
[----:B-1----:R-:W-:-:S03]  /*27bc0*/  IMAD.MOV.U32 R0, RZ, RZ, R73 ;  /* 0x000000ffff007224 */ /* 0x002fc600078e0049 */
[----:B---3--:R-:W3:Y:S04]  /*27bd0*/  LDL.LU.64 R72, [R1+0x5a0] ;  /* 0x0005a00001487983 */ /* 0x008ee80000300a00 */
[----:B------:R1:W-:Y:S04]  /*27be0*/  STL [R1+0x510], R0 ;  /* 0x0005100001007387 */ /* 0x0003e80000100800 */
[----:B----4-:R4:W-:Y:S01]  /*27bf0*/  STL [R1+0x51c], R66 ;  /* 0x00051c4201007387 */ /* 0x0109e20000100800 */
[----:B-1----:R-:W-:-:S03]  /*27c00*/  MOV R0, R67 ;  /* 0x0000004300007202 */ /* 0x002fc60000000f00 */
[----:B----4-:R-:W4:Y:S04]  /*27c10*/  LDL.LU.64 R66, [R1+0x5a8] ;  /* 0x0005a80001427983 */ /* 0x010f280000300a00 */
[----:B------:R1:W-:Y:S04]  /*27c20*/  STL [R1+0x518], R0 ;  /* 0x0005180001007387 */ /* 0x0003e80000100800 */
[----:B------:R1:W-:Y:S02]  /*27c30*/  STL [R1+0x524], R74 ;  /* 0x0005244a01007387 */ /* 0x0003e40000100800 */
[----:B-1----:R-:W-:-:S02]  /*27c40*/  IMAD.MOV.U32 R0, RZ, RZ, R75 ;  /* 0x000000ffff007224 */ /* 0x002fc400078e004b */
[----:B------:R-:W4:Y:S04]  /*27c50*/  LDL.LU.64 R74, [R1+0x5b0] ;  /* 0x0005b000014a7983 */ /* 0x000f280000300a00 */
[----:B------:R1:W-:Y:S04]  /*27c60*/  STL [R1+0x520], R0 ;  /* 0x0005200001007387 */ /* 0x0003e80000100800 */
[----:B------:R1:W-:Y:S02]  /*27c70*/  STL [R1+0x52c], R76 ;  /* 0x00052c4c01007387 */ /* 0x0003e40000100800 */
[----:B-1----:R-:W-:-:S02]  /*27c80*/  MOV R0, R77 ;  /* 0x0000004d00007202 */ /* 0x002fc40000000f00 */
[----:B------:R-:W4:Y:S04]  /*27c90*/  LDL.LU.64 R76, [R1+0x7a0] ;  /* 0x0007a000014c7983 */ /* 0x000f280000300a00 */
        /* <DEDUP_REMOVED lines=25> */
[----:B--2---:R2:W-:Y:S01]  /*27e30*/  STL [R1+0x564], R86 ;  /* 0x0005645601007387 */ /* 0x0045e20000100800 */
[----:B-1----:R-:W-:-:S03]  /*27e40*/  IMAD.MOV.U32 R0, RZ, RZ, R87 ;  /* 0x000000ffff007224 */ /* 0x002fc600078e0057 */
[----:B--2---:R-:W2:Y:S04]  /*27e50*/  LDL.LU.64 R86, [R1+0x5f8] ;  /* 0x0005f80001567983 */ /* 0x004ea80000300a00 */
[----:B------:R1:W-:Y:S04]  /*27e60*/  STL [R1+0x560], R0 ;  /* 0x0005600001007387 */ /* 0x0003e80000100800 */
[----:B---3--:R3:W-:Y:S01]  /*27e70*/  STL [R1+0x56c], R72 ;  /* 0x00056c4801007387 */ /* 0x0087e20000100800 */
[----:B-1----:R-:W-:-:S03]  /*27e80*/  MOV R0, R73 ;  /* 0x0000004900007202 */ /* 0x002fc60000000f00 */
[----:B---3--:R-:W3:Y:S04]  /*27e90*/  LDL.LU.64 R72, [R1+0x7f8] ;  /* 0x0007f80001487983 */ /* 0x008ee80000300a00 */
[----:B------:R1:W-:Y:S04]  /*27ea0*/  STL [R1+0x568], R0 ;  /* 0x0005680001007387 */ /* 0x0003e80000100800 */
[----:B----4-:R4:W-:Y:S01]  /*27eb0*/  STL [R1+0x574], R66 ;  /* 0x0005744201007387 */ /* 0x0109e20000100800 */
[----:B-1----:R-:W-:-:S03]  /*27ec0*/  IMAD.MOV.U32 R0, RZ, RZ, R67 ;  /* 0x000000ffff007224 */ /* 0x002fc600078e0043 */
[----:B----4-:R-:W4:Y:S04]  /*27ed0*/  LDL.LU.64 R66, [R1+0x600] ;  /* 0x0006000001427983 */ /* 0x010f280000300a00 */
        /* <DEDUP_REMOVED lines=789> */
[----:B----4-:R-:W-:Y:S04]  /*2b030*/  STL [R1+0xba4], R66 ;  /* 0x000ba44201007387 */ /* 0x010fe80000100800 */
[----:B------:R-:W4:Y:S01]  /*2b040*/  LDL.LU.64 R64, [R1+0xc00] ;  /* 0x000c000001407983 */ /* 0x000f220000300a00 */
[----:B-1----:R-:W-:-:S05]  /*2b050*/  IMAD.MOV.U32 R0, RZ, RZ, R67 ;  /* 0x000000ffff007224 */ /* 0x002fca00078e0043 */
[----:B------:R1:W-:Y:S04]  /*2b060*/  STL [R1+0xba0], R0 ;  /* 0x000ba00001007387 */ /* 0x0003e80000100800 */
[----:B------:R1:W-:Y:S02]  /*2b070*/  STL [R1+0xbac], R74 ;  /* 0x000bac4a01007387 */ /* 0x0003e40000100800 */
[----:B-1----:R-:W-:Y:S02]  /*2b080*/  MOV R0, R75 ;  /* 0x0000004b00007202 */ /* 0x002fe40000000f00 */
[----:B------:R-:W4:Y:S04]  /*2b090*/  LDL.LU.64 R66, [R1+0xf28] ;  /* 0x000f280001427983 */ /* 0x000f280000300a00 */
[----:B------:R1:W-:Y:S04]  /*2b0a0*/  STL [R1+0xba8], R0 ;  /* 0x000ba80001007387 */ /* 0x0003e80000100800 */
[----:B------:R1:W-:Y:S04]  /*2b0b0*/  STL [R1+0xbb4], R76 ;  /* 0x000bb44c01007387 */ /* 0x0003e80000100800 */
[----:B------:R-:W4:Y:S01]  /*2b0c0*/  LDL.LU.64 R74, [R1+0xc10] ;  /* 0x000c1000014a7983 */ /* 0x000f220000300a00 */
[----:B-1----:R-:W-:-:S03]  /*2b0d0*/  IMAD.MOV.U32 R0, RZ, RZ, R77 ;  /* 0x000000ffff007224 */ /* 0x002fc600078e004d */
[----:B------:R-:W-:Y:S04]  /*2b0e0*/  STL [R1+0xbbc], R78 ;  /* 0x000bbc4e01007387 */ /* 0x000fe80000100800 */
[----:B------:R1:W-:Y:S04]  /*2b0f0*/  STL [R1+0xbb0], R0 ;  /* 0x000bb00001007387 */ /* 0x0003e80000100800 */
[----:B------:R-:W4:Y:S01]  /*2b100*/  LDL.LU.64 R76, [R1+0xc18] ;  /* 0x000c1800014c7983 */ /* 0x000f220000300a00 */
[----:B-1----:R-:W-:-:S03]  /*2b110*/  MOV R0, R79 ;  /* 0x0000004f00007202 */ /* 0x002fc60000000f00 */
[----:B------:R-:W-:Y:S04]  /*2b120*/  STL [R1+0xbc4], R68 ;  /* 0x000bc44401007387 */ /* 0x000fe80000100800 */
        /* <DEDUP_REMOVED lines=19> */
[----:B--2---:R-:W-:Y:S04]  /*2b260*/  STL [R1+0xbec], R86 ;  /* 0x000bec5601007387 */ /* 0x004fe80000100800 */
[----:B------:R1:W-:Y:S04]  /*2b270*/  STL [R1+0xbe0], R0 ;  /* 0x000be00001007387 */ /* 0x0003e80000100800 */
[----:B------:R-:W2:Y:S01]  /*2b280*/  LDL.LU.64 R84, [R1+0xc48] ;  /* 0x000c480001547983 */ /* 0x000ea20000300a00 */
[----:B-1----:R-:W-:-:S03]  /*2b290*/  MOV R0, R87 ;  /* 0x0000005700007202 */ /* 0x002fc60000000f00 */
[----:B---3--:R-:W-:Y:S04]  /*2b2a0*/  STL [R1+0xbf4], R72 ;  /* 0x000bf44801007387 */ /* 0x008fe80000100800 */
[----:B------:R1:W-:Y:S04]  /*2b2b0*/  STL [R1+0xbe8], R0 ;  /* 0x000be80001007387 */ /* 0x0003e80000100800 */
[----:B------:R-:W3:Y:S01]  /*2b2c0*/  LDL.LU.64 R86, [R1+0xc50] ;  /* 0x000c500001567983 */ /* 0x000ee20000300a00 */
[----:B-1----:R-:W-:-:S03]  /*2b2d0*/  IMAD.MOV.U32 R0, RZ, RZ, R73 ;  /* 0x000000ffff007224 */ /* 0x002fc600078e0049 */
[----:B----4-:R-:W-:Y:S04]  /*2b2e0*/  STL [R1+0xbfc], R64 ;  /* 0x000bfc4001007387 */ /* 0x010fe80000100800 */
[----:B------:R1:W-:Y:S04]  /*2b2f0*/  STL [R1+0xbf0], R0 ;  /* 0x000bf00001007387 */ /* 0x0003e80000100800 */
[----:B------:R-:W4:Y:S01]  /*2b300*/  LDL.LU.64 R72, [R1+0xc58] ;  /* 0x000c580001487983 */ /* 0x000f220000300a00 */
[----:B-1----:R-:W-:-:S03]  /*2b310*/  MOV R0, R65 ;  /* 0x0000004100007202 */ /* 0x002fc60000000f00 */
[----:B------:R-:W-:Y:S04]  /*2b320*/  STL [R1+0xc04], R66 ;  /* 0x000c044201007387 */ /* 0x000fe80000100800 */
[----:B------:R1:W-:Y:S02]  /*2b330*/  STL [R1+0xbf8], R0 ;  /* 0x000bf80001007387 */ /* 0x0003e40000100800 */
[----:B-1----:R-:W-:Y:S02]  /*2b340*/  IMAD.MOV.U32 R0, RZ, RZ, R67 ;  /* 0x000000ffff007224 */ /* 0x002fe400078e0043 */
[----:B------:R-:W-:Y:S04]  /*2b350*/  STL [R1+0xc0c], R74 ;  /* 0x000c0c4a01007387 */ /* 0x000fe80000100800 */
        /* <DEDUP_REMOVED lines=16> */
[----:B------:R-:W-:Y:S04]  /*2b460*/  STL [R1+0xc2c], R70 ;  /* 0x000c2c4601007387 */ /* 0x000fe80000100800 */
[----:B------:R-:W4:Y:S01]  /*2b470*/  LDL.LU.64 R66, [R1+0xc88] ;  /* 0x000c880001427983 */ /* 0x000f220000300a00 */
[----:B-1----:R-:W-:-:S05]  /*2b480*/  MOV R0, R71 ;  /* 0x0000004700007202 */ /* 0x002fca0000000f00 */
[----:B------:R1:W-:Y:S04]  /*2b490*/  STL [R1+0xc28], R0 ;  /* 0x000c280001007387 */ /* 0x0003e80000100800 */
[----:B------:R1:W-:Y:S02]  /*2b4a0*/  STL [R1+0xc34], R80 ;  /* 0x000c345001007387 */ /* 0x0003e40000100800 */
[----:B-1----:R-:W-:Y:S02]  /*2b4b0*/  IMAD.MOV.U32 R0, RZ, RZ, R81 ;  /* 0x000000ffff007224 */ /* 0x002fe400078e0051 */
        /* <DEDUP_REMOVED lines=22> */
[----:B------:R1:W-:Y:S02]  /*2b620*/  STL [R1+0xc64], R74 ;  /* 0x000c644a01007387 */ /* 0x0003e40000100800 */
[----:B-1----:R-:W-:-:S02]  /*2b630*/  IMAD.MOV.U32 R0, RZ, RZ, R75 ;  /* 0x000000ffff007224 */ /* 0x002fc400078e004b */
[----:B------:R-:W4:Y:S04]  /*2b640*/  LDL.LU.64 R72, [R1+0xcc0] ;  /* 0x000cc00001487983 */ /* 0x000f280000300a00 */
        /* <DEDUP_REMOVED lines=17> */
[----:B------:R1:W-:Y:S02]  /*2b760*/  STL [R1+0xc80], R0 ;  /* 0x000c800001007387 */ /* 0x0003e40000100800 */
[----:B-1----:R-:W-:Y:S02]  /*2b770*/  MOV R0, R81 ;  /* 0x0000005100007202 */ /* 0x002fe40000000f00 */
        /* <DEDUP_REMOVED lines=38> */
[----:B------:R-:W4:Y:S04]  /*2b9e0*/  LDL.LU.64 R78, [R1+0xd30] ;  /* 0x000d3000014e7983 */ /* 0x000f280000300a00 */
        /* <DEDUP_REMOVED lines=11> */
[----:B--2---:R2:W-:Y:S04]  /*2baa0*/  STL [R1+0xcf4], R84 ;  /* 0x000cf45401007387 */ /* 0x0045e80000100800 */
[----:B------:R-:W4:Y:S01]  /*2bab0*/  LDL.LU.64 R68, [R1+0xd50] ;  /* 0x000d500001447983 */ /* 0x000f220000300a00 */
[----:B-1----:R-:W-:-:S03]  /*2bac0*/  IMAD.MOV.U32 R0, RZ, RZ, R85 ;  /* 0x000000ffff007224 */ /* 0x002fc600078e0055 */
[----:B---3--:R-:W-:Y:S04]  /*2bad0*/  STL [R1+0xcfc], R86 ;  /* 0x000cfc5601007387 */ /* 0x008fe80000100800 */
[----:B------:R1:W-:Y:S04]  /*2bae0*/  STL [R1+0xcf0], R0 ;  /* 0x000cf00001007387 */ /* 0x0003e80000100800 */
[----:B--2---:R-:W2:Y:S01]  /*2baf0*/  LDL.LU.64 R84, [R1+0xd58] ;  /* 0x000d580001547983 */ /* 0x004ea20000300a00 */
[----:B-1----:R-:W-:-:S03]  /*2bb00*/  MOV R0, R87 ;  /* 0x0000005700007202 */ /* 0x002fc60000000f00 */
[----:B----4-:R-:W-:Y:S04]  /*2bb10*/  STL [R1+0xd04], R70 ;  /* 0x000d044601007387 */ /* 0x010fe80000100800 */
[----:B------:R1:W-:Y:S04]  /*2bb20*/  STL [R1+0xcf8], R0 ;  /* 0x000cf80001007387 */ /* 0x0003e80000100800 */
[----:B------:R-:W3:Y:S01]  /*2bb30*/  LDL.LU.64 R86, [R1+0xd60] ;  /* 0x000d600001567983 */ /* 0x000ee20000300a00 */
[----:B-1----:R-:W-:-:S03]  /*2bb40*/  IMAD.MOV.U32 R0, RZ, RZ, R71 ;  /* 0x000000ffff007224 */ /* 0x002fc600078e0047 */
        /* <DEDUP_REMOVED lines=31> */
[----:B------:R-:W-:Y:S04]  /*2bd40*/  STL [R1+0xd4c], R68 ;  /* 0x000d4c4401007387 */ /* 0x000fe80000100800 */
[----:B------:R1:W-:Y:S04]  /*2bd50*/  STL [R1+0xd40], R0 ;  /* 0x000d400001007387 */ /* 0x0003e80000100800 */
[----:B------:R-:W4:Y:S01]  /*2bd60*/  LDL.LU.64 R82, [R1+0xda0] ;  /* 0x000da00001527983 */ /* 0x000f220000300a00 */
[----:B-1----:R-:W-:-:S03]  /*2bd70*/  MOV R0, R69 ;  /* 0x0000004500007202 */ /* 0x002fc60000000f00 */
[----:B--2---:R-:W-:Y:S04]  /*2bd80*/  STL [R1+0xd54], R84 ;  /* 0x000d545401007387 */ /* 0x004fe80000100800 */
[----:B------:R1:W-:Y:S02]  /*2bd90*/  STL [R1+0xd48], R0 ;  /* 0x000d480001007387 */ /* 0x0003e40000100800 */
[----:B-1----:R-:W-:Y:S02]  /*2bda0*/  IMAD.MOV.U32 R0, RZ, RZ, R85 ;  /* 0x000000ffff007224 */ /* 0x002fe400078e0055 */
[----:B------:R-:W2:Y:S04]  /*2bdb0*/  LDL.LU.64 R84, [R1+0xda8] ;  /* 0x000da80001547983 */ /* 0x000ea80000300a00 */
[----:B------:R1:W-:Y:S04]  /*2bdc0*/  STL [R1+0xd50], R0 ;  /* 0x000d500001007387 */ /* 0x0003e80000100800 */
[----:B---3--:R3:W-:Y:S01]  /*2bdd0*/  STL [R1+0xd5c], R86 ;  /* 0x000d5c5601007387 */ /* 0x0087e20000100800 */
[----:B-1----:R-:W-:-:S03]  /*2bde0*/  MOV R0, R87 ;  /* 0x0000005700007202 */ /* 0x002fc60000000f00 */
[----:B----4-:R-:W-:Y:S04]  /*2bdf0*/  STL [R1+0xd64], R70 ;  /* 0x000d644601007387 */ /* 0x010fe80000100800 */
[----:B------:R1:W-:Y:S04]  /*2be00*/  STL [R1+0xd58], R0 ;  /* 0x000d580001007387 */ /* 0x0003e80000100800 */
[----:B---3--:R-:W3:Y:S01]  /*2be10*/  LDL.LU.64 R86, [R1+0xdb0] ;  /* 0x000db00001567983 */ /* 0x008ee20000300a00 */
[----:B-1----:R-:W-:-:S03]  /*2be20*/  IMAD.MOV.U32 R0, RZ, RZ, R71 ;  /* 0x000000ffff007224 */ /* 0x002fc600078e0047 */
[----:B------:R-:W-:Y:S04]  /*2be30*/  STL [R1+0xd6c], R4 ;  /* 0x000d6c0401007387 */ /* 0x000fe80000100800 */
[----:B------:R1:W-:Y:S02]  /*2be40*/  STL [R1+0xd60], R0 ;  /* 0x000d600001007387 */ /* 0x0003e40000100800 */
[----:B-1----:R-:W-:Y:S02]  /*2be50*/  MOV R0, R5 ;  /* 0x0000000500007202 */ /* 0x002fe40000000f00 */
[----:B------:R-:W4:Y:S04]  /*2be60*/  LDL.LU.64 R4, [R1+0xdb8] ;  /* 0x000db80001047983 */ /* 0x000f280000300a00 */
[----:B------:R1:W-:Y:S04]  /*2be70*/  STL [R1+0xd68], R0 ;  /* 0x000d680001007387 */ /* 0x0003e80000100800 */
[----:B------:R-:W-:Y:S04]  /*2be80*/  STL [R1+0xd74], R72 ;  /* 0x000d744801007387 */ /* 0x000fe80000100800 */
[----:B------:R-:W4:Y:S01]  /*2be90*/  LDL.LU.64 R58, [R1+0xdc0] ;  /* 0x000dc000013a7983 */ /* 0x000f220000300a00 */
[----:B-1----:R-:W-:-:S05]  /*2bea0*/  IMAD.MOV.U32 R0, RZ, RZ, R73 ;  /* 0x000000ffff007224 */ /* 0x002fca00078e0049 */
[----:B------:R1:W-:Y:S04]  /*2beb0*/  STL [R1+0xd70], R0 ;  /* 0x000d700001007387 */ /* 0x0003e80000100800 */
[----:B------:R-:W-:Y:S01]  /*2bec0*/  STL [R1+0xd7c], R74 ;  /* 0x000d7c4a01007387 */ /* 0x000fe20000100800 */
[----:B-1----:R-:W-:-:S03]  /*2bed0*/  MOV R0, R75 ;  /* 0x0000004b00007202 */ /* 0x002fc60000000f00 */
[----:B------:R-:W4:Y:S04]  /*2bee0*/  LDL.LU.64 R60, [R1+0xdc8] ;  /* 0x000dc800013c7983 */ /* 0x000f280000300a00 */
[----:B------:R1:W-:Y:S04]  /*2bef0*/  STL [R1+0xd78], R0 ;  /* 0x000d780001007387 */ /* 0x0003e80000100800 */
[----:B------:R-:W-:Y:S04]  /*2bf00*/  STL [R1+0xd84], R76 ;  /* 0x000d844c01007387 */ /* 0x000fe80000100800 */
[----:B------:R-:W4:Y:S01]  /*2bf10*/  LDL.LU.64 R62, [R1+0xdd0] ;  /* 0x000dd000013e7983 */ /* 0x000f220000300a00 */
[----:B-1----:R-:W-:-:S03]  /*2bf20*/  IMAD.MOV.U32 R0, RZ, RZ, R77 ;  /* 0x000000ffff007224 */ /* 0x002fc600078e004d */
[----:B------:R-:W4:Y:S04]  /*2bf30*/  LDL.LU.64 R64, [R1+0xdd8] ;  /* 0x000dd80001407983 */ /* 0x000f280000300a00 */
[----:B------:R1:W-:Y:S04]  /*2bf40*/  STL [R1+0xd80], R0 ;  /* 0x000d800001007387 */ /* 0x0003e80000100800 */
[----:B------:R-:W-:Y:S04]  /*2bf50*/  STL [R1+0xd8c], R78 ;  /* 0x000d8c4e01007387 */ /* 0x000fe80000100800 */
[----:B------:R-:W4:Y:S01]  /*2bf60*/  LDL.LU.64 R66, [R1+0xde0] ;  /* 0x000de00001427983 */ /* 0x000f220000300a00 */
        /* <DEDUP_REMOVED lines=13> */
[----:B--2---:R-:W-:Y:S04]  /*2c040*/  STL [R1+0xda4], R84 ;  /* 0x000da45401007387 */ /* 0x004fe80000100800 */
[----:B------:R-:W2:Y:S01]  /*2c050*/  LDL.LU.64 R78, [R1+0xe10] ;  /* 0x000e1000014e7983 */ /* 0x000ea20000300a00 */
[----:B-1----:R-:W-:-:S03]  /*2c060*/  IMAD.MOV.U32 R0, RZ, RZ, R85 ;  /* 0x000000ffff007224 */ /* 0x002fc600078e0055 */
[----:B------:R-:W2:Y:S04]  /*2c070*/  LDL.LU.64 R80, [R1+0xe18] ;  /* 0x000e180001507983 */ /* 0x000ea80000300a00 */
[----:B------:R1:W-:Y:S04]  /*2c080*/  STL [R1+0xda0], R0 ;  /* 0x000da00001007387 */ /* 0x0003e80000100800 */
[----:B---3--:R-:W-:Y:S04]  /*2c090*/  STL [R1+0xdac], R86 ;  /* 0x000dac5601007387 */ /* 0x008fe80000100800 */
[----:B------:R-:W3:Y:S01]  /*2c0a0*/  LDL.LU.64 R82, [R1+0xe20] ;  /* 0x000e200001527983 */ /* 0x000ee20000300a00 */
[----:B-1----:R-:W-:-:S03]  /*2c0b0*/  MOV R0, R87 ;  /* 0x0000005700007202 */ /* 0x002fc60000000f00 */
[----:B------:R-:W3:Y:S04]  /*2c0c0*/  LDL.LU.64 R84, [R1+0xe28] ;  /* 0x000e280001547983 */ /* 0x000ee80000300a00 */
[----:B------:R1:W-:Y:S04]  /*2c0d0*/  STL [R1+0xda8], R0 ;  /* 0x000da80001007387 */ /* 0x0003e80000100800 */
[----:B----4-:R4:W-:Y:S01]  /*2c0e0*/  STL [R1+0xdb4], R4 ;  /* 0x000db40401007387 */ /* 0x0109e20000100800 */
[----:B-1----:R-:W-:-:S03]  /*2c0f0*/  IMAD.MOV.U32 R0, RZ, RZ, R5 ;  /* 0x000000ffff007224 */ /* 0x002fc600078e0005 */
[----:B------:R-:W3:Y:S04]  /*2c100*/  LDL.LU.64 R86, [R1+0xe30] ;  /* 0x000e300001567983 */ /* 0x000ee80000300a00 */
[----:B------:R-:W-:Y:S04]  /*2c110*/  STL [R1+0xdbc], R58 ;  /* 0x000dbc3a01007387 */ /* 0x000fe80000100800 */
[----:B------:R1:W-:Y:S04]  /*2c120*/  STL [R1+0xdb0], R0 ;  /* 0x000db00001007387 */ /* 0x0003e80000100800 */
[----:B----4-:R-:W4:Y:S01]  /*2c130*/  LDL.LU.64 R4, [R1+0xe38] ;  /* 0x000e380001047983 */ /* 0x010f220000300a00 */
[----:B-1----:R-:W-:-:S03]  /*2c140*/  MOV R0, R59 ;  /* 0x0000003b00007202 */ /* 0x002fc60000000f00 */
[----:B------:R-:W-:Y:S04]  /*2c150*/  STL [R1+0xdc4], R60 ;  /* 0x000dc43c01007387 */ /* 0x000fe80000100800 */
[----:B------:R1:W-:Y:S02]  /*2c160*/  STL [R1+0xdb8], R0 ;  /* 0x000db80001007387 */ /* 0x0003e40000100800 */
[----:B-1----:R-:W-:Y:S02]  /*2c170*/  IMAD.MOV.U32 R0, RZ, RZ, R61 ;  /* 0x000000ffff007224 */ /* 0x002fe400078e003d */
[----:B------:R-:W-:Y:S04]  /*2c180*/  STL [R1+0xdcc], R62 ;  /* 0x000dcc3e01007387 */ /* 0x000fe80000100800 */
[----:B------:R1:W-:Y:S04]  /*2c190*/  STL [R1+0xdc0], R0 ;  /* 0x000dc00001007387 */ /* 0x0003e80000100800 */
[----:B------:R-:W-:Y:S01]  /*2c1a0*/  STL [R1+0xdd4], R64 ;  /* 0x000dd44001007387 */ /* 0x000fe20000100800 */
[----:B-1----:R-:W-:-:S05]  /*2c1b0*/  MOV R0, R63 ;  /* 0x0000003f00007202 */ /* 0x002fca0000000f00 */
[----:B------:R1:W-:Y:S04]  /*2c1c0*/  STL [R1+0xdc8], R0 ;  /* 0x000dc80001007387 */ /* 0x0003e80000100800 */
[----:B------:R-:W-:Y:S01]  /*2c1d0*/  STL [R1+0xddc], R66 ;  /* 0x000ddc4201007387 */ /* 0x000fe20000100800 */
[----:B-1----:R-:W-:-:S05]  /*2c1e0*/  IMAD.MOV.U32 R0, RZ, RZ, R65 ;  /* 0x000000ffff007224 */ /* 0x002fca00078e0041 */
[----:B------:R1:W-:Y:S04]  /*2c1f0*/  STL [R1+0xdd0], R0 ;  /* 0x000dd00001007387 */ /* 0x0003e80000100800 */
[----:B------:R-:W-:Y:S01]  /*2c200*/  STL [R1+0xde4], R68 ;  /* 0x000de44401007387 */ /* 0x000fe20000100800 */
[----:B-1----:R-:W-:-:S05]  /*2c210*/  MOV R0, R67 ;  /* 0x0000004300007202 */ /* 0x002fca0000000f00 */
[----:B------:R1:W-:Y:S02]  /*2c220*/  STL [R1+0xdd8], R0 ;  /* 0x000dd80001007387 */ /* 0x0003e40000100800 */
[----:B-1----:R-:W-:Y:S02]  /*2c230*/  IMAD.MOV.U32 R0, RZ, RZ, R69 ;  /* 0x000000ffff007224 */ /* 0x002fe400078e0045 */
[----:B------:R-:W-:Y:S04]  /*2c240*/  STL [R1+0xdec], R70 ;  /* 0x000dec4601007387 */ /* 0x000fe80000100800 */
        /* <DEDUP_REMOVED lines=11> */
[----:B--2---:R-:W-:Y:S04]  /*2c300*/  STL [R1+0xe0c], R78 ;  /* 0x000e0c4e01007387 */ /* 0x004fe80000100800 */
[----:B------:R1:W-:Y:S04]  /*2c310*/  STL [R1+0xe00], R0 ;  /* 0x000e000001007387 */ /* 0x0003e80000100800 */
[----:B------:R-:W-:Y:S01]  /*2c320*/  STL [R1+0xe14], R80 ;  /* 0x000e145001007387 */ /* 0x000fe20000100800 */
[----:B-1----:R-:W-:-:S05]  /*2c330*/  MOV R0, R79 ;  /* 0x0000004f00007202 */ /* 0x002fca0000000f00 */
[----:B------:R1:W-:Y:S04]  /*2c340*/  STL [R1+0xe08], R0 ;  /* 0x000e080001007387 */ /* 0x0003e80000100800 */
[----:B---3--:R-:W-:Y:S01]  /*2c350*/  STL [R1+0xe1c], R82 ;  /* 0x000e1c5201007387 */ /* 0x008fe20000100800 */
[----:B-1----:R-:W-:-:S05]  /*2c360*/  IMAD.MOV.U32 R0, RZ, RZ, R81 ;  /* 0x000000ffff007224 */ /* 0x002fca00078e0051 */
[----:B------:R1:W-:Y:S04]  /*2c370*/  STL [R1+0xe10], R0 ;  /* 0x000e100001007387 */ /* 0x0003e80000100800 */
[----:B------:R-:W-:Y:S01]  /*2c380*/  STL [R1+0xe24], R84 ;  /* 0x000e245401007387 */ /* 0x000fe20000100800 */
[----:B-1----:R-:W-:-:S05]  /*2c390*/  MOV R0, R83 ;  /* 0x0000005300007202 */ /* 0x002fca0000000f00 */
[----:B------:R1:W-:Y:S04]  /*2c3a0*/  STL [R1+0xe18], R0 ;  /* 0x000e180001007387 */ /* 0x0003e80000100800 */
[----:B------:R-:W-:Y:S01]  /*2c3b0*/  STL [R1+0xe2c], R86 ;  /* 0x000e2c5601007387 */ /* 0x000fe20000100800 */
[----:B-1----:R-:W-:-:S05]  /*2c3c0*/  IMAD.MOV.U32 R0, RZ, RZ, R85 ;  /* 0x000000ffff007224 */ /* 0x002fca00078e0055 */
[----:B------:R1:W-:Y:S02]  /*2c3d0*/  STL [R1+0xe20], R0 ;  /* 0x000e200001007387 */ /* 0x0003e40000100800 */
[----:B-1----:R-:W-:-:S05]  /*2c3e0*/  MOV R0, R87 ;  /* 0x0000005700007202 */ /* 0x002fca0000000f00 */
[----:B------:R-:W-:Y:S04]  /*2c3f0*/  STL [R1+0xe28], R0 ;  /* 0x000e280001007387 */ /* 0x000fe80000100800 */
[----:B----4-:R1:W-:Y:S02]  /*2c400*/  STL [R1+0xe34], R4 ;  /* 0x000e340401007387 */ /* 0x0103e40000100800 */
[----:B-1----:R-:W-:-:S05]  /*2c410*/  IMAD.MOV.U32 R4, RZ, RZ, R5 ;  /* 0x000000ffff047224 */ /* 0x002fca00078e0005 */
[----:B------:R1:W-:Y:S04]  /*2c420*/  STL [R1+0xe30], R4 ;  /* 0x000e300401007387 */ /* 0x0003e80000100800 */
[----:B------:R1:W-:Y:S04]  /*2c430*/  STL [R1+0xe3c], R2 ;  /* 0x000e3c0201007387 */ /* 0x0003e80000100800 */
[----:B------:R1:W-:Y:S04]  /*2c440*/  STL [R1+0xe38], R3 ;  /* 0x000e380301007387 */ /* 0x0003e80000100800 */
        /* <DEDUP_REMOVED lines=319> */
[----:B------:R1:W-:Y:S01]  /*2d840*/  STL [R1+0xfc], RZ ;  /* 0x0000fcff01007387 */ /* 0x0003e20000100800 */
[----:B------:R-:W-:Y:S01]  /*2d850*/  SHF.R.S32.HI R0, RZ, 0x1f, R11 ;  /* 0x0000001fff007819 */ /* 0x000fe2000001140b */
[----:B------:R-:W-:-:S03]  /*2d860*/  USHF.R.S32.HI UR6, URZ, 0x1f, UR7 ;  /* 0x0000001f3f067899 */ /* 0x000fc60008011407 */
[----:B------:R-:W-:Y:S01]  /*2d870*/  LEA.HI R0, R0, R11, RZ, 0x6 ;  /* 0x0000000b00007211 */ /* 0x000fe200078f30ff */
[----:B------:R-:W-:Y:S01]  /*2d880*/  USHF.R.S32.HI UR11, URZ, 0x1f, UR8 ;  /* 0x0000001f3f0b7899 */ /* 0x000fe20008011408 */
[----:B------:R-:W-:Y:S02]  /*2d890*/  MOV R11, RZ ;  /* 0x000000ff000b7202 */ /* 0x000fe40000000f00 */
        /* <DEDUP_REMOVED lines=63> */
[----:B------:R-:W-:-:S02]  /*2dc90*/  SHF.R.S32.HI R0, RZ, 0x6, R0 ;  /* 0x00000006ff007819 */ /* 0x000fc40000011400 */
        /* <DEDUP_REMOVED lines=32> */
[----:B------:R-:W-:Y:S01]  /*2dea0*/  CS2R R86, SRZ ;  /* 0x0000000000567805 */ /* 0x000fe2000001ff00 */
[----:B------:R-:W-:Y:S02]  /*2deb0*/  USHF.L.U32 UR4, UR7, 0x2, URZ ;  /* 0x0000000207047899 */ /* 0x000fe4000800063f */
[----:B------:R-:W-:Y:S02]  /*2dec0*/  USHF.L.U32 UR5, UR8, 0x2, URZ ;  /* 0x0000000208057899 */ /* 0x000fe4000800063f */
[----:B------:R-:W-:Y:S01]  /*2ded0*/  USHF.L.U64.HI UR7, UR7, 0x2, UR6 ;  /* 0x0000000207077899 */ /* 0x000fe20008010206 */
[----:B------:R-:W-:Y:S01]  /*2dee0*/  UMOV UR9, 0x5 ;  /* 0x0000000500097882 */ /* 0x000fe20000000000 */
[----:B------:R-:W-:Y:S01]  /*2def0*/  USHF.L.U64.HI UR8, UR8, 0x2, UR11 ;  /* 0x0000000208087899 */ /* 0x000fe2000801020b */
[----:B-1----:R-:W-:-:S11]  /*2df00*/  UMOV UR6, 0xffffffff ;  /* 0xffffffff00067882 */ /* 0x002fd60000000000 */
.L_x_1:
[----:B------:R-:W-:Y:S01]  /*2df10*/  STL.64 [R1+0x1158], R150 ;  /* 0x0011589601007387 */ /* 0x000fe20000100a00 */
[----:B------:R-:W-:Y:S01]  /*2df20*/  UIADD3 UR6, UR6, 0x1, URZ ;  /* 0x0000000106067890 */ /* 0x000fe2000fffe03f */
[----:B------:R-:W-:-:S04]  /*2df30*/  DEPBAR.LE SB0, 0xa ;  /* 0x000082800000791a */ /* 0x000fc80000000000 */
[----:B------:R-:W-:Y:S01]  /*2df40*/  STL.64 [R1+0x1150], R148 ;  /* 0x0011509401007387 */ /* 0x000fe20000100a00 */
[----:B------:R-:W-:Y:S01]  /*2df50*/  UMOV UR37, 0x40000040 ;  /* 0x4000004000257882 */ /* 0x000fe20000000000 */
[----:B------:R-:W-:Y:S01]  /*2df60*/  UMOV UR39, 0x40000040 ;  /* 0x4000004000277882 */ /* 0x000fe20000000000 */
[----:B------:R-:W1:Y:S01]  /*2df70*/  LDC R3, c[0x0][0x230] ;  /* 0x00008c00ff037b82 */ /* 0x000e620000000800 */
[----:B------:R-:W-:Y:S04]  /*2df80*/  STL.64 [R1+0x1148], R146 ;  /* 0x0011489201007387 */ /* 0x000fe80000100a00 */
[----:B------:R-:W-:Y:S03]  /*2df90*/  STL.64 [R1+0x1140], R144 ;  /* 0x0011409001007387 */ /* 0x000fe60000100a00 */
[----:B------:R-:W2:Y:S01]  /*2dfa0*/  LDC R2, c[0x0][0x230] ;  /* 0x00008c00ff027b82 */ /* 0x000ea20000000800 */
        /* <DEDUP_REMOVED lines=27> */
[----:B------:R3:W-:Y:S04]  /*2e160*/  STL.64 [R1+0x1060], R88 ;  /* 0x0010605801007387 */ /* 0x0007e80000100a00 */
[----:B---3--:R-:W3:Y:S04]  /*2e170*/  LDL.LU.64 R88, [R1+0x400] ;  /* 0x0004000001587983 */ /* 0x008ee80000300a00 */
        /* <DEDUP_REMOVED lines=31> */
[----:B------:R-:W-:Y:S01]  /*2e370*/  UISETP.GT.AND UP0, UPT, UR6, 0x6, UPT ;  /* 0x000000060600788c */ /* 0x000fe2000bf04270 */
[----:B------:R-:W-:Y:S03]  /*2e380*/  BAR.SYNC.DEFER_BLOCKING 0x0 ;  /* 0x0000000000007b1d */ /* 0x000fe60000010000 */
[----:B------:R-:W-:-:S04]  /*2e390*/  USEL UR6, UR6, URZ, !UP0 ;  /* 0x0000003f06067287 */ /* 0x000fc8000c000000 */
[----:B------:R-:W-:Y:S02]  /*2e3a0*/  ULEA UR12, UR6, UR10, 0xf ;  /* 0x0000000a060c7291 */ /* 0x000fe4000f8e783f */
[----:B------:R-:W-:Y:S01]  /*2e3b0*/  ULEA UR11, UR6, UR10, 0x11 ;  /* 0x0000000a060b7291 */ /* 0x000fe2000f8e883f */
[----:B------:R-:W-:Y:S01]  /*2e3c0*/  STL.64 [R1+0x1058], R86 ;  /* 0x0010585601007387 */ /* 0x000fe20000100a00 */
[----:B------:R-:W-:Y:S02]  /*2e3d0*/  UIADD3 UR12, UR12, 0xe0000, URZ ;  /* 0x000e00000c0c7890 */ /* 0x000fe4000fffe03f */
[----:B------:R-:W-:Y:S01]  /*2e3e0*/  USHF.R.U32.HI UR11, URZ, 0x4, UR11 ;  /* 0x000000043f0b7899 */ /* 0x000fe2000801160b */
[----:B------:R-:W-:Y:S01]  /*2e3f0*/  STL.64 [R1+0x1050], R84 ;  /* 0x0010505401007387 */ /* 0x000fe20000100a00 */
[----:B------:R-:W-:Y:S02]  /*2e400*/  USHF.R.U32.HI UR12, URZ, 0x4, UR12 ;  /* 0x000000043f0c7899 */ /* 0x000fe4000801160c */
[----:B------:R-:W-:Y:S01]  /*2e410*/  USGXT.U32 UR36, UR11, 0xe ;  /* 0x0000000e0b24789a */ /* 0x000fe20008000000 */
[----:B------:R-:W-:Y:S01]  /*2e420*/  STL.64 [R1+0x1048], R82 ;  /* 0x0010485201007387 */ /* 0x000fe20000100a00 */
[----:B------:R-:W-:-:S02]  /*2e430*/  USGXT.U32 UR38, UR12, 0xe ;  /* 0x0000000e0c26789a */ /* 0x000fc40008000000 */
[----:B------:R-:W-:Y:S01]  /*2e440*/  UIADD3 UR40, UP0, UR36, 0x2, URZ ;  /* 0x0000000224287890 */ /* 0x000fe2000ff1e03f */
[----:B------:R-:W-:Y:S01]  /*2e450*/  STL.64 [R1+0x1040], R80 ;  /* 0x0010405001007387 */ /* 0x000fe20000100a00 */
[----:B------:R-:W-:Y:S01]  /*2e460*/  UIADD3 UR42, UP1, UR38, 0x2, URZ ;  /* 0x00000002262a7890 */ /* 0x000fe2000ff3e03f */
[----:B------:R-:W-:Y:S01]  /*2e470*/  UMOV UR11, URZ ;  /* 0x0000003f000b7c82 */ /* 0x000fe20008000000 */
[----:B------:R-:W-:Y:S01]  /*2e480*/  UMOV UR12, URZ ;  /* 0x0000003f000c7c82 */ /* 0x000fe20008000000 */
[----:B------:R-:W-:Y:S01]  /*2e490*/  UIADD3.X UR41, UR11, 0x40000040, URZ, UP0, !UPT ;  /* 0x400000400b297890 */ /* 0x000fe200087fe43f */
[----:B------:R-:W-:Y:S01]  /*2e4a0*/  STL.64 [R1+0x1038], R78 ;  /* 0x0010384e01007387 */ /* 0x000fe20000100a00 */
[----:B------:R-:W-:Y:S02]  /*2e4b0*/  UIADD3.X UR43, UR12, 0x40000040, URZ, UP1, !UPT ;  /* 0x400000400c2b7890 */ /* 0x000fe40008ffe43f */
[----:B------:R-:W-:Y:S01]  /*2e4c0*/  UIADD3.64 UR32, UR40, 0x2, URZ ;  /* 0x0000000228207897 */ /* 0x000fe2000fffe03f */
[----:B------:R-:W-:Y:S01]  /*2e4d0*/  STL.64 [R1+0x1030], R76 ;  /* 0x0010304c01007387 */ /* 0x000fe20000100a00 */
[----:B------:R-:W-:-:S02]  /*2e4e0*/  UIADD3.64 UR34, UR42, 0x2, URZ ;  /* 0x000000022a227897 */ /* 0x000fc4000fffe03f */
[----:B------:R-:W-:Y:S01]  /*2e4f0*/  UIADD3.64 UR28, UR40, 0x4, URZ ;  /* 0x00000004281c7897 */ /* 0x000fe2000fffe03f */
[----:B------:R-:W-:Y:S01]  /*2e500*/  STL.64 [R1+0x1028], R74 ;  /* 0x0010284a01007387 */ /* 0x000fe20000100a00 */
[----:B------:R-:W-:Y:S02]  /*2e510*/  UIADD3.64 UR30, UR42, 0x4, URZ ;  /* 0x000000042a1e7897 */ /* 0x000fe4000fffe03f */
[----:B------:R-:W-:Y:S01]  /*2e520*/  UIADD3.64 UR24, UR40, 0xffe, URZ ;  /* 0x00000ffe28187897 */ /* 0x000fe2000fffe03f */
[----:B------:R-:W-:Y:S01]  /*2e530*/  STL.64 [R1+0x1020], R72 ;  /* 0x0010204801007387 */ /* 0x000fe20000100a00 */
[----:B------:R-:W-:Y:S02]  /*2e540*/  UIADD3.64 UR26, UR42, 0x3fe, URZ ;  /* 0x000003fe2a1a7897 */ /* 0x000fe4000fffe03f */
        /* <DEDUP_REMOVED lines=8> */
[----:B------:R-:W-:-:S03]  /*2e5d0*/  UIADD3.64 UR14, UR42, 0x404, URZ ;  /* 0x000004042a0e7897 */ /* 0x000fc6000fffe03f */
        /* <DEDUP_REMOVED lines=21> */
[----:B------:R-:W-:Y:S04]  /*2e730*/  STL [R1+0xf50], R12 ;  /* 0x000f500c01007387 */ /* 0x000fe80000100800 */
[----:B-----5:R-:W-:Y:S04]  /*2e740*/  STL [R1+0xf48], R10 ;  /* 0x000f480a01007387 */ /* 0x020fe80000100800 */
[----:B-----5:R-:W-:Y:S04]  /*2e750*/  STL [R1+0xf44], R9 ;  /* 0x000f440901007387 */ /* 0x020fe80000100800 */
[----:B------:R-:W-:Y:S04]  /*2e760*/  STL [R1+0xf40], R8 ;  /* 0x000f400801007387 */ /* 0x000fe80000100800 */
[----:B------:R-:W-:Y:S04]  /*2e770*/  STL [R1+0xf3c], R7 ;  /* 0x000f3c0701007387 */ /* 0x000fe80000100800 */
[----:B------:R-:W-:Y:S01]  /*2e780*/  STL [R1+0xf38], R6 ;  /* 0x000f380601007387 */ /* 0x000fe20000100800 */
[----:B---3--:R-:W-:-:S06]  /*2e790*/  WARPGROUP.ARRIVE ;  /* 0x00000000000079c5 */ /* 0x008fcc0000000000 */
[----:B------:R-:W-:Y:S03]  /*2e7a0*/  HGMMA.64x128x8.F32.TF32 R88, gdesc[UR36], R88, gsb0 ;  /* 0x05e00000245879f0 */ /* 0x000fe60008002858 */
[----:B------:R-:W-:Y:S02]  /*2e7b0*/  WARPGROUP.DEPBAR.LE gsb0, 0x0 ;  /* 0x00008000000079c5 */ /* 0x000fe40000010000 */
[----:B------:R-:W-:-:S07]  /*2e7c0*/  WARPGROUP.ARRIVE ;  /* 0x00000000000079c5 */ /* 0x000fce0000000000 */
        /* <DEDUP_REMOVED lines=20> */
[----:B------:R3:W-:Y:S04]  /*2e910*/  STL.64 [R1+0x400], R88 ;  /* 0x0004005801007387 */ /* 0x0007e80000100a00 */
        /* <DEDUP_REMOVED lines=31> */
[----:B---3--:R-:W3:Y:S04]  /*2eb10*/  LDL.LU.64 R88, [R1+0x300] ;  /* 0x0003000001587983 */ /* 0x008ee80000300a00 */
[----:B----4-:R-:W3:Y:S04]  /*2eb20*/  LDL.LU.64 R90, [R1+0x308] ;  /* 0x00030800015a7983 */ /* 0x010ee80000300a00 */
[----:B-1----:R-:W3:Y:S04]  /*2eb30*/  LDL.LU.64 R92, [R1+0x310] ;  /* 0x00031000015c7983 */ /* 0x002ee80000300a00 */
[----:B--2---:R-:W3:Y:S04]  /*2eb40*/  LDL.LU.64 R94, [R1+0x318] ;  /* 0x00031800015e7983 */ /* 0x004ee80000300a00 */
        /* <DEDUP_REMOVED lines=28> */
[----:B------:R-:W-:-:S02]  /*2ed10*/  UIADD3.64 UR36, UR40, 0x1fe, URZ ;  /* 0x000001fe28247897 */ /* 0x000fc4000fffe03f */
[----:B------:R-:W-:Y:S01]  /*2ed20*/  UIADD3.64 UR44, UR40, 0x200, URZ ;  /* 0x00000200282c7897 */ /* 0x000fe2000fffe03f */
[----:B------:R-:W2:Y:S01]  /*2ed30*/  LDL.LU.64 R24, [R1+0x200] ;  /* 0x0002000001187983 */ /* 0x000ea20000300a00 */
[----:B------:R-:W-:Y:S01]  /*2ed40*/  UMOV UR46, UR42 ;  /* 0x0000002a002e7c82 */ /* 0x000fe20008000000 */
[----:B------:R-:W-:Y:S01]  /*2ed50*/  UMOV UR47, UR43 ;  /* 0x0000002b002f7c82 */ /* 0x000fe20008000000 */
[----:B------:R-:W-:Y:S01]  /*2ed60*/  UIADD3.64 UR32, UR40, 0x202, URZ ;  /* 0x0000020228207897 */ /* 0x000fe2000fffe03f */
[----:B------:R-:W2:Y:S01]  /*2ed70*/  LDL.LU.64 R26, [R1+0x208] ;  /* 0x00020800011a7983 */ /* 0x000ea20000300a00 */
[----:B------:R-:W-:Y:S02]  /*2ed80*/  UIADD3.64 UR28, UR40, 0x204, URZ ;  /* 0x00000204281c7897 */ /* 0x000fe4000fffe03f */
[----:B------:R-:W-:Y:S01]  /*2ed90*/  UIADD3.64 UR24, UR40, 0x11fe, URZ ;  /* 0x000011fe28187897 */ /* 0x000fe2000fffe03f */
[----:B------:R-:W2:Y:S01]  /*2eda0*/  LDL.LU.64 R28, [R1+0x210] ;  /* 0x00021000011c7983 */ /* 0x000ea20000300a00 */
[----:B------:R-:W-:-:S03]  /*2edb0*/  UIADD3.64 UR20, UR40, 0x1200, URZ ;  /* 0x0000120028147897 */ /* 0x000fc6000fffe03f */
[----:B------:R-:W2:Y:S04]  /*2edc0*/  LDL.LU.64 R30, [R1+0x218] ;  /* 0x00021800011e7983 */ /* 0x000ea80000300a00 */
        /* <DEDUP_REMOVED lines=27> */
[----:B------:R-:W2:Y:S01]  /*2ef80*/  LDL.LU.64 R86, [R1+0x2f8] ;  /* 0x0002f80001567983 */ /* 0x000ea20000300a00 */
[----:B------:R-:W-:-:S02]  /*2ef90*/  UIADD3.64 UR16, UR40, 0x1202, URZ ;  /* 0x0000120228107897 */ /* 0x000fc4000fffe03f */
[----:B------:R-:W-:Y:S01]  /*2efa0*/  UIADD3.64 UR12, UR40, 0x1204, URZ ;  /* 0x00001204280c7897 */ /* 0x000fe2000fffe03f */
[----:B---3--:R-:W-:-:S06]  /*2efb0*/  WARPGROUP.ARRIVE ;  /* 0x00000000000079c5 */ /* 0x008fcc0000000000 */
[----:B------:R-:W-:Y:S01]  /*2efc0*/  HGMMA.64x128x8.F32.TF32 R88, gdesc[UR36], R88, gsb0 ;  /* 0x05e00000245879f0 */ /* 0x000fe20008002858 */
[----:B------:R-:W-:Y:S02]  /*2efd0*/  UIADD3.64 UR36, UR40, 0x3fe, URZ ;  /* 0x000003fe28247897 */ /* 0x000fe4000fffe03f */
[----:B------:R-:W-:Y:S02]  /*2efe0*/  WARPGROUP.DEPBAR.LE gsb0, 0x0 ;  /* 0x00008000000079c5 */ /* 0x000fe40000010000 */
[----:B------:R-:W-:-:S07]  /*2eff0*/  WARPGROUP.ARRIVE ;  /* 0x00000000000079c5 */ /* 0x000fce0000000000 */
[----:B------:R-:W-:Y:S01]  /*2f000*/  HGMMA.64x128x8.F32.TF32 R88, gdesc[UR44], R88, gsb0 ;  /* 0x05e000002c5879f0 */ /* 0x000fe20008002858 */
[----:B------:R-:W-:Y:S01]  /*2f010*/  UIADD3.64 UR44, UR40, 0x400, URZ ;  /* 0x00000400282c7897 */ /* 0x000fe2000fffe03f */
[----:B------:R-:W-:Y:S01]  /*2f020*/  UMOV UR46, UR42 ;  /* 0x0000002a002e7c82 */ /* 0x000fe20008000000 */
[----:B------:R-:W-:Y:S01]  /*2f030*/  UMOV UR47, UR43 ;  /* 0x0000002b002f7c82 */ /* 0x000fe20008000000 */
[----:B------:R-:W-:Y:S02]  /*2f040*/  WARPGROUP.DEPBAR.LE gsb0, 0x0 ;  /* 0x00008000000079c5 */ /* 0x000fe40000010000 */
[----:B------:R-:W-:-:S06]  /*2f050*/  WARPGROUP.ARRIVE ;  /* 0x00000000000079c5 */ /* 0x000fcc0000000000 */
[----:B------:R-:W-:Y:S01]  /*2f060*/  HGMMA.64x128x8.F32.TF32 R88, gdesc[UR32], R88, gsb0 ;  /* 0x05e00000205879f0 */ /* 0x000fe20008002858 */
[----:B------:R-:W-:Y:S02]  /*2f070*/  UIADD3.64 UR32, UR40, 0x402, URZ ;  /* 0x0000040228207897 */ /* 0x000fe4000fffe03f */
[----:B------:R-:W-:Y:S02]  /*2f080*/  WARPGROUP.DEPBAR.LE gsb0, 0x0 ;  /* 0x00008000000079c5 */ /* 0x000fe40000010000 */
[----:B------:R-:W-:-:S07]  /*2f090*/  WARPGROUP.ARRIVE ;  /* 0x00000000000079c5 */ /* 0x000fce0000000000 */
        /* <DEDUP_REMOVED lines=19> */
[----:B--2---:R-:W-:Y:S01]  /*2f1d0*/  WARPGROUP.ARRIVE ;  /* 0x00000000000079c5 */ /* 0x004fe20000000000 */
[----:B------:R1:W-:Y:S04]  /*2f1e0*/  STL.64 [R1+0x300], R88 ;  /* 0x0003005801007387 */ /* 0x0003e80000100a00 */
[----:B------:R2:W-:Y:S02]  /*2f1f0*/  STL.64 [R1+0x308], R90 ;  /* 0x0003085a01007387 */ /* 0x0005e40000100a00 */
[----:B------:R-:W-:Y:S02]  /*2f200*/  HGMMA.64x128x8.F32.TF32 R24, gdesc[UR36], R24, gsb0 ;  /* 0x05e00000241879f0 */ /* 0x000fe40008002818 */
        /* <DEDUP_REMOVED lines=30> */
[----:B-1----:R-:W4:Y:S04]  /*2f3f0*/  LDL.LU.64 R88, [R1+0x100] ;  /* 0x0001000001587983 */ /* 0x002f280000300a00 */
[----:B--2---:R-:W2:Y:S04]  /*2f400*/  LDL.LU.64 R90, [R1+0x108] ;  /* 0x00010800015a7983 */ /* 0x004ea80000300a00 */
[----:B---3--:R-:W2:Y:S01]  /*2f410*/  LDL.LU.64 R92, [R1+0x110] ;  /* 0x00011000015c7983 */ /* 0x008ea20000300a00 */
[----:B------:R-:W-:-:S02]  /*2f420*/  WARPGROUP.DEPBAR.LE gsb0, 0x0 ;  /* 0x00008000000079c5 */ /* 0x000fc40000010000 */
[----:B------:R-:W-:-:S06]  /*2f430*/  WARPGROUP.ARRIVE ;  /* 0x00000000000079c5 */ /* 0x000fcc0000000000 */
        /* <DEDUP_REMOVED lines=52> */
[----:B----4-:R-:W4:Y:S04]  /*2f780*/  LDL.LU.64 R94, [R1+0x118] ;  /* 0x00011800015e7983 */ /* 0x010f280000300a00 */
        /* <DEDUP_REMOVED lines=28> */
[----:B------:R-:W-:-:S02]  /*2f950*/  UIADD3.64 UR36, UR40, 0x5fe, URZ ;  /* 0x000005fe28247897 */ /* 0x000fc4000fffe03f */
[----:B------:R-:W-:Y:S01]  /*2f960*/  UIADD3.64 UR44, UR40, 0x600, URZ ;  /* 0x00000600282c7897 */ /* 0x000fe2000fffe03f */
[----:B-1----:R-:W4:Y:S01]  /*2f970*/  LDL.LU.64 R24, [R1] ;  /* 0x0000000001187983 */ /* 0x002f220000300a00 */
[----:B------:R-:W-:Y:S01]  /*2f980*/  UMOV UR46, UR42 ;  /* 0x0000002a002e7c82 */ /* 0x000fe20008000000 */
[----:B------:R-:W-:Y:S01]  /*2f990*/  UMOV UR47, UR43 ;  /* 0x0000002b002f7c82 */ /* 0x000fe20008000000 */
[----:B------:R-:W-:Y:S01]  /*2f9a0*/  UIADD3.64 UR32, UR40, 0x602, URZ ;  /* 0x0000060228207897 */ /* 0x000fe2000fffe03f */
[----:B---3--:R-:W3:Y:S01]  /*2f9b0*/  LDL.LU.64 R26, [R1+0x8] ;  /* 0x00000800011a7983 */ /* 0x008ee20000300a00 */
[----:B------:R-:W-:Y:S02]  /*2f9c0*/  UIADD3.64 UR28, UR40, 0x604, URZ ;  /* 0x00000604281c7897 */ /* 0x000fe4000fffe03f */
[----:B------:R-:W-:Y:S01]  /*2f9d0*/  UIADD3.64 UR24, UR40, 0x15fe, URZ ;  /* 0x000015fe28187897 */ /* 0x000fe2000fffe03f */
[----:B------:R-:W3:Y:S01]  /*2f9e0*/  LDL.LU.64 R28, [R1+0x10] ;  /* 0x00001000011c7983 */ /* 0x000ee20000300a00 */
[----:B------:R-:W-:-:S03]  /*2f9f0*/  UIADD3.64 UR20, UR40, 0x1600, URZ ;  /* 0x0000160028147897 */ /* 0x000fc6000fffe03f */
        /* <DEDUP_REMOVED lines=27> */
[----:B--2---:R-:W3:Y:S04]  /*2fbb0*/  LDL.LU.64 R84, [R1+0xf0] ;  /* 0x0000f00001547983 */ /* 0x004ee80000300a00 */
[----:B------:R-:W3:Y:S01]  /*2fbc0*/  LDL.LU.64 R86, [R1+0xf8] ;  /* 0x0000f80001567983 */ /* 0x000ee20000300a00 */
[----:B----4-:R-:W-:-:S06]  /*2fbd0*/  WARPGROUP.ARRIVE ;  /* 0x00000000000079c5 */ /* 0x010fcc0000000000 */
        /* <DEDUP_REMOVED lines=29> */
[----:B---3--:R-:W-:-:S06]  /*2fdb0*/  WARPGROUP.ARRIVE ;  /* 0x00000000000079c5 */ /* 0x008fcc0000000000 */
        /* <DEDUP_REMOVED lines=47> */
[----:B------:R-:W-:Y:S04]  /*300b0*/  STL.64 [R1+0x100], R88 ;  /* 0x0001005801007387 */ /* 0x000fe80000100a00 */
[----:B------:R-:W-:Y:S04]  /*300c0*/  STL.64 [R1+0x108], R90 ;  /* 0x0001085a01007387 */ /* 0x000fe80000100a00 */
[----:B------:R-:W-:Y:S04]  /*300d0*/  STL.64 [R1+0x110], R92 ;  /* 0x0001105c01007387 */ /* 0x000fe80000100a00 */
[----:B------:R-:W-:Y:S04]  /*300e0*/  STL.64 [R1+0x118], R94 ;  /* 0x0001185e01007387 */ /* 0x000fe80000100a00 */
[----:B------:R-:W-:Y:S04]  /*300f0*/  STL.64 [R1+0x120], R96 ;  /* 0x0001206001007387 */ /* 0x000fe80000100a00 */
[----:B------:R-:W-:Y:S04]  /*30100*/  STL.64 [R1+0x128], R98 ;  /* 0x0001286201007387 */ /* 0x000fe80000100a00 */
[----:B------:R-:W-:Y:S04]  /*30110*/  STL.64 [R1+0x130], R100 ;  /* 0x0001306401007387 */ /* 0x000fe80000100a00 */
[----:B------:R-:W-:Y:S01]  /*30120*/  STL.64 [R1+0x138], R102 ;  /* 0x0001386601007387 */ /* 0x000fe20000100a00 */
[----:B------:R-:W-:-:S02]  /*30130*/  WARPGROUP.DEPBAR.LE gsb0, 0x0 ;  /* 0x00008000000079c5 */ /* 0x000fc40000010000 */
[----:B------:R-:W-:-:S06]  /*30140*/  WARPGROUP.ARRIVE ;  /* 0x00000000000079c5 */ /* 0x000fcc0000000000 */
[----:B------:R-:W-:Y:S01]  /*30150*/  HGMMA.64x128x8.F32.TF32 R152, gdesc[UR24], R152, gsb0 ;  /* 0x05e00000189879f0 */ /* 0x000fe20008002898 */
[----:B------:R-:W-:Y:S04]  /*30160*/  STL.64 [R1+0x140], R104 ;  /* 0x0001406801007387 */ /* 0x000fe80000100a00 */
[----:B------:R-:W-:Y:S04]  /*30170*/  STL.64 [R1+0x148], R106 ;  /* 0x0001486a01007387 */ /* 0x000fe80000100a00 */
[----:B------:R-:W-:Y:S04]  /*30180*/  STL.64 [R1+0x150], R108 ;  /* 0x0001506c01007387 */ /* 0x000fe80000100a00 */
        /* <DEDUP_REMOVED lines=22> */
[----:B-1----:R-:W2:Y:S04]  /*302f0*/  LDL.LU.64 R150, [R1+0x1158] ;  /* 0x0011580001967983 */ /* 0x002ea80000300a00 */
[----:B------:R-:W2:Y:S04]  /*30300*/  LDL.LU.64 R148, [R1+0x1150] ;  /* 0x0011500001947983 */ /* 0x000ea80000300a00 */
[----:B------:R-:W2:Y:S04]  /*30310*/  LDL.LU.64 R146, [R1+0x1148] ;  /* 0x0011480001927983 */ /* 0x000ea80000300a00 */
[----:B------:R-:W2:Y:S04]  /*30320*/  LDL.LU.64 R144, [R1+0x1140] ;  /* 0x0011400001907983 */ /* 0x000ea80000300a00 */
[----:B------:R-:W2:Y:S04]  /*30330*/  LDL.LU.64 R142, [R1+0x1138] ;  /* 0x00113800018e7983 */ /* 0x000ea80000300a00 */
[----:B------:R-:W2:Y:S04]  /*30340*/  LDL.LU.64 R140, [R1+0x1130] ;  /* 0x00113000018c7983 */ /* 0x000ea80000300a00 */
[----:B------:R-:W2:Y:S04]  /*30350*/  LDL.LU.64 R138, [R1+0x1128] ;  /* 0x00112800018a7983 */ /* 0x000ea80000300a00 */
[----:B------:R-:W2:Y:S01]  /*30360*/  LDL.LU.64 R136, [R1+0x1120] ;  /* 0x0011200001887983 */ /* 0x000ea20000300a00 */
[----:B------:R-:W-:-:S02]  /*30370*/  WARPGROUP.DEPBAR.LE gsb0, 0x0 ;  /* 0x00008000000079c5 */ /* 0x000fc40000010000 */
[----:B------:R-:W-:Y:S01]  /*30380*/  WARPGROUP.ARRIVE ;  /* 0x00000000000079c5 */ /* 0x000fe20000000000 */
[----:B------:R-:W2:Y:S04]  /*30390*/  LDL.LU.64 R134, [R1+0x1118] ;  /* 0x0011180001867983 */ /* 0x000ea80000300a00 */
[----:B------:R-:W2:Y:S01]  /*303a0*/  LDL.LU.64 R132, [R1+0x1110] ;  /* 0x0011100001847983 */ /* 0x000ea20000300a00 */
[----:B------:R-:W-:Y:S03]  /*303b0*/  HGMMA.64x128x8.F32.TF32 R152, gdesc[UR20], R152, gsb0 ;  /* 0x05e00000149879f0 */ /* 0x000fe60008002898 */
        /* <DEDUP_REMOVED lines=22> */
[----:B------:R-:W-:Y:S01]  /*30520*/  UIADD3.64 UR16, UR40, 0x1a02, URZ ;  /* 0x00001a0228107897 */ /* 0x000fe2000fffe03f */
[----:B------:R-:W-:-:S02]  /*30530*/  WARPGROUP.DEPBAR.LE gsb0, 0x0 ;  /* 0x00008000000079c5 */ /* 0x000fc40000010000 */
[----:B------:R-:W-:-:S06]  /*30540*/  WARPGROUP.ARRIVE ;  /* 0x00000000000079c5 */ /* 0x000fcc0000000000 */
[----:B------:R-:W-:Y:S01]  /*30550*/  HGMMA.64x128x8.F32.TF32 R152, gdesc[UR16], R152, gsb0 ;  /* 0x05e00000109879f0 */ /* 0x000fe20008002898 */
[----:B------:R-:W-:Y:S02]  /*30560*/  UIADD3.64 UR12, UR40, 0x1a04, URZ ;  /* 0x00001a04280c7897 */ /* 0x000fe4000fffe03f */
[----:B------:R-:W-:Y:S01]  /*30570*/  UIADD3.64 UR36, UR40, 0xbfe, URZ ;  /* 0x00000bfe28247897 */ /* 0x000fe2000fffe03f */
[----:B------:R-:W-:Y:S02]  /*30580*/  WARPGROUP.DEPBAR.LE gsb0, 0x0 ;  /* 0x00008000000079c5 */ /* 0x000fe40000010000 */
[----:B------:R-:W-:-:S06]  /*30590*/  WARPGROUP.ARRIVE ;  /* 0x00000000000079c5 */ /* 0x000fcc0000000000 */
[----:B------:R-:W-:Y:S01]  /*305a0*/  HGMMA.64x128x8.F32.TF32 R152, gdesc[UR12], R152, gsb0 ;  /* 0x05e000000c9879f0 */ /* 0x000fe20008002898 */
[----:B------:R-:W-:Y:S01]  /*305b0*/  UIADD3.64 UR44, UR40, 0xc00, URZ ;  /* 0x00000c00282c7897 */ /* 0x000fe2000fffe03f */
[----:B------:R-:W-:Y:S01]  /*305c0*/  UMOV UR46, UR42 ;  /* 0x0000002a002e7c82 */ /* 0x000fe20008000000 */
[----:B------:R-:W-:Y:S01]  /*305d0*/  UMOV UR47, UR43 ;  /* 0x0000002b002f7c82 */ /* 0x000fe20008000000 */
[----:B------:R-:W-:Y:S02]  /*305e0*/  WARPGROUP.DEPBAR.LE gsb0, 0x0 ;  /* 0x00008000000079c5 */ /* 0x000fe40000010000 */
[----:B--2---:R-:W-:-:S06]  /*305f0*/  WARPGROUP.ARRIVE ;  /* 0x00000000000079c5 */ /* 0x004fcc0000000000 */
        /* <DEDUP_REMOVED lines=13> */
[----:B------:R-:W-:Y:S04]  /*306d0*/  STL.64 [R1], R24 ;  /* 0x0000001801007387 */ /* 0x000fe80000100a00 */
        /* <DEDUP_REMOVED lines=78> */
[----:B------:R-:W-:Y:S03]  /*30bc0*/  HGMMA.64x128x8.F32.TF32 R88, gdesc[UR12], R88, gsb0 ;  /* 0x05e000000c5879f0 */ /* 0x000fe60008002858 */
[----:B------:R-:W-:Y:S02]  /*30bd0*/  WARPGROUP.DEPBAR.LE gsb0, 0x0 ;  /* 0x00008000000079c5 */ /* 0x000fe40000010000 */
[----:B--2---:R-:W-:-:S07]  /*30be0*/  WARPGROUP.ARRIVE ;  /* 0x00000000000079c5 */ /* 0x004fce0000000000 */
[----:B------:R-:W-:Y:S01]  /*30bf0*/  HGMMA.64x128x8.F32.TF32 R24, gdesc[UR36], R24, gsb0 ;  /* 0x05e00000241879f0 */ /* 0x000fe20008002818 */
[----:B------:R-:W-:Y:S01]  /*30c00*/  UIADD3.64 UR36, UR40, 0xe00, URZ ;  /* 0x00000e0028247897 */ /* 0x000fe2000fffe03f */
[----:B------:R-:W-:Y:S01]  /*30c10*/  UMOV UR38, UR42 ;  /* 0x0000002a00267c82 */ /* 0x000fe20008000000 */
[----:B------:R-:W-:Y:S01]  /*30c20*/  UMOV UR39, UR43 ;  /* 0x0000002b00277c82 */ /* 0x000fe20008000000 */
[----:B------:R-:W-:Y:S01]  /*30c30*/  UIADD3.64 UR32, UR40, 0xe02, URZ ;  /* 0x00000e0228207897 */ /* 0x000fe2000fffe03f */
        /* <DEDUP_REMOVED lines=19> */
[----:B------:R-:W-:Y:S04]  /*30d70*/  STL [R1+0xf5c], R212 ;  /* 0x000f5cd401007387 */ /* 0x000fe80000100800 */
[----:B------:R-:W-:Y:S04]  /*30d80*/  STL [R1+0xf58], R213 ;  /* 0x000f58d501007387 */ /* 0x000fe80000100800 */
[----:B------:R-:W-:Y:S04]  /*30d90*/  STL [R1+0xf54], R214 ;  /* 0x000f54d601007387 */ /* 0x000fe80000100800 */
[----:B------:R1:W-:Y:S04]  /*30da0*/  STL [R1+0xf4c], R215 ;  /* 0x000f4cd701007387 */ /* 0x0003e80000100800 */
[----:B------:R-:W2:Y:S04]  /*30db0*/  LDL.LU R12, [R1+0x840] ;  /* 0x00084000010c7983 */ /* 0x000ea80000300800 */
[----:B------:R-:W3:Y:S04]  /*30dc0*/  LDL.LU R10, [R1+0x844] ;  /* 0x00084400010a7983 */ /* 0x000ee80000300800 */
[----:B------:R-:W4:Y:S04]  /*30dd0*/  LDL.LU R9, [R1+0x848] ;  /* 0x0008480001097983 */ /* 0x000f280000300800 */
[----:B------:R-:W4:Y:S04]  /*30de0*/  LDL.LU R8, [R1+0x84c] ;  /* 0x00084c0001087983 */ /* 0x000f280000300800 */
[----:B------:R-:W4:Y:S04]  /*30df0*/  LDL.LU R7, [R1+0x850] ;  /* 0x0008500001077983 */ /* 0x000f280000300800 */
[----:B------:R-:W4:Y:S01]  /*30e00*/  LDL.LU R6, [R1+0x854] ;  /* 0x0008540001067983 */ /* 0x000f220000300800 */
[----:B------:R-:W-:-:S02]  /*30e10*/  WARPGROUP.DEPBAR.LE gsb0, 0x0 ;  /* 0x00008000000079c5 */ /* 0x000fc40000010000 */
[----:B------:R-:W-:-:S06]  /*30e20*/  WARPGROUP.ARRIVE ;  /* 0x00000000000079c5 */ /* 0x000fcc0000000000 */
[----:B------:R-:W-:Y:S01]  /*30e30*/  HGMMA.64x128x8.F32.TF32 R24, gdesc[UR16], R24, gsb0 ;  /* 0x05e00000101879f0 */ /* 0x000fe20008002818 */
[----:B------:R-:W-:Y:S02]  /*30e40*/  UIADD3.64 UR12, UR40, 0x1e04, URZ ;  /* 0x00001e04280c7897 */ /* 0x000fe4000fffe03f */
[----:B-1----:R-:W1:Y:S01]  /*30e50*/  S2R R215, SR_TID.X ;  /* 0x0000000000d77919 */ /* 0x002e620000002100 */
[----:B------:R-:W-:Y:S01]  /*30e60*/  VIADD R3, R3, 0x3f ;  /* 0x0000003f03037836 */ /* 0x000fe20000000000 */
[----:B------:R-:W1:Y:S04]  /*30e70*/  S2R R4, SR_TID.X ;  /* 0x0000000000047919 */ /* 0x000e680000002100 */
[----:B------:R-:W-:Y:S02]  /*30e80*/  SHF.R.S32.HI R0, RZ, 0x1f, R3 ;  /* 0x0000001fff007819 */ /* 0x000fe40000011403 */
[----:B------:R-:W-:-:S02]  /*30e90*/  IADD3 R2, R2, -0x180, RZ ;  /* 0xfffffe8002027810 */ /* 0x000fc40007ffe0ff */
[----:B------:R-:W-:-:S04]  /*30ea0*/  LEA.HI R0, R0, R3, RZ, 0x6 ;  /* 0x0000000300007211 */ /* 0x000fc800078f30ff */
[----:B------:R-:W-:Y:S01]  /*30eb0*/  SHF.R.S32.HI R0, RZ, 0x6, R0 ;  /* 0x00000006ff007819 */ /* 0x000fe20000011400 */
[----:B------:R-:W-:-:S04]  /*30ec0*/  IMAD R2, R11, -0x40, R2 ;  /* 0xffffffc00b027824 */ /* 0x000fc800078e0202 */
[----:B------:R-:W-:Y:S01]  /*30ed0*/  VIADD R0, R0, 0xfffffffa ;  /* 0xfffffffa00007836 */ /* 0x000fe20000000000 */
[----:B------:R-:W-:Y:S02]  /*30ee0*/  WARPGROUP.DEPBAR.LE gsb0, 0x0 ;  /* 0x00008000000079c5 */ /* 0x000fe40000010000 */
[----:B------:R-:W-:-:S06]  /*30ef0*/  WARPGROUP.ARRIVE ;  /* 0x00000000000079c5 */ /* 0x000fcc0000000000 */
[----:B------:R-:W-:Y:S01]  /*30f00*/  HGMMA.64x128x8.F32.TF32 R24, gdesc[UR12], R24, gsb0 ;  /* 0x05e000000c1879f0 */ /* 0x000fe20008002818 */
[----:B------:R-:W-:Y:S01]  /*30f10*/  ISETP.GT.AND P1, PT, R2, RZ, PT ;  /* 0x000000ff0200720c */ /* 0x000fe20003f24270 */
[----:B------:R-:W-:Y:S01]  /*30f20*/  UIADD3 UR9, UR9, 0x1, URZ ;  /* 0x0000000109097890 */ /* 0x000fe2000fffe03f */
[----:B------:R-:W-:Y:S02]  /*30f30*/  ISETP.GE.AND P0, PT, R11, R0, PT ;  /* 0x000000000b00720c */ /* 0x000fe40003f06270 */
[----:B------:R-:W-:Y:S01]  /*30f40*/  SEL R0, RZ, 0x4, !P1 ;  /* 0x00000004ff007807 */ /* 0x000fe20004800000 */
[----:B------:R-:W-:Y:S01]  /*30f50*/  UISETP.GT.AND UP0, UPT, UR9, 0x6, UPT ;  /* 0x000000060900788c */ /* 0x000fe2000bf04270 */
[----:B-1----:R-:W-:Y:S02]  /*30f60*/  SHF.L.U32 R3, R215, 0x4, RZ ;  /* 0x00000004d7037819 */ /* 0x002fe400000006ff */
[----:B------:R-:W-:Y:S01]  /*30f70*/  SEL R0, R0, RZ, !P0 ;  /* 0x000000ff00007207 */ /* 0x000fe20004000000 */
[----:B------:R-:W-:Y:S01]  /*30f80*/  USEL UR9, UR9, URZ, !UP0 ;  /* 0x0000003f09097287 */ /* 0x000fe2000c000000 */
[----:B------:R-:W-:-:S02]  /*30f90*/  LOP3.LUT R3, R3, 0x70, RZ, 0xc0, !PT ;  /* 0x0000007003037812 */ /* 0x000fc400078ec0ff */
[----:B------:R-:W-:Y:S02]  /*30fa0*/  LOP3.LUT R4, R4, 0x7f, RZ, 0xc0, !PT ;  /* 0x0000007f04047812 */ /* 0x000fe400078ec0ff */
[----:B------:R-:W-:Y:S02]  /*30fb0*/  ISETP.NE.U32.AND P1, PT, R0, RZ, PT ;  /* 0x000000ff0000720c */ /* 0x000fe40003f25070 */
[----:B------:R-:W-:Y:S01]  /*30fc0*/  IADD3 R14, P2, R14, UR4, RZ ;  /* 0x000000040e0e7c10 */ /* 0x000fe2000ff5e0ff */
[----:B------:R-:W-:Y:S01]  /*30fd0*/  ULEA UR11, UR9, UR10, 0x11 ;  /* 0x0000000a090b7291 */ /* 0x000fe2000f8e883f */
[----:B------:R-:W-:Y:S02]  /*30fe0*/  IMAD R3, R4, 0x80, R3 ;  /* 0x0000008004037824 */ /* 0x000fe400078e0203 */
[----:B------:R-:W-:Y:S02]  /*30ff0*/  IADD3.X R13, R13, UR7, RZ, P2, !PT ;  /* 0x000000070d0d7c10 */ /* 0x000fe400097fe4ff */
[----:B------:R-:W-:Y:S01]  /*31000*/  IADD3 R16, P2, R16, UR4, RZ ;  /* 0x0000000410107c10 */ /* 0x000fe2000ff5e0ff */
[----:B------:R-:W-:Y:S01]  /*31010*/  IMAD.MOV.U32 R4, RZ, RZ, R14 ;  /* 0x000000ffff047224 */ /* 0x000fe200078e000e */
[----:B------:R-:W-:-:S02]  /*31020*/  IADD3 R0, R3, UR11, RZ ;  /* 0x0000000b03007c10 */ /* 0x000fc4000fffe0ff */
[----:B------:R-:W-:Y:S02]  /*31030*/  MOV R5, R13 ;  /* 0x0000000d00057202 */ /* 0x000fe40000000f00 */
[----:B------:R-:W-:Y:S02]  /*31040*/  IADD3.X R15, R15, UR7, RZ, P2, !PT ;  /* 0x000000070f0f7c10 */ /* 0x000fe400097fe4ff */
[----:B------:R-:W-:-:S04]  /*31050*/  IADD3 R18, P3, R18, UR4, RZ ;  /* 0x0000000412127c10 */ /* 0x000fc8000ff7e0ff */
[----:B------:R-:W-:Y:S02]  /*31060*/  IADD3.X R17, R17, UR7, RZ, P3, !PT ;  /* 0x0000000711117c10 */ /* 0x000fe40009ffe4ff */
[----:B------:R-:W-:Y:S02]  /*31070*/  ISETP.GT.AND P2, PT, R2, 0x1, PT ;  /* 0x000000010200780c */ /* 0x000fe40003f44270 */
[----:B------:R-:W-:-:S04]  /*31080*/  IADD3 R20, P3, R20, UR4, RZ ;  /* 0x0000000414147c10 */ /* 0x000fc8000ff7e0ff */
[----:B------:R-:W-:Y:S02]  /*31090*/  IADD3.X R19, R19, UR7, RZ, P3, !PT ;  /* 0x0000000713137c10 */ /* 0x000fe40009ffe4ff */
[----:B------:R-:W-:-:S04]  /*310a0*/  IADD3 R22, P4, R22, UR4, RZ ;  /* 0x0000000416167c10 */ /* 0x000fc8000ff9e0ff */
[----:B------:R-:W-:Y:S02]  /*310b0*/  IADD3.X R21, R21, UR7, RZ, P4, !PT ;  /* 0x0000000715157c10 */ /* 0x000fe4000a7fe4ff */
[----:B------:R-:W-:-:S04]  /*310c0*/  IADD3 R218, P3, R218, UR4, RZ ;  /* 0x00000004dada7c10 */ /* 0x000fc8000ff7e0ff */
[----:B------:R-:W-:Y:S02]  /*310d0*/  IADD3.X R217, R217, UR7, RZ, P3, !PT ;  /* 0x00000007d9d97c10 */ /* 0x000fe40009ffe4ff */
[----:B------:R-:W-:Y:S01]  /*310e0*/  IADD3 R220, P3, R220, UR4, RZ ;  /* 0x00000004dcdc7c10 */ /* 0x000fe2000ff7e0ff */
[----:B------:R-:W-:Y:S02]  /*310f0*/  WARPGROUP.DEPBAR.LE gsb0, 0x0 ;  /* 0x00008000000079c5 */ /* 0x000fe40000010000 */
[----:B------:R-:W-:Y:S06]  /*31100*/  BAR.SYNC.DEFER_BLOCKING 0x0 ;  /* 0x0000000000007b1d */ /* 0x000fec0000010000 */
[----:B------:R-:W-:Y:S01]  /*31110*/  @!PT LDS RZ, [RZ] ;  /* 0x00000000fffff984 */ /* 0x000fe20000000800 */
[----:B------:R-:W-:Y:S01]  /*31120*/  @!PT LDS RZ, [RZ] ;  /* 0x00000000fffff984 */ /* 0x000fe20000000800 */
[----:B------:R-:W-:Y:S01]  /*31130*/  @!PT LDS RZ, [RZ] ;  /* 0x00000000fffff984 */ /* 0x000fe20000000800 */
[----:B------:R1:W-:Y:S02]  /*31140*/  LDGSTS.E [R0], desc[UR48][R4.64], P1 ;  /* 0x0000000004007fae */ /* 0x0003e40008921870 */
[----:B-1----:R-:W-:Y:S01]  /*31150*/  IMAD.MOV.U32 R4, RZ, RZ, R16 ;  /* 0x000000ffff047224 */ /* 0x002fe200078e0010 */
[----:B------:R-:W-:-:S05]  /*31160*/  MOV R5, R15 ;  /* 0x0000000f00057202 */ /* 0x000fca0000000f00 */
[----:B------:R1:W-:Y:S02]  /*31170*/  LDGSTS.E [R0+0x4000], desc[UR48][R4.64], P1 ;  /* 0x0400000004007fae */ /* 0x0003e40008921870 */
[----:B-1----:R-:W-:Y:S01]  /*31180*/  IMAD.MOV.U32 R4, RZ, RZ, R18 ;  /* 0x000000ffff047224 */ /* 0x002fe200078e0012 */
[----:B------:R-:W-:-:S05]  /*31190*/  MOV R5, R17 ;  /* 0x0000001100057202 */ /* 0x000fca0000000f00 */
[----:B------:R1:W-:Y:S02]  /*311a0*/  LDGSTS.E [R0+0x8000], desc[UR48][R4.64], P1 ;  /* 0x0800000004007fae */ /* 0x0003e40008921870 */
[----:B-1----:R-:W-:-:S04]  /*311b0*/  SEL R4, RZ, 0x4, !P2 ;  /* 0x00000004ff047807 */ /* 0x002fc80005000000 */
[----:B------:R-:W-:Y:S02]  /*311c0*/  SEL R4, R4, RZ, !P0 ;  /* 0x000000ff04047207 */ /* 0x000fe40004000000 */
[----:B------:R-:W-:Y:S02]  /*311d0*/  MOV R5, R19 ;  /* 0x0000001300057202 */ /* 0x000fe40000000f00 */
[----:B------:R-:W-:Y:S01]  /*311e0*/  ISETP.NE.U32.AND P2, PT, R4, RZ, PT ;  /* 0x000000ff0400720c */ /* 0x000fe20003f45070 */
[----:B------:R-:W-:-:S05]  /*311f0*/  IMAD.MOV.U32 R4, RZ, RZ, R20 ;  /* 0x000000ffff047224 */ /* 0x000fca00078e0014 */
[----:B------:R1:W-:Y:S01]  /*31200*/  LDGSTS.E [R0+0xc000], desc[UR48][R4.64], P1 ;  /* 0x0c00000004007fae */ /* 0x0003e20008921870 */
[----:B------:R-:W-:-:S04]  /*31210*/  IADD3 R216, P1, R216, UR4, RZ ;  /* 0x00000004d8d87c10 */ /* 0x000fc8000ff3e0ff */
[----:B------:R-:W-:Y:S01]  /*31220*/  IADD3.X R23, R23, UR7, RZ, P1, !PT ;  /* 0x0000000717177c10 */ /* 0x000fe20008ffe4ff */
[----:B-1----:R-:W-:Y:S01]  /*31230*/  IMAD.MOV.U32 R4, RZ, RZ, R22 ;  /* 0x000000ffff047224 */ /* 0x002fe200078e0016 */
[----:B------:R-:W-:-:S05]  /*31240*/  MOV R5, R21 ;  /* 0x0000001500057202 */ /* 0x000fca0000000f00 */
[----:B------:R1:W-:Y:S01]  /*31250*/  LDGSTS.E [R0+0x4], desc[UR48][R4.64], P2 ;  /* 0x0000400004007fae */ /* 0x0003e20009121870 */
[----:B------:R-:W-:Y:S01]  /*31260*/  ISETP.GT.AND P1, PT, R2, 0x2, PT ;  /* 0x000000020200780c */ /* 0x000fe20003f24270 */
[----:B-1----:R-:W-:Y:S01]  /*31270*/  IMAD.MOV.U32 R4, RZ, RZ, R216 ;  /* 0x000000ffff047224 */ /* 0x002fe200078e00d8 */
[----:B------:R-:W-:-:S05]  /*31280*/  MOV R5, R23 ;  /* 0x0000001700057202 */ /* 0x000fca0000000f00 */
[----:B------:R1:W-:Y:S01]  /*31290*/  LDGSTS.E [R0+0x4004], desc[UR48][R4.64], P2 ;  /* 0x0400400004007fae */ /* 0x0003e20009121870 */
[----:B------:R-:W-:Y:S01]  /*312a0*/  IADD3.X R219, R219, UR7, RZ, P3, !PT ;  /* 0x00000007dbdb7c10 */ /* 0x000fe20009ffe4ff */
[----:B-1----:R-:W-:Y:S01]  /*312b0*/  IMAD.MOV.U32 R4, RZ, RZ, R218 ;  /* 0x000000ffff047224 */ /* 0x002fe200078e00da */
[----:B------:R-:W-:-:S05]  /*312c0*/  MOV R5, R217 ;  /* 0x000000d900057202 */ /* 0x000fca0000000f00 */
[----:B------:R1:W-:Y:S01]  /*312d0*/  LDGSTS.E [R0+0x8004], desc[UR48][R4.64], P2 ;  /* 0x0800400004007fae */ /* 0x0003e20009121870 */
[----:B------:R-:W-:Y:S02]  /*312e0*/  IADD3 R222, P4, R222, UR4, RZ ;  /* 0x00000004dede7c10 */ /* 0x000fe4000ff9e0ff */
[----:B-1----:R-:W-:-:S04]  /*312f0*/  SEL R4, RZ, 0x4, !P1 ;  /* 0x00000004ff047807 */ /* 0x002fc80004800000 */
[----:B------:R-:W-:Y:S02]  /*31300*/  SEL R4, R4, RZ, !P0 ;  /* 0x000000ff04047207 */ /* 0x000fe40004000000 */
[----:B------:R-:W-:Y:S02]  /*31310*/  MOV R5, R219 ;  /* 0x000000db00057202 */ /* 0x000fe40000000f00 */
[----:B------:R-:W-:Y:S01]  /*31320*/  ISETP.NE.U32.AND P1, PT, R4, RZ, PT ;  /* 0x000000ff0400720c */ /* 0x000fe20003f25070 */
[----:B------:R-:W-:Y:S01]  /*31330*/  IMAD.MOV.U32 R4, RZ, RZ, R220 ;  /* 0x000000ffff047224 */ /* 0x000fe200078e00dc */
[----:B------:R-:W-:-:S04]  /*31340*/  IADD3.X R221, R221, UR7, RZ, P4, !PT ;  /* 0x00000007dddd7c10 */ /* 0x000fc8000a7fe4ff */
[----:B------:R1:W-:Y:S01]  /*31350*/  LDGSTS.E [R0+0xc004], desc[UR48][R4.64], P2 ;  /* 0x0c00400004007fae */ /* 0x0003e20009121870 */
[----:B------:R-:W-:Y:S02]  /*31360*/  IADD3 R224, P2, R224, UR4, RZ ;  /* 0x00000004e0e07c10 */ /* 0x000fe4000ff5e0ff */
[----:B------:R-:W-:Y:S02]  /*31370*/  IADD3 R226, P3, R226, UR4, RZ ;  /* 0x00000004e2e27c10 */ /* 0x000fe4000ff7e0ff */
[----:B------:R-:W-:Y:S01]  /*31380*/  IADD3.X R223, R223, UR7, RZ, P2, !PT ;  /* 0x00000007dfdf7c10 */ /* 0x000fe200097fe4ff */
[----:B-1----:R-:W-:Y:S01]  /*31390*/  IMAD.MOV.U32 R4, RZ, RZ, R222 ;  /* 0x000000ffff047224 */ /* 0x002fe200078e00de */
[----:B------:R-:W-:Y:S02]  /*313a0*/  MOV R5, R221 ;  /* 0x000000dd00057202 */ /* 0x000fe40000000f00 */
[----:B------:R-:W-:-:S03]  /*313b0*/  IADD3.X R225, R225, UR7, RZ, P3, !PT ;  /* 0x00000007e1e17c10 */ /* 0x000fc60009ffe4ff */
[----:B------:R1:W-:Y:S01]  /*313c0*/  LDGSTS.E [R0+0x8], desc[UR48][R4.64], P1 ;  /* 0x0000800004007fae */ /* 0x0003e20008921870 */
[----:B------:R-:W-:Y:S01]  /*313d0*/  ISETP.GT.AND P2, PT, R2, 0x3, PT ;  /* 0x000000030200780c */ /* 0x000fe20003f44270 */
[----:B-1----:R-:W-:Y:S01]  /*313e0*/  IMAD.MOV.U32 R4, RZ, RZ, R224 ;  /* 0x000000ffff047224 */ /* 0x002fe200078e00e0 */
[----:B------:R-:W-:-:S05]  /*313f0*/  MOV R5, R223 ;  /* 0x000000df00057202 */ /* 0x000fca0000000f00 */
[----:B------:R1:W-:Y:S01]  /*31400*/  LDGSTS.E [R0+0x4008], desc[UR48][R4.64], P1 ;  /* 0x0400800004007fae */ /* 0x0003e20008921870 */
[----:B------:R-:W-:Y:S01]  /*31410*/  IADD3 R228, P3, R228, UR4, RZ ;  /* 0x00000004e4e47c10 */ /* 0x000fe2000ff7e0ff */
[----:B-1----:R-:W-:Y:S01]  /*31420*/  IMAD.MOV.U32 R4, RZ, RZ, R226 ;  /* 0x000000ffff047224 */ /* 0x002fe200078e00e2 */
[----:B------:R-:W-:-:S05]  /*31430*/  MOV R5, R225 ;  /* 0x000000e100057202 */ /* 0x000fca0000000f00 */
[----:B------:R1:W-:Y:S01]  /*31440*/  LDGSTS.E [R0+0x8008], desc[UR48][R4.64], P1 ;  /* 0x0800800004007fae */ /* 0x0003e20008921870 */
[----:B------:R-:W-:Y:S02]  /*31450*/  IADD3.X R227, R227, UR7, RZ, P3, !PT ;  /* 0x00000007e3e37c10 */ /* 0x000fe40009ffe4ff */
        /* <DEDUP_REMOVED lines=23> */
[----:B---3--:R-:W-:Y:S02]  /*315d0*/  IADD3 R10, P4, R10, UR4, RZ ;  /* 0x000000040a0a7c10 */ /* 0x008fe4000ff9e0ff */
[----:B------:R-:W-:Y:S02]  /*315e0*/  IADD3.X R235, R235, UR7, RZ, P3, !PT ;  /* 0x00000007ebeb7c10 */ /* 0x000fe40009ffe4ff */
[----:B-1----:R-:W-:-:S04]  /*315f0*/  SEL R4, RZ, 0x4, !P1 ;  /* 0x00000004ff047807 */ /* 0x002fc80004800000 */
[----:B------:R-:W-:Y:S02]  /*31600*/  SEL R4, R4, RZ, !P0 ;  /* 0x000000ff04047207 */ /* 0x000fe40004000000 */
[----:B--2---:R-:W-:Y:S02]  /*31610*/  IADD3.X R12, R12, UR7, RZ, P4, !PT ;  /* 0x000000070c0c7c10 */ /* 0x004fe4000a7fe4ff */
[----:B------:R-:W-:Y:S01]  /*31620*/  ISETP.NE.U32.AND P1, PT, R4, RZ, PT ;  /* 0x000000ff0400720c */ /* 0x000fe20003f25070 */
[----:B------:R-:W-:Y:S01]  /*31630*/  IMAD.MOV.U32 R4, RZ, RZ, R236 ;  /* 0x000000ffff047224 */ /* 0x000fe200078e00ec */
[----:B------:R-:W-:Y:S01]  /*31640*/  MOV R5, R235 ;  /* 0x000000eb00057202 */ /* 0x000fe20000000f00 */
[----:B------:R-:W-:Y:S04]  /*31650*/  STL [R1+0x844], R10 ;  /* 0x0008440a01007387 */ /* 0x000fe80000100800 */
[----:B------:R1:W-:Y:S04]  /*31660*/  STL [R1+0x840], R12 ;  /* 0x0008400c01007387 */ /* 0x0003e80000100800 */
[----:B------:R2:W-:Y:S01]  /*31670*/  LDGSTS.E [R0+0xc00c], desc[UR48][R4.64], P2 ;  /* 0x0c00c00004007fae */ /* 0x0005e20009121870 */
[----:B----4-:R-:W-:-:S03]  /*31680*/  IADD3 R8, P2, R8, UR4, RZ ;  /* 0x0000000408087c10 */ /* 0x010fc6000ff5e0ff */
[----:B------:R-:W3:Y:S01]  /*31690*/  LDL.LU R213, [R1+0x858] ;  /* 0x0008580001d57983 */ /* 0x000ee20000300800 */
[----:B------:R-:W-:-:S03]  /*316a0*/  IADD3 R6, P3, R6, UR4, RZ ;  /* 0x0000000406067c10 */ /* 0x000fc6000ff7e0ff */
[----:B------:R-:W4:Y:S01]  /*316b0*/  LDL.LU R212, [R1+0x85c] ;  /* 0x00085c0001d47983 */ /* 0x000f220000300800 */
[----:B--2---:R-:W-:Y:S01]  /*316c0*/  MOV R5, R12 ;  /* 0x0000000c00057202 */ /* 0x004fe20000000f00 */
[----:B------:R-:W-:Y:S02]  /*316d0*/  IMAD.MOV.U32 R4, RZ, RZ, R10 ;  /* 0x000000ffff047224 */ /* 0x000fe400078e000a */
[----:B-1----:R-:W2:Y:S01]  /*316e0*/  LDL.LU R12, [R1+0x860] ;  /* 0x00086000010c7983 */ /* 0x002ea20000300800 */
[----:B------:R-:W-:-:S03]  /*316f0*/  IADD3.X R9, R9, UR7, RZ, P2, !PT ;  /* 0x0000000709097c10 */ /* 0x000fc600097fe4ff */
[----:B------:R-:W2:Y:S01]  /*31700*/  LDL.LU R10, [R1+0x864] ;  /* 0x00086400010a7983 */ /* 0x000ea20000300800 */
[----:B------:R-:W-:-:S03]  /*31710*/  IADD3.X R7, R7, UR7, RZ, P3, !PT ;  /* 0x0000000707077c10 */ /* 0x000fc60009ffe4ff */
[----:B------:R1:W-:Y:S04]  /*31720*/  LDGSTS.E [R0+0x10000], desc[UR48][R4.64], P1 ;  /* 0x1000000004007fae */ /* 0x0003e80008921870 */
[----:B------:R-:W-:Y:S04]  /*31730*/  STL [R1+0x84c], R8 ;  /* 0x00084c0801007387 */ /* 0x000fe80000100800 */
[----:B------:R1:W-:Y:S02]  /*31740*/  STL [R1+0x848], R9 ;  /* 0x0008480901007387 */ /* 0x0003e40000100800 */
[----:B-1----:R-:W-:Y:S01]  /*31750*/  IMAD.MOV.U32 R4, RZ, RZ, R8 ;  /* 0x000000ffff047224 */ /* 0x002fe200078e0008 */
[----:B------:R-:W-:Y:S01]  /*31760*/  MOV R5, R9 ;  /* 0x0000000900057202 */ /* 0x000fe20000000f00 */
[----:B------:R-:W-:Y:S04]  /*31770*/  STL [R1+0x854], R6 ;  /* 0x0008540601007387 */ /* 0x000fe80000100800 */
[----:B------:R1:W-:Y:S04]  /*31780*/  STL [R1+0x850], R7 ;  /* 0x0008500701007387 */ /* 0x0003e80000100800 */
[----:B------:R1:W-:Y:S04]  /*31790*/  LDGSTS.E [R0+0x14000], desc[UR48][R4.64], P1 ;  /* 0x1400000004007fae */ /* 0x0003e80008921870 */
[----:B------:R-:W2:Y:S04]  /*317a0*/  LDL.LU R9, [R1+0x868] ;  /* 0x0008680001097983 */ /* 0x000ea80000300800 */
[----:B------:R-:W2:Y:S01]  /*317b0*/  LDL.LU R8, [R1+0x86c] ;  /* 0x00086c0001087983 */ /* 0x000ea20000300800 */
[----:B-1----:R-:W-:Y:S01]  /*317c0*/  MOV R5, R7 ;  /* 0x0000000700057202 */ /* 0x002fe20000000f00 */
[----:B------:R-:W-:-:S02]  /*317d0*/  IMAD.MOV.U32 R4, RZ, RZ, R6 ;  /* 0x000000ffff047224 */ /* 0x000fc400078e0006 */
[----:B------:R-:W2:Y:S04]  /*317e0*/  LDL.LU R7, [R1+0x870] ;  /* 0x0008700001077983 */ /* 0x000ea80000300800 */
[----:B------:R-:W2:Y:S01]  /*317f0*/  LDL.LU R6, [R1+0x874] ;  /* 0x0008740001067983 */ /* 0x000ea20000300800 */
[----:B------:R-:W-:-:S03]  /*31800*/  ISETP.GT.AND P2, PT, R2, 0x21, PT ;  /* 0x000000210200780c */ /* 0x000fc60003f44270 */
[----:B------:R1:W-:Y:S02]  /*31810*/  LDGSTS.E [R0+0x18000], desc[UR48][R4.64], P1 ;  /* 0x1800000004007fae */ /* 0x0003e40008921870 */
[----:B-1----:R-:W-:-:S04]  /*31820*/  SEL R4, RZ, 0x4, !P2 ;  /* 0x00000004ff047807 */ /* 0x002fc80005000000 */
[----:B------:R-:W-:-:S04]  /*31830*/  SEL R4, R4, RZ, !P0 ;  /* 0x000000ff04047207 */ /* 0x000fc80004000000 */
[----:B------:R-:W-:Y:S02]  /*31840*/  ISETP.NE.U32.AND P2, PT, R4, RZ, PT ;  /* 0x000000ff0400720c */ /* 0x000fe40003f45070 */
[----:B----4-:R-:W-:-:S04]  /*31850*/  IADD3 R212, P3, R212, UR4, RZ ;  /* 0x00000004d4d47c10 */ /* 0x010fc8000ff7e0ff */
[----:B---3--:R-:W-:Y:S02]  /*31860*/  IADD3.X R213, R213, UR7, RZ, P3, !PT ;  /* 0x00000007d5d57c10 */ /* 0x008fe40009ffe4ff */
[----:B--2---:R-:W-:Y:S01]  /*31870*/  IADD3 R10, P4, R10, UR4, RZ ;  /* 0x000000040a0a7c10 */ /* 0x004fe2000ff9e0ff */
[----:B------:R-:W-:Y:S01]  /*31880*/  STL [R1+0x85c], R212 ;  /* 0x00085cd401007387 */ /* 0x000fe20000100800 */
[----:B------:R-:W-:Y:S02]  /*31890*/  IMAD.MOV.U32 R4, RZ, RZ, R212 ;  /* 0x000000ffff047224 */ /* 0x000fe400078e00d4 */
[----:B------:R-:W-:Y:S01]  /*318a0*/  IADD3.X R12, R12, UR7, RZ, P4, !PT ;  /* 0x000000070c0c7c10 */ /* 0x000fe2000a7fe4ff */
[----:B------:R1:W-:Y:S01]  /*318b0*/  STL [R1+0x858], R213 ;  /* 0x000858d501007387 */ /* 0x0003e20000100800 */
[----:B------:R-:W-:-:S03]  /*318c0*/  MOV R5, R213 ;  /* 0x000000d500057202 */ /* 0x000fc60000000f00 */
[----:B------:R-:W-:Y:S04]  /*318d0*/  STL [R1+0x864], R10 ;  /* 0x0008640a01007387 */ /* 0x000fe80000100800 */
[----:B------:R2:W-:Y:S04]  /*318e0*/  STL [R1+0x860], R12 ;  /* 0x0008600c01007387 */ /* 0x0005e80000100800 */
[----:B-1----:R-:W3:Y:S04]  /*318f0*/  LDL.LU R213, [R1+0x878] ;  /* 0x0008780001d57983 */ /* 0x002ee80000300800 */
[----:B------:R1:W-:Y:S04]  /*31900*/  LDGSTS.E [R0+0x1c000], desc[UR48][R4.64], P1 ;  /* 0x1c00000004007fae */ /* 0x0003e80008921870 */
[----:B------:R-:W4:Y:S01]  /*31910*/  LDL.LU R212, [R1+0x87c] ;  /* 0x00087c0001d47983 */ /* 0x000f220000300800 */
[----:B------:R-:W-:Y:S01]  /*31920*/  IADD3 R8, P1, R8, UR4, RZ ;  /* 0x0000000408087c10 */ /* 0x000fe2000ff3e0ff */
[----:B-1----:R-:W-:Y:S01]  /*31930*/  IMAD.MOV.U32 R4, RZ, RZ, R10 ;  /* 0x000000ffff047224 */ /* 0x002fe200078e000a */
[----:B------:R-:W-:-:S02]  /*31940*/  MOV R5, R12 ;  /* 0x0000000c00057202 */ /* 0x000fc40000000f00 */
[----:B------:R-:W-:Y:S01]  /*31950*/  IADD3.X R9, R9, UR7, RZ, P1, !PT ;  /* 0x0000000709097c10 */ /* 0x000fe20008ffe4ff */
[----:B--2---:R-:W2:Y:S04]  /*31960*/  LDL.LU R12, [R1+0x880] ;  /* 0x00088000010c7983 */ /* 0x004ea80000300800 */
[----:B------:R-:W2:Y:S01]  /*31970*/  LDL.LU R10, [R1+0x884] ;  /* 0x00088400010a7983 */ /* 0x000ea20000300800 */
[----:B------:R-:W-:-:S03]  /*31980*/  IADD3 R6, P3, R6, UR4, RZ ;  /* 0x0000000406067c10 */ /* 0x000fc6000ff7e0ff */
[----:B------:R1:W-:Y:S01]  /*31990*/  LDGSTS.E [R0+0x10004], desc[UR48][R4.64], P2 ;  /* 0x1000400004007fae */ /* 0x0003e20009121870 */
[----:B------:R-:W-:-:S03]  /*319a0*/  IADD3.X R7, R7, UR7, RZ, P3, !PT ;  /* 0x0000000707077c10 */ /* 0x000fc60009ffe4ff */
[----:B------:R-:W-:Y:S04]  /*319b0*/  STL [R1+0x86c], R8 ;  /* 0x00086c0801007387 */ /* 0x000fe80000100800 */
[----:B------:R1:W-:Y:S02]  /*319c0*/  STL [R1+0x868], R9 ;  /* 0x0008680901007387 */ /* 0x0003e40000100800 */
[----:B-1----:R-:W-:Y:S01]  /*319d0*/  IMAD.MOV.U32 R4, RZ, RZ, R8 ;  /* 0x000000ffff047224 */ /* 0x002fe200078e0008 */
[----:B------:R-:W-:Y:S01]  /*319e0*/  MOV R5, R9 ;  /* 0x0000000900057202 */ /* 0x000fe20000000f00 */
[----:B------:R-:W-:Y:S04]  /*319f0*/  STL [R1+0x874], R6 ;  /* 0x0008740601007387 */ /* 0x000fe80000100800 */
[----:B------:R1:W-:Y:S04]  /*31a00*/  STL [R1+0x870], R7 ;  /* 0x0008700701007387 */ /* 0x0003e80000100800 */
[----:B------:R-:W2:Y:S04]  /*31a10*/  LDL.LU R9, [R1+0x888] ;  /* 0x0008880001097983 */ /* 0x000ea80000300800 */
[----:B------:R1:W-:Y:S04]  /*31a20*/  LDGSTS.E [R0+0x14004], desc[UR48][R4.64], P2 ;  /* 0x1400400004007fae */ /* 0x0003e80009121870 */
        /* <DEDUP_REMOVED lines=11> */
[----:B---3--:R-:W-:Y:S01]  /*31ae0*/  IADD3.X R213, R213, UR7, RZ, P3, !PT ;  /* 0x00000007d5d57c10 */ /* 0x008fe20009ffe4ff */
[----:B------:R-:W-:-:S03]  /*31af0*/  IMAD.MOV.U32 R4, RZ, RZ, R212 ;  /* 0x000000ffff047224 */ /* 0x000fc600078e00d4 */
[----:B------:R-:W-:Y:S01]  /*31b00*/  MOV R5, R213 ;  /* 0x000000d500057202 */ /* 0x000fe20000000f00 */
[----:B------:R1:W-:Y:S04]  /*31b10*/  STL [R1+0x87c], R212 ;  /* 0x00087cd401007387 */ /* 0x0003e80000100800 */
[----:B------:R3:W-:Y:S01]  /*31b20*/  LDGSTS.E [R0+0x1c004], desc[UR48][R4.64], P2 ;  /* 0x1c00400004007fae */ /* 0x0007e20009121870 */
[----:B--2---:R-:W-:-:S04]  /*31b30*/  IADD3 R10, P4, R10, UR4, RZ ;  /* 0x000000040a0a7c10 */ /* 0x004fc8000ff9e0ff */
[----:B------:R-:W-:Y:S01]  /*31b40*/  IADD3.X R12, R12, UR7, RZ, P4, !PT ;  /* 0x000000070c0c7c10 */ /* 0x000fe2000a7fe4ff */
[----:B------:R-:W-:Y:S01]  /*31b50*/  STL [R1+0x878], R213 ;  /* 0x000878d501007387 */ /* 0x000fe20000100800 */
[----:B---3--:R-:W-:Y:S02]  /*31b60*/  IMAD.MOV.U32 R4, RZ, RZ, R10 ;  /* 0x000000ffff047224 */ /* 0x008fe400078e000a */
[----:B------:R-:W-:Y:S01]  /*31b70*/  MOV R5, R12 ;  /* 0x0000000c00057202 */ /* 0x000fe20000000f00 */
[----:B------:R2:W-:Y:S04]  /*31b80*/  STL [R1+0x884], R10 ;  /* 0x0008840a01007387 */ /* 0x0005e80000100800 */
[----:B------:R3:W-:Y:S04]  /*31b90*/  STL [R1+0x880], R12 ;  /* 0x0008800c01007387 */ /* 0x0007e80000100800 */
[----:B------:R-:W4:Y:S04]  /*31ba0*/  LDL.LU R214, [R1+0x89c] ;  /* 0x00089c0001d67983 */ /* 0x000f280000300800 */
[----:B------:R1:W-:Y:S01]  /*31bb0*/  LDGSTS.E [R0+0x10008], desc[UR48][R4.64], P1 ;  /* 0x1000800004007fae */ /* 0x0003e20008921870 */
[----:B------:R-:W-:-:S04]  /*31bc0*/  IADD3 R8, P2, R8, UR4, RZ ;  /* 0x0000000408087c10 */ /* 0x000fc8000ff5e0ff */
[----:B------:R-:W-:Y:S01]  /*31bd0*/  IADD3.X R9, R9, UR7, RZ, P2, !PT ;  /* 0x0000000709097c10 */ /* 0x000fe200097fe4ff */
[----:B------:R-:W-:Y:S01]  /*31be0*/  STL [R1+0x88c], R8 ;  /* 0x00088c0801007387 */ /* 0x000fe20000100800 */
[----:B-1----:R-:W-:Y:S02]  /*31bf0*/  IMAD.MOV.U32 R4, RZ, RZ, R8 ;  /* 0x000000ffff047224 */ /* 0x002fe400078e0008 */
[----:B------:R-:W-:Y:S02]  /*31c00*/  MOV R5, R9 ;  /* 0x0000000900057202 */ /* 0x000fe40000000f00 */
[----:B------:R-:W-:Y:S01]  /*31c10*/  IADD3 R6, P3, R6, UR4, RZ ;  /* 0x0000000406067c10 */ /* 0x000fe2000ff7e0ff */
[----:B------:R1:W-:Y:S03]  /*31c20*/  STL [R1+0x888], R9 ;  /* 0x0008880901007387 */ /* 0x0003e60000100800 */
[----:B------:R-:W-:Y:S01]  /*31c30*/  IADD3.X R7, R7, UR7, RZ, P3, !PT ;  /* 0x0000000707077c10 */ /* 0x000fe20009ffe4ff */
[----:B------:R-:W-:Y:S04]  /*31c40*/  STL [R1+0x894], R6 ;  /* 0x0008940601007387 */ /* 0x000fe80000100800 */
[----:B------:R-:W4:Y:S04]  /*31c50*/  LDL.LU R212, [R1+0x8a4] ;  /* 0x0008a40001d47983 */ /* 0x000f280000300800 */
[----:B------:R1:W-:Y:S04]  /*31c60*/  STL [R1+0x890], R7 ;  /* 0x0008900701007387 */ /* 0x0003e80000100800 */
[----:B--2---:R-:W2:Y:S04]  /*31c70*/  LDL.LU R10, [R1+0x8ac] ;  /* 0x0008ac00010a7983 */ /* 0x004ea80000300800 */
[----:B------:R1:W-:Y:S04]  /*31c80*/  LDGSTS.E [R0+0x14008], desc[UR48][R4.64], P1 ;  /* 0x1400800004007fae */ /* 0x0003e80008921870 */
[----:B------:R-:W2:Y:S04]  /*31c90*/  LDL.LU R213, [R1+0x8a0] ;  /* 0x0008a00001d57983 */ /* 0x000ea80000300800 */
[----:B---3--:R-:W3:Y:S01]  /*31ca0*/  LDL.LU R12, [R1+0x8a8] ;  /* 0x0008a800010c7983 */ /* 0x008ee20000300800 */
[----:B-1----:R-:W-:Y:S01]  /*31cb0*/  IMAD.MOV.U32 R4, RZ, RZ, R6 ;  /* 0x000000ffff047224 */ /* 0x002fe200078e0006 */
[----:B------:R-:W-:-:S02]  /*31cc0*/  MOV R5, R7 ;  /* 0x0000000700057202 */ /* 0x000fc40000000f00 */
[----:B------:R-:W3:Y:S04]  /*31cd0*/  LDL.LU R9, [R1+0x8b0] ;  /* 0x0008b00001097983 */ /* 0x000ee80000300800 */
[----:B------:R-:W3:Y:S04]  /*31ce0*/  LDL.LU R8, [R1+0x8b4] ;  /* 0x0008b40001087983 */ /* 0x000ee80000300800 */
[----:B------:R-:W3:Y:S04]  /*31cf0*/  LDL.LU R7, [R1+0x8b8] ;  /* 0x0008b80001077983 */ /* 0x000ee80000300800 */
[----:B------:R-:W3:Y:S04]  /*31d00*/  LDL.LU R6, [R1+0x8bc] ;  /* 0x0008bc0001067983 */ /* 0x000ee80000300800 */
[----:B------:R1:W-:Y:S04]  /*31d10*/  LDGSTS.E [R0+0x18008], desc[UR48][R4.64], P1 ;  /* 0x1800800004007fae */ /* 0x0003e80008921870 */
[----:B------:R-:W2:Y:S01]  /*31d20*/  LDL.LU R5, [R1+0x898] ;  /* 0x0008980001057983 */ /* 0x000ea20000300800 */
[----:B------:R-:W-:-:S04]  /*31d30*/  ISETP.GT.AND P2, PT, R2, 0x23, PT ;  /* 0x000000230200780c */ /* 0x000fc80003f44270 */
[----:B-1----:R-:W-:-:S04]  /*31d40*/  SEL R4, RZ, 0x4, !P2 ;  /* 0x00000004ff047807 */ /* 0x002fc80005000000 */
[----:B------:R-:W-:-:S04]  /*31d50*/  SEL R4, R4, RZ, !P0 ;  /* 0x000000ff04047207 */ /* 0x000fc80004000000 */
[----:B------:R-:W-:Y:S02]  /*31d60*/  ISETP.NE.U32.AND P2, PT, R4, RZ, PT ;  /* 0x000000ff0400720c */ /* 0x000fe40003f45070 */
[----:B----4-:R-:W-:-:S05]  /*31d70*/  IADD3 R214, P3, R214, UR4, RZ ;  /* 0x00000004d6d67c10 */ /* 0x010fca000ff7e0ff */
[----:B------:R-:W-:Y:S01]  /*31d80*/  IMAD.MOV.U32 R4, RZ, RZ, R214 ;  /* 0x000000ffff047224 */ /* 0x000fe200078e00d6 */
[----:B------:R-:W-:Y:S01]  /*31d90*/  STL [R1+0x89c], R214 ;  /* 0x00089cd601007387 */ /* 0x000fe20000100800 */
[----:B--2---:R-:W-:Y:S02]  /*31da0*/  IADD3.X R5, R5, UR7, RZ, P3, !PT ;  /* 0x0000000705057c10 */ /* 0x004fe40009ffe4ff */
[----:B------:R-:W-:-:S03]  /*31db0*/  IADD3 R10, P3, R10, UR4, RZ ;  /* 0x000000040a0a7c10 */ /* 0x000fc6000ff7e0ff */
[----:B------:R1:W-:Y:S01]  /*31dc0*/  LDGSTS.E [R0+0x1c008], desc[UR48][R4.64], P1 ;  /* 0x1c00800004007fae */ /* 0x0003e20008921870 */
[----:B------:R-:W-:Y:S02]  /*31dd0*/  IADD3 R212, P1, R212, UR4, RZ ;  /* 0x00000004d4d47c10 */ /* 0x000fe4000ff3e0ff */
[----:B---3--:R-:W-:Y:S02]  /*31de0*/  IADD3.X R12, R12, UR7, RZ, P3, !PT ;  /* 0x000000070c0c7c10 */ /* 0x008fe40009ffe4ff */
[----:B------:R-:W-:Y:S02]  /*31df0*/  IADD3.X R213, R213, UR7, RZ, P1, !PT ;  /* 0x00000007d5d57c10 */ /* 0x000fe40008ffe4ff */
[----:B------:R-:W-:Y:S01]  /*31e00*/  IADD3 R8, P1, R8, UR4, RZ ;  /* 0x0000000408087c10 */ /* 0x000fe2000ff3e0ff */
[----:B------:R2:W-:Y:S01]  /*31e10*/  STL [R1+0x898], R5 ;  /* 0x0008980501007387 */ /* 0x0005e20000100800 */
[----:B------:R-:W-:Y:S02]  /*31e20*/  IADD3 R6, P3, R6, UR4, RZ ;  /* 0x0000000406067c10 */ /* 0x000fe4000ff7e0ff */
[----:B------:R-:W-:Y:S01]  /*31e30*/  IADD3.X R9, R9, UR7, RZ, P1, !PT ;  /* 0x0000000709097c10 */ /* 0x000fe20008ffe4ff */
[----:B------:R-:W-:Y:S01]  /*31e40*/  STL [R1+0x8a4], R212 ;  /* 0x0008a4d401007387 */ /* 0x000fe20000100800 */
[----:B-1----:R-:W-:-:S02]  /*31e50*/  MOV R4, R212 ;  /* 0x000000d400047202 */ /* 0x002fc40000000f00 */
[----:B------:R-:W-:Y:S01]  /*31e60*/  IADD3.X R7, R7, UR7, RZ, P3, !PT ;  /* 0x0000000707077c10 */ /* 0x000fe20009ffe4ff */
[----:B------:R-:W-:Y:S01]  /*31e70*/  STL [R1+0x8a0], R213 ;  /* 0x0008a0d501007387 */ /* 0x000fe20000100800 */
[----:B--2---:R-:W-:-:S03]  /*31e80*/  IMAD.MOV.U32 R5, RZ, RZ, R213 ;  /* 0x000000ffff057224 */ /* 0x004fc600078e00d5 */
[----:B------:R-:W-:Y:S04]  /*31e90*/  STL [R1+0x8ac], R10 ;  /* 0x0008ac0a01007387 */ /* 0x000fe80000100800 */
[----:B------:R1:W-:Y:S04]  /*31ea0*/  STL [R1+0x8a8], R12 ;  /* 0x0008a80c01007387 */ /* 0x0003e80000100800 */
[----:B------:R-:W-:Y:S04]  /*31eb0*/  STL [R1+0x8b4], R8 ;  /* 0x0008b40801007387 */ /* 0x000fe80000100800 */
[----:B------:R2:W-:Y:S04]  /*31ec0*/  STL [R1+0x8b0], R9 ;  /* 0x0008b00901007387 */ /* 0x0005e80000100800 */
[----:B------:R3:W-:Y:S04]  /*31ed0*/  LDGSTS.E [R0+0x1000c], desc[UR48][R4.64], P2 ;  /* 0x1000c00004007fae */ /* 0x0007e80009121870 */
[----:B------:R-:W-:Y:S04]  /*31ee0*/  STL [R1+0x8bc], R6 ;  /* 0x0008bc0601007387 */ /* 0x000fe80000100800 */
[----:B------:R4:W-:Y:S01]  /*31ef0*/  STL [R1+0x8b8], R7 ;  /* 0x0008b80701007387 */ /* 0x0009e20000100800 */
[----:B---3--:R-:W-:Y:S01]  /*31f00*/  IMAD.MOV.U32 R5, RZ, RZ, R12 ;  /* 0x000000ffff057224 */ /* 0x008fe200078e000c */
[----:B------:R-:W-:-:S02]  /*31f10*/  MOV R4, R10 ;  /* 0x0000000a00047202 */ /* 0x000fc40000000f00 */
[----:B-1----:R-:W3:Y:S04]  /*31f20*/  LDL.LU R12, [R1+0x500] ;  /* 0x00050000010c7983 */ /* 0x002ee80000300800 */
[----:B------:R-:W3:Y:S04]  /*31f30*/  LDL.LU R10, [R1+0x504] ;  /* 0x00050400010a7983 */ /* 0x000ee80000300800 */
[----:B------:R1:W-:Y:S02]  /*31f40*/  LDGSTS.E [R0+0x1400c], desc[UR48][R4.64], P2 ;  /* 0x1400c00004007fae */ /* 0x0003e40009121870 */
[----:B-1----:R-:W-:Y:S01]  /*31f50*/  MOV R4, R8 ;  /* 0x0000000800047202 */ /* 0x002fe20000000f00 */
[----:B------:R-:W-:-:S02]  /*31f60*/  IMAD.MOV.U32 R5, RZ, RZ, R9 ;  /* 0x000000ffff057224 */ /* 0x000fc400078e0009 */
[----:B--2---:R-:W2:Y:S04]  /*31f70*/  LDL.LU R9, [R1+0x508] ;  /* 0x0005080001097983 */ /* 0x004ea80000300800 */
[----:B------:R1:W-:Y:S04]  /*31f80*/  LDGSTS.E [R0+0x1800c], desc[UR48][R4.64], P2 ;  /* 0x1800c00004007fae */ /* 0x0003e80009121870 */
[----:B------:R-:W2:Y:S01]  /*31f90*/  LDL.LU R8, [R1+0x50c] ;  /* 0x00050c0001087983 */ /* 0x000ea20000300800 */
[----:B-1----:R-:W-:Y:S01]  /*31fa0*/  IMAD.MOV.U32 R5, RZ, RZ, R7 ;  /* 0x000000ffff057224 */ /* 0x002fe200078e0007 */
[----:B------:R-:W-:-:S02]  /*31fb0*/  MOV R4, R6 ;  /* 0x0000000600047202 */ /* 0x000fc40000000f00 */
[----:B----4-:R-:W4:Y:S04]  /*31fc0*/  LDL.LU R7, [R1+0x510] ;  /* 0x0005100001077983 */ /* 0x010f280000300800 */
[----:B------:R-:W4:Y:S01]  /*31fd0*/  LDL.LU R6, [R1+0x514] ;  /* 0x0005140001067983 */ /* 0x000f220000300800 */
[----:B------:R-:W-:-:S03]  /*31fe0*/  ISETP.GT.AND P1, PT, R2, 0x4, PT ;  /* 0x000000040200780c */ /* 0x000fc60003f24270 */
[----:B------:R1:W-:Y:S01]  /*31ff0*/  LDGSTS.E [R0+0x1c00c], desc[UR48][R4.64], P2 ;  /* 0x1c00c00004007fae */ /* 0x0003e20009121870 */
[----:B------:R-:W-:Y:S02]  /*32000*/  IADD3 R238, P2, R238, UR4, RZ ;  /* 0x00000004eeee7c10 */ /* 0x000fe4000ff5e0ff */
[----:B-1----:R-:W-:-:S04]  /*32010*/  SEL R0, RZ, 0x4, !P1 ;  /* 0x00000004ff007807 */ /* 0x002fc80004800000 */
[----:B------:R-:W-:-:S04]  /*32020*/  SEL R0, R0, RZ, !P0 ;  /* 0x000000ff00007207 */ /* 0x000fc80004000000 */
[----:B------:R-:W-:Y:S02]  /*32030*/  ISETP.NE.U32.AND P1, PT, R0, RZ, PT ;  /* 0x000000ff0000720c */ /* 0x000fe40003f25070 */
[----:B------:R-:W-:Y:S02]  /*32040*/  LOP3.LUT R0, R3, 0x10, RZ, 0x3c, !PT ;  /* 0x0000001003007812 */ /* 0x000fe400078e3cff */
[----:B------:R-:W-:Y:S02]  /*32050*/  IADD3.X R237, R237, UR7, RZ, P2, !PT ;  /* 0x00000007eded7c10 */ /* 0x000fe400097fe4ff */
[----:B------:R-:W-:Y:S01]  /*32060*/  IADD3 R240, P2, R240, UR4, RZ ;  /* 0x00000004f0f07c10 */ /* 0x000fe2000ff5e0ff */
[----:B------:R-:W-:Y:S01]  /*32070*/  IMAD.MOV.U32 R4, RZ, RZ, R238 ;  /* 0x000000ffff047224 */ /* 0x000fe200078e00ee */
[----:B------:R-:W-:Y:S02]  /*32080*/  IADD3 R0, R0, UR11, RZ ;  /* 0x0000000b00007c10 */ /* 0x000fe4000fffe0ff */
[----:B------:R-:W-:-:S02]  /*32090*/  MOV R5, R237 ;  /* 0x000000ed00057202 */ /* 0x000fc40000000f00 */
[----:B------:R-:W-:Y:S02]  /*320a0*/  IADD3.X R239, R239, UR7, RZ, P2, !PT ;  /* 0x00000007efef7c10 */ /* 0x000fe400097fe4ff */
[----:B------:R-:W-:Y:S01]  /*320b0*/  IADD3 R242, P3, R242, UR4, RZ ;  /* 0x00000004f2f27c10 */ /* 0x000fe2000ff7e0ff */
[----:B------:R1:W-:Y:S03]  /*320c0*/  LDGSTS.E [R0], desc[UR48][R4.64], P1 ;  /* 0x0000000004007fae */ /* 0x0003e60008921870 */
[----:B------:R-:W-:Y:S01]  /*320d0*/  IADD3.X R241, R241, UR7, RZ, P3, !PT ;  /* 0x00000007f1f17c10 */ /* 0x000fe20009ffe4ff */
[----:B-1----:R-:W-:Y:S01]  /*320e0*/  IMAD.MOV.U32 R4, RZ, RZ, R240 ;  /* 0x000000ffff047224 */ /* 0x002fe200078e00f0 */
[----:B------:R-:W-:Y:S02]  /*320f0*/  MOV R5, R239 ;  /* 0x000000ef00057202 */ /* 0x000fe40000000f00 */
[----:B------:R-:W-:-:S03]  /*32100*/  ISETP.GT.AND P2, PT, R2, 0x5, PT ;  /* 0x000000050200780c */ /* 0x000fc60003f44270 */
        /* <DEDUP_REMOVED lines=30> */
[----:B-1----:R-:W-:-:S04]  /*322f0*/  SEL R4, RZ, 0x4, !P1 ;  /* 0x00000004ff047807 */ /* 0x002fc80004800000 */
[----:B------:R-:W-:Y:S02]  /*32300*/  SEL R4, R4, RZ, !P0 ;  /* 0x000000ff04047207 */ /* 0x000fe40004000000 */
[----:B------:R-:W-:Y:S02]  /*32310*/  MOV R5, R251 ;  /* 0x000000fb00057202 */ /* 0x000fe40000000f00 */
[----:B------:R-:W-:Y:S01]  /*32320*/  ISETP.NE.U32.AND P1, PT, R4, RZ, PT ;  /* 0x000000ff0400720c */ /* 0x000fe20003f25070 */
[----:B------:R-:W-:-:S05]  /*32330*/  IMAD.MOV.U32 R4, RZ, RZ, R252 ;  /* 0x000000ffff047224 */ /* 0x000fca00078e00fc */
[----:B------:R1:W-:Y:S01]  /*32340*/  LDGSTS.E [R0+0xc004], desc[UR48][R4.64], P2 ;  /* 0x0c00400004007fae */ /* 0x0003e20009121870 */
[----:B---3--:R-:W-:-:S04]  /*32350*/  IADD3 R10, P4, R10, UR4, RZ ;  /* 0x000000040a0a7c10 */ /* 0x008fc8000ff9e0ff */
[----:B------:R-:W-:Y:S01]  /*32360*/  IADD3.X R12, R12, UR7, RZ, P4, !PT ;  /* 0x000000070c0c7c10 */ /* 0x000fe2000a7fe4ff */
[----:B------:R-:W-:Y:S01]  /*32370*/  STL [R1+0x504], R10 ;  /* 0x0005040a01007387 */ /* 0x000fe20000100800 */
[----:B-1----:R-:W-:-:S03]  /*32380*/  IMAD.MOV.U32 R4, RZ, RZ, R10 ;  /* 0x000000ffff047224 */ /* 0x002fc600078e000a */
[----:B------:R1:W-:Y:S01]  /*32390*/  STL [R1+0x500], R12 ;  /* 0x0005000c01007387 */ /* 0x0003e20000100800 */
[----:B------:R-:W-:-:S03]  /*323a0*/  MOV R5, R12 ;  /* 0x0000000c00057202 */ /* 0x000fc60000000f00 */
[----:B------:R-:W3:Y:S04]  /*323b0*/  LDL.LU R213, [R1+0x518] ;  /* 0x0005180001d57983 */ /* 0x000ee80000300800 */
[----:B------:R-:W3:Y:S04]  /*323c0*/  LDL.LU R212, [R1+0x51c] ;  /* 0x00051c0001d47983 */ /* 0x000ee80000300800 */
[----:B-1----:R-:W3:Y:S04]  /*323d0*/  LDL.LU R12, [R1+0x520] ;  /* 0x00052000010c7983 */ /* 0x002ee80000300800 */
[----:B------:R-:W3:Y:S01]  /*323e0*/  LDL.LU R10, [R1+0x524] ;  /* 0x00052400010a7983 */ /* 0x000ee20000300800 */
[----:B--2---:R-:W-:-:S03]  /*323f0*/  IADD3 R8, P2, R8, UR4, RZ ;  /* 0x0000000408087c10 */ /* 0x004fc6000ff5e0ff */
[----:B------:R1:W-:Y:S01]  /*32400*/  LDGSTS.E [R0+0x8], desc[UR48][R4.64], P1 ;  /* 0x0000800004007fae */ /* 0x0003e20008921870 */
[----:B------:R-:W-:-:S03]  /*32410*/  IADD3.X R9, R9, UR7, RZ, P2, !PT ;  /* 0x0000000709097c10 */ /* 0x000fc600097fe4ff */
[----:B------:R-:W-:Y:S01]  /*32420*/  STL [R1+0x50c], R8 ;  /* 0x00050c0801007387 */ /* 0x000fe20000100800 */
[----:B----4-:R-:W-:Y:S01]  /*32430*/  IADD3 R6, P3, R6, UR4, RZ ;  /* 0x0000000406067c10 */ /* 0x010fe2000ff7e0ff */
[----:B-1----:R-:W-:Y:S01]  /*32440*/  IMAD.MOV.U32 R4, RZ, RZ, R8 ;  /* 0x000000ffff047224 */ /* 0x002fe200078e0008 */
[----:B------:R-:W-:Y:S02]  /*32450*/  MOV R5, R9 ;  /* 0x0000000900057202 */ /* 0x000fe40000000f00 */
[----:B------:R-:W-:Y:S01]  /*32460*/  IADD3.X R7, R7, UR7, RZ, P3, !PT ;  /* 0x0000000707077c10 */ /* 0x000fe20009ffe4ff */
[----:B------:R1:W-:Y:S04]  /*32470*/  STL [R1+0x508], R9 ;  /* 0x0005080901007387 */ /* 0x0003e80000100800 */
[----:B------:R-:W-:Y:S04]  /*32480*/  STL [R1+0x514], R6 ;  /* 0x0005140601007387 */ /* 0x000fe80000100800 */
[----:B------:R2:W-:Y:S04]  /*32490*/  STL [R1+0x510], R7 ;  /* 0x0005100701007387 */ /* 0x0005e80000100800 */
[----:B------:R4:W-:Y:S04]  /*324a0*/  LDGSTS.E [R0+0x4008], desc[UR48][R4.64], P1 ;  /* 0x0400800004007fae */ /* 0x0009e80008921870 */
[----:B-1----:R-:W3:Y:S04]  /*324b0*/  LDL.LU R9, [R1+0x528] ;  /* 0x0005280001097983 */ /* 0x002ee80000300800 */
[----:B------:R-:W3:Y:S01]  /*324c0*/  LDL.LU R8, [R1+0x52c] ;  /* 0x00052c0001087983 */ /* 0x000ee20000300800 */
[----:B----4-:R-:W-:Y:S01]  /*324d0*/  MOV R5, R7 ;  /* 0x0000000700057202 */ /* 0x010fe20000000f00 */
[----:B------:R-:W-:-:S02]  /*324e0*/  IMAD.MOV.U32 R4, RZ, RZ, R6 ;  /* 0x000000ffff047224 */ /* 0x000fc400078e0006 */
[----:B--2---:R-:W2:Y:S04]  /*324f0*/  LDL.LU R7, [R1+0x530] ;  /* 0x0005300001077983 */ /* 0x004ea80000300800 */
[----:B------:R-:W4:Y:S01]  /*32500*/  LDL.LU R6, [R1+0x534] ;  /* 0x0005340001067983 */ /* 0x000f220000300800 */
[----:B------:R-:W-:-:S03]  /*32510*/  ISETP.GT.AND P2, PT, R2, 0x7, PT ;  /* 0x000000070200780c */ /* 0x000fc60003f44270 */
[----:B------:R1:W-:Y:S02]  /*32520*/  LDGSTS.E [R0+0x8008], desc[UR48][R4.64], P1 ;  /* 0x0800800004007fae */ /* 0x0003e40008921870 */
[----:B-1----:R-:W-:-:S04]  /*32530*/  SEL R4, RZ, 0x4, !P2 ;  /* 0x00000004ff047807 */ /* 0x002fc80005000000 */
[----:B------:R-:W-:-:S04]  /*32540*/  SEL R4, R4, RZ, !P0 ;  /* 0x000000ff04047207 */ /* 0x000fc80004000000 */
[----:B------:R-:W-:Y:S02]  /*32550*/  ISETP.NE.U32.AND P2, PT, R4, RZ, PT ;  /* 0x000000ff0400720c */ /* 0x000fe40003f45070 */
[----:B---3--:R-:W-:-:S04]  /*32560*/  IADD3 R212, P3, R212, UR4, RZ ;  /* 0x00000004d4d47c10 */ /* 0x008fc8000ff7e0ff */
[----:B------:R-:W-:Y:S02]  /*32570*/  IADD3.X R213, R213, UR7, RZ, P3, !PT ;  /* 0x00000007d5d57c10 */ /* 0x000fe40009ffe4ff */
[----:B------:R-:W-:Y:S01]  /*32580*/  IADD3 R10, P4, R10, UR4, RZ ;  /* 0x000000040a0a7c10 */ /* 0x000fe2000ff9e0ff */
[----:B------:R-:W-:Y:S01]  /*32590*/  STL [R1+0x51c], R212 ;  /* 0x00051cd401007387 */ /* 0x000fe20000100800 */
[----:B------:R-:W-:Y:S02]  /*325a0*/  IMAD.MOV.U32 R4, RZ, RZ, R212 ;  /* 0x000000ffff047224 */ /* 0x000fe400078e00d4 */
[----:B------:R-:W-:Y:S01]  /*325b0*/  IADD3.X R12, R12, UR7, RZ, P4, !PT ;  /* 0x000000070c0c7c10 */ /* 0x000fe2000a7fe4ff */
[----:B------:R1:W-:Y:S01]  /*325c0*/  STL [R1+0x518], R213 ;  /* 0x000518d501007387 */ /* 0x0003e20000100800 */
[----:B------:R-:W-:-:S03]  /*325d0*/  MOV R5, R213 ;  /* 0x000000d500057202 */ /* 0x000fc60000000f00 */
[----:B------:R-:W-:Y:S04]  /*325e0*/  STL [R1+0x524], R10 ;  /* 0x0005240a01007387 */ /* 0x000fe80000100800 */
[----:B------:R3:W-:Y:S04]  /*325f0*/  STL [R1+0x520], R12 ;  /* 0x0005200c01007387 */ /* 0x0007e80000100800 */
[----:B-1----:R-:W2:Y:S04]  /*32600*/  LDL.LU R213, [R1+0x538] ;  /* 0x0005380001d57983 */ /* 0x002ea80000300800 */
[----:B------:R1:W-:Y:S04]  /*32610*/  LDGSTS.E [R0+0xc008], desc[UR48][R4.64], P1 ;  /* 0x0c00800004007fae */ /* 0x0003e80008921870 */
[----:B------:R-:W2:Y:S01]  /*32620*/  LDL.LU R212, [R1+0x53c] ;  /* 0x00053c0001d47983 */ /* 0x000ea20000300800 */
[----:B-1----:R-:W-:Y:S01]  /*32630*/  MOV R5, R12 ;  /* 0x0000000c00057202 */ /* 0x002fe20000000f00 */
[----:B------:R-:W-:-:S02]  /*32640*/  IMAD.MOV.U32 R4, RZ, RZ, R10 ;  /* 0x000000ffff047224 */ /* 0x000fc400078e000a */
[----:B---3--:R-:W3:Y:S04]  /*32650*/  LDL.LU R12, [R1+0x8c0] ;  /* 0x0008c000010c7983 */ /* 0x008ee80000300800 */
[----:B------:R-:W3:Y:S01]  /*32660*/  LDL.LU R10, [R1+0x8c4] ;  /* 0x0008c400010a7983 */ /* 0x000ee20000300800 */
[----:B------:R-:W-:-:S03]  /*32670*/  IADD3 R8, P1, R8, UR4, RZ ;  /* 0x0000000408087c10 */ /* 0x000fc6000ff3e0ff */
[----:B------:R1:W-:Y:S01]  /*32680*/  LDGSTS.E [R0+0xc], desc[UR48][R4.64], P2 ;  /* 0x0000c00004007fae */ /* 0x0003e20009121870 */
[----:B------:R-:W-:Y:S02]  /*32690*/  IADD3.X R9, R9, UR7, RZ, P1, !PT ;  /* 0x0000000709097c10 */ /* 0x000fe40008ffe4ff */
[----:B----4-:R-:W-:Y:S01]  /*326a0*/  IADD3 R6, P3, R6, UR4, RZ ;  /* 0x0000000406067c10 */ /* 0x010fe2000ff7e0ff */
[----:B------:R-:W-:Y:S03]  /*326b0*/  STL [R1+0x52c], R8 ;  /* 0x00052c0801007387 */ /* 0x000fe60000100800 */
[----:B--2---:R-:W-:Y:S01]  /*326c0*/  IADD3.X R7, R7, UR7, RZ, P3, !PT ;  /* 0x0000000707077c10 */ /* 0x004fe20009ffe4ff */
[----:B-1----:R-:W-:Y:S01]  /*326d0*/  IMAD.MOV.U32 R4, RZ, RZ, R8 ;  /* 0x000000ffff047224 */ /* 0x002fe200078e0008 */
[----:B------:R-:W-:Y:S01]  /*326e0*/  MOV R5, R9 ;  /* 0x0000000900057202 */ /* 0x000fe20000000f00 */
[----:B------:R1:W-:Y:S04]  /*326f0*/  STL [R1+0x528], R9 ;  /* 0x0005280901007387 */ /* 0x0003e80000100800 */
[----:B------:R-:W-:Y:S04]  /*32700*/  STL [R1+0x534], R6 ;  /* 0x0005340601007387 */ /* 0x000fe80000100800 */
[----:B------:R2:W-:Y:S04]  /*32710*/  STL [R1+0x530], R7 ;  /* 0x0005300701007387 */ /* 0x0005e80000100800 */
[----:B-1----:R-:W4:Y:S04]  /*32720*/  LDL.LU R9, [R1+0x8c8] ;  /* 0x0008c80001097983 */ /* 0x002f280000300800 */
[----:B------:R1:W-:Y:S04]  /*32730*/  LDGSTS.E [R0+0x400c], desc[UR48][R4.64], P2 ;  /* 0x0400c00004007fae */ /* 0x0003e80009121870 */
[----:B------:R-:W4:Y:S01]  /*32740*/  LDL.LU R8, [R1+0x8cc] ;  /* 0x0008cc0001087983 */ /* 0x000f220000300800 */
[----:B-1----:R-:W-:Y:S01]  /*32750*/  MOV R5, R7 ;  /* 0x0000000700057202 */ /* 0x002fe20000000f00 */
[----:B------:R-:W-:-:S02]  /*32760*/  IMAD.MOV.U32 R4, RZ, RZ, R6 ;  /* 0x000000ffff047224 */ /* 0x000fc400078e0006 */
[----:B--2---:R-:W2:Y:S04]  /*32770*/  LDL.LU R7, [R1+0x8d0] ;  /* 0x0008d00001077983 */ /* 0x004ea80000300800 */
[----:B------:R-:W2:Y:S01]  /*32780*/  LDL.LU R6, [R1+0x8d4] ;  /* 0x0008d40001067983 */ /* 0x000ea20000300800 */
[----:B------:R-:W-:-:S03]  /*32790*/  ISETP.GT.AND P1, PT, R2, 0x24, PT ;  /* 0x000000240200780c */ /* 0x000fc60003f24270 */
[----:B------:R1:W-:Y:S02]  /*327a0*/  LDGSTS.E [R0+0x800c], desc[UR48][R4.64], P2 ;  /* 0x0800c00004007fae */ /* 0x0003e40009121870 */
[----:B-1----:R-:W-:-:S04]  /*327b0*/  SEL R4, RZ, 0x4, !P1 ;  /* 0x00000004ff047807 */ /* 0x002fc80004800000 */
[----:B------:R-:W-:-:S04]  /*327c0*/  SEL R4, R4, RZ, !P0 ;  /* 0x000000ff04047207 */ /* 0x000fc80004000000 */
[----:B------:R-:W-:Y:S02]  /*327d0*/  ISETP.NE.U32.AND P1, PT, R4, RZ, PT ;  /* 0x000000ff0400720c */ /* 0x000fe40003f25070 */
[----:B------:R-:W-:-:S04]  /*327e0*/  IADD3 R212, P3, R212, UR4, RZ ;  /* 0x00000004d4d47c10 */ /* 0x000fc8000ff7e0ff */
[----:B------:R-:W-:Y:S01]  /*327f0*/  IADD3.X R213, R213, UR7, RZ, P3, !PT ;  /* 0x00000007d5d57c10 */ /* 0x000fe20009ffe4ff */
[----:B------:R-:W-:Y:S01]  /*32800*/  IMAD.MOV.U32 R4, RZ, RZ, R212 ;  /* 0x000000ffff047224 */ /* 0x000fe200078e00d4 */
[----:B------:R-:W-:Y:S02]  /*32810*/  STL [R1+0x53c], R212 ;  /* 0x00053cd401007387 */ /* 0x000fe40000100800 */
[----:B------:R-:W-:Y:S02]  /*32820*/  MOV R5, R213 ;  /* 0x000000d500057202 */ /* 0x000fe40000000f00 */
[----:B---3--:R-:W-:Y:S01]  /*32830*/  IADD3 R10, P4, R10, UR4, RZ ;  /* 0x000000040a0a7c10 */ /* 0x008fe2000ff9e0ff */
[----:B------:R1:W-:Y:S03]  /*32840*/  STL [R1+0x538], R213 ;  /* 0x000538d501007387 */ /* 0x0003e60000100800 */
[----:B------:R-:W-:Y:S01]  /*32850*/  IADD3.X R12, R12, UR7, RZ, P4, !PT ;  /* 0x000000070c0c7c10 */ /* 0x000fe2000a7fe4ff */
[----:B------:R-:W-:Y:S04]  /*32860*/  STL [R1+0x8c4], R10 ;  /* 0x0008c40a01007387 */ /* 0x000fe80000100800 */
[----:B------:R3:W-:Y:S04]  /*32870*/  STL [R1+0x8c0], R12 ;  /* 0x0008c00c01007387 */ /* 0x0007e80000100800 */
[----:B------:R3:W-:Y:S04]  /*32880*/  LDGSTS.E [R0+0xc00c], desc[UR48][R4.64], P2 ;  /* 0x0c00c00004007fae */ /* 0x0007e80009121870 */
[----:B-1----:R-:W2:Y:S04]  /*32890*/  LDL.LU R213, [R1+0x8d8] ;  /* 0x0008d80001d57983 */ /* 0x002ea80000300800 */
[----:B------:R-:W2:Y:S01]  /*328a0*/  LDL.LU R212, [R1+0x8dc] ;  /* 0x0008dc0001d47983 */ /* 0x000ea20000300800 */
[----:B---3--:R-:W-:Y:S01]  /*328b0*/  MOV R5, R12 ;  /* 0x0000000c00057202 */ /* 0x008fe20000000f00 */
[----:B------:R-:W-:-:S02]  /*328c0*/  IMAD.MOV.U32 R4, RZ, RZ, R10 ;  /* 0x000000ffff047224 */ /* 0x000fc400078e000a */
[----:B------:R-:W3:Y:S04]  /*328d0*/  LDL.LU R12, [R1+0x8e0] ;  /* 0x0008e000010c7983 */ /* 0x000ee80000300800 */
[----:B------:R-:W3:Y:S04]  /*328e0*/  LDL.LU R10, [R1+0x8e4] ;  /* 0x0008e400010a7983 */ /* 0x000ee80000300800 */
[----:B------:R1:W-:Y:S01]  /*328f0*/  LDGSTS.E [R0+0x10000], desc[UR48][R4.64], P1 ;  /* 0x1000000004007fae */ /* 0x0003e20008921870 */
[----:B----4-:R-:W-:-:S04]  /*32900*/  IADD3 R8, P2, R8, UR4, RZ ;  /* 0x0000000408087c10 */ /* 0x010fc8000ff5e0ff */
[----:B------:R-:W-:Y:S01]  /*32910*/  IADD3.X R9, R9, UR7, RZ, P2, !PT ;  /* 0x0000000709097c10 */ /* 0x000fe200097fe4ff */
[----:B------:R-:W-:Y:S01]  /*32920*/  STL [R1+0x8cc], R8 ;  /* 0x0008cc0801007387 */ /* 0x000fe20000100800 */
[----:B-1----:R-:W-:Y:S02]  /*32930*/  IMAD.MOV.U32 R4, RZ, RZ, R8 ;  /* 0x000000ffff047224 */ /* 0x002fe400078e0008 */
[----:B------:R-:W-:Y:S02]  /*32940*/  MOV R5, R9 ;  /* 0x0000000900057202 */ /* 0x000fe40000000f00 */
[----:B--2---:R-:W-:Y:S01]  /*32950*/  IADD3 R6, P3, R6, UR4, RZ ;  /* 0x0000000406067c10 */ /* 0x004fe2000ff7e0ff */
[----:B------:R1:W-:Y:S03]  /*32960*/  STL [R1+0x8c8], R9 ;  /* 0x0008c80901007387 */ /* 0x0003e60000100800 */
[----:B------:R-:W-:Y:S01]  /*32970*/  IADD3.X R7, R7, UR7, RZ, P3, !PT ;  /* 0x0000000707077c10 */ /* 0x000fe20009ffe4ff */
        /* <DEDUP_REMOVED lines=14> */
[----:B------:R-:W-:-:S04]  /*32a60*/  IADD3 R212, P3, R212, UR4, RZ ;  /* 0x00000004d4d47c10 */ /* 0x000fc8000ff7e0ff */
[----:B------:R-:W-:Y:S02]  /*32a70*/  IADD3.X R213, R213, UR7, RZ, P3, !PT ;  /* 0x00000007d5d57c10 */ /* 0x000fe40009ffe4ff */
[----:B---3--:R-:W-:Y:S01]  /*32a80*/  IADD3 R10, P4, R10, UR4, RZ ;  /* 0x000000040a0a7c10 */ /* 0x008fe2000ff9e0ff */
        /* <DEDUP_REMOVED lines=10> */
[----:B-1----:R-:W-:Y:S01]  /*32b30*/  IMAD.MOV.U32 R4, RZ, RZ, R10 ;  /* 0x000000ffff047224 */ /* 0x002fe200078e000a */
[----:B------:R-:W-:-:S02]  /*32b40*/  MOV R5, R12 ;  /* 0x0000000c00057202 */ /* 0x000fc40000000f00 */
        /* <DEDUP_REMOVED lines=27> */
[----:B------:R-:W-:-:S03]  /*32d00*/  IMAD.MOV.U32 R4, RZ, RZ, R212 ;  /* 0x000000ffff047224 */ /* 0x000fc600078e00d4 */
[----:B------:R-:W-:Y:S02]  /*32d10*/  MOV R5, R213 ;  /* 0x000000d500057202 */ /* 0x000fe40000000f00 */
[----:B---3--:R-:W-:-:S03]  /*32d20*/  IADD3 R10, P4, R10, UR4, RZ ;  /* 0x000000040a0a7c10 */ /* 0x008fc6000ff9e0ff */
[----:B------:R1:W-:Y:S01]  /*32d30*/  LDGSTS.E [R0+0x1c004], desc[UR48][R4.64], P2 ;  /* 0x1c00400004007fae */ /* 0x0003e20009121870 */
[----:B------:R-:W-:-:S03]  /*32d40*/  IADD3.X R12, R12, UR7, RZ, P4, !PT ;  /* 0x000000070c0c7c10 */ /* 0x000fc6000a7fe4ff */
[----:B------:R3:W-:Y:S04]  /*32d50*/  STL [R1+0x8fc], R212 ;  /* 0x0008fcd401007387 */ /* 0x0007e80000100800 */
[----:B------:R-:W-:Y:S01]  /*32d60*/  STL [R1+0x8f8], R213 ;  /* 0x0008f8d501007387 */ /* 0x000fe20000100800 */
[----:B-1----:R-:W-:Y:S01]  /*32d70*/  IMAD.MOV.U32 R4, RZ, RZ, R10 ;  /* 0x000000ffff047224 */ /* 0x002fe200078e000a */
[----:B------:R-:W-:Y:S02]  /*32d80*/  MOV R5, R12 ;  /* 0x0000000c00057202 */ /* 0x000fe40000000f00 */
[----:B------:R1:W-:Y:S04]  /*32d90*/  STL [R1+0x904], R10 ;  /* 0x0009040a01007387 */ /* 0x0003e80000100800 */
[----:B------:R1:W-:Y:S04]  /*32da0*/  STL [R1+0x900], R12 ;  /* 0x0009000c01007387 */ /* 0x0003e80000100800 */
        /* <DEDUP_REMOVED lines=11> */
[----:B---3--:R-:W2:Y:S04]  /*32e60*/  LDL.LU R212, [R1+0x924] ;  /* 0x0009240001d47983 */ /* 0x008ea80000300800 */
[----:B------:R3:W-:Y:S04]  /*32e70*/  STL [R1+0x910], R7 ;  /* 0x0009100701007387 */ /* 0x0007e80000100800 */
[----:B------:R-:W4:Y:S04]  /*32e80*/  LDL.LU R10, [R1+0x92c] ;  /* 0x00092c00010a7983 */ /* 0x000f280000300800 */
[----:B------:R1:W-:Y:S04]  /*32e90*/  LDGSTS.E [R0+0x14008], desc[UR48][R4.64], P1 ;  /* 0x1400800004007fae */ /* 0x0003e80008921870 */
[----:B------:R-:W4:Y:S04]  /*32ea0*/  LDL.LU R213, [R1+0x920] ;  /* 0x0009200001d57983 */ /* 0x000f280000300800 */
[----:B------:R-:W4:Y:S01]  /*32eb0*/  LDL.LU R12, [R1+0x928] ;  /* 0x00092800010c7983 */ /* 0x000f220000300800 */
[----:B-1----:R-:W-:Y:S01]  /*32ec0*/  IMAD.MOV.U32 R4, RZ, RZ, R6 ;  /* 0x000000ffff047224 */ /* 0x002fe200078e0006 */
[----:B------:R-:W-:-:S02]  /*32ed0*/  MOV R5, R7 ;  /* 0x0000000700057202 */ /* 0x000fc40000000f00 */
[----:B------:R-:W4:Y:S04]  /*32ee0*/  LDL.LU R9, [R1+0x930] ;  /* 0x0009300001097983 */ /* 0x000f280000300800 */
[----:B------:R-:W4:Y:S04]  /*32ef0*/  LDL.LU R8, [R1+0x934] ;  /* 0x0009340001087983 */ /* 0x000f280000300800 */
[----:B---3--:R-:W3:Y:S04]  /*32f00*/  LDL.LU R7, [R1+0x938] ;  /* 0x0009380001077983 */ /* 0x008ee80000300800 */
[----:B------:R-:W3:Y:S04]  /*32f10*/  LDL.LU R6, [R1+0x93c] ;  /* 0x00093c0001067983 */ /* 0x000ee80000300800 */
[----:B------:R1:W-:Y:S04]  /*32f20*/  LDGSTS.E [R0+0x18008], desc[UR48][R4.64], P1 ;  /* 0x1800800004007fae */ /* 0x0003e80008921870 */
[----:B------:R-:W2:Y:S01]  /*32f30*/  LDL.LU R5, [R1+0x918] ;  /* 0x0009180001057983 */ /* 0x000ea20000300800 */
[----:B------:R-:W-:-:S04]  /*32f40*/  ISETP.GT.AND P2, PT, R2, 0x27, PT ;  /* 0x000000270200780c */ /* 0x000fc80003f44270 */
[----:B-1----:R-:W-:-:S04]  /*32f50*/  SEL R4, RZ, 0x4, !P2 ;  /* 0x00000004ff047807 */ /* 0x002fc80005000000 */
[----:B------:R-:W-:-:S04]  /*32f60*/  SEL R4, R4, RZ, !P0 ;  /* 0x000000ff04047207 */ /* 0x000fc80004000000 */
[----:B------:R-:W-:Y:S02]  /*32f70*/  ISETP.NE.U32.AND P2, PT, R4, RZ, PT ;  /* 0x000000ff0400720c */ /* 0x000fe40003f45070 */
[----:B------:R-:W-:-:S05]  /*32f80*/  IADD3 R214, P3, R214, UR4, RZ ;  /* 0x00000004d6d67c10 */ /* 0x000fca000ff7e0ff */
[----:B------:R-:W-:Y:S01]  /*32f90*/  IMAD.MOV.U32 R4, RZ, RZ, R214 ;  /* 0x000000ffff047224 */ /* 0x000fe200078e00d6 */
[----:B------:R-:W-:Y:S01]  /*32fa0*/  STL [R1+0x91c], R214 ;  /* 0x00091cd601007387 */ /* 0x000fe20000100800 */
[----:B--2---:R-:W-:-:S05]  /*32fb0*/  IADD3.X R5, R5, UR7, RZ, P3, !PT ;  /* 0x0000000705057c10 */ /* 0x004fca0009ffe4ff */
[----:B------:R1:W-:Y:S01]  /*32fc0*/  LDGSTS.E [R0+0x1c008], desc[UR48][R4.64], P1 ;  /* 0x1c00800004007fae */ /* 0x0003e20008921870 */
[----:B------:R-:W-:Y:S02]  /*32fd0*/  IADD3 R212, P1, R212, UR4, RZ ;  /* 0x00000004d4d47c10 */ /* 0x000fe4000ff3e0ff */
[----:B----4-:R-:W-:Y:S02]  /*32fe0*/  IADD3 R10, P3, R10, UR4, RZ ;  /* 0x000000040a0a7c10 */ /* 0x010fe4000ff7e0ff */
[----:B------:R-:W-:Y:S01]  /*32ff0*/  IADD3.X R213, R213, UR7, RZ, P1, !PT ;  /* 0x00000007d5d57c10 */ /* 0x000fe20008ffe4ff */
[----:B------:R2:W-:Y:S01]  /*33000*/  STL [R1+0x918], R5 ;  /* 0x0009180501007387 */ /* 0x0005e20000100800 */
[----:B------:R-:W-:Y:S02]  /*33010*/  IADD3.X R12, R12, UR7, RZ, P3, !PT ;  /* 0x000000070c0c7c10 */ /* 0x000fe40009ffe4ff */
[----:B-1----:R-:W-:Y:S01]  /*33020*/  MOV R4, R212 ;  /* 0x000000d400047202 */ /* 0x002fe20000000f00 */
[----:B------:R-:W-:Y:S01]  /*33030*/  STL [R1+0x924], R212 ;  /* 0x000924d401007387 */ /* 0x000fe20000100800 */
[----:B--2---:R-:W-:-:S03]  /*33040*/  IMAD.MOV.U32 R5, RZ, RZ, R213 ;  /* 0x000000ffff057224 */ /* 0x004fc600078e00d5 */
[----:B------:R-:W-:Y:S01]  /*33050*/  STL [R1+0x920], R213 ;  /* 0x000920d501007387 */ /* 0x000fe20000100800 */
[----:B------:R-:W-:-:S03]  /*33060*/  IADD3 R8, P1, R8, UR4, RZ ;  /* 0x0000000408087c10 */ /* 0x000fc6000ff3e0ff */
[----:B------:R-:W-:Y:S01]  /*33070*/  STL [R1+0x92c], R10 ;  /* 0x00092c0a01007387 */ /* 0x000fe20000100800 */
[----:B---3--:R-:W-:-:S03]  /*33080*/  IADD3 R6, P3, R6, UR4, RZ ;  /* 0x0000000406067c10 */ /* 0x008fc6000ff7e0ff */
[----:B------:R1:W-:Y:S01]  /*33090*/  LDGSTS.E [R0+0x1000c], desc[UR48][R4.64], P2 ;  /* 0x1000c00004007fae */ /* 0x0003e20009121870 */
[----:B------:R-:W-:-:S03]  /*330a0*/  IADD3.X R9, R9, UR7, RZ, P1, !PT ;  /* 0x0000000709097c10 */ /* 0x000fc60008ffe4ff */
[----:B------:R2:W-:Y:S01]  /*330b0*/  STL [R1+0x928], R12 ;  /* 0x0009280c01007387 */ /* 0x0005e20000100800 */
[----:B------:R-:W-:Y:S01]  /*330c0*/  IADD3.X R7, R7, UR7, RZ, P3, !PT ;  /* 0x0000000707077c10 */ /* 0x000fe20009ffe4ff */
[----:B-1----:R-:W-:Y:S01]  /*330d0*/  IMAD.MOV.U32 R5, RZ, RZ, R12 ;  /* 0x000000ffff057224 */ /* 0x002fe200078e000c */
[----:B------:R-:W-:Y:S01]  /*330e0*/  MOV R4, R10 ;  /* 0x0000000a00047202 */ /* 0x000fe20000000f00 */
[----:B--2---:R-:W2:Y:S04]  /*330f0*/  LDL.LU R12, [R1+0x540] ;  /* 0x00054000010c7983 */ /* 0x004ea80000300800 */
[----:B------:R-:W3:Y:S04]  /*33100*/  LDL.LU R10, [R1+0x544] ;  /* 0x00054400010a7983 */ /* 0x000ee80000300800 */
[----:B------:R1:W-:Y:S04]  /*33110*/  LDGSTS.E [R0+0x1400c], desc[UR48][R4.64], P2 ;  /* 0x1400c00004007fae */ /* 0x0003e80009121870 */
[----:B------:R-:W-:Y:S04]  /*33120*/  STL [R1+0x934], R8 ;  /* 0x0009340801007387 */ /* 0x000fe80000100800 */
[----:B------:R4:W-:Y:S01]  /*33130*/  STL [R1+0x930], R9 ;  /* 0x0009300901007387 */ /* 0x0009e20000100800 */
[----:B-1----:R-:W-:Y:S01]  /*33140*/  MOV R4, R8 ;  /* 0x0000000800047202 */ /* 0x002fe20000000f00 */
[----:B------:R-:W-:-:S02]  /*33150*/  IMAD.MOV.U32 R5, RZ, RZ, R9 ;  /* 0x000000ffff057224 */ /* 0x000fc400078e0009 */
[----:B------:R-:W-:Y:S04]  /*33160*/  STL [R1+0x93c], R6 ;  /* 0x00093c0601007387 */ /* 0x000fe80000100800 */
[----:B------:R1:W-:Y:S04]  /*33170*/  STL [R1+0x938], R7 ;  /* 0x0009380701007387 */ /* 0x0003e80000100800 */
[----:B----4-:R-:W4:Y:S04]  /*33180*/  LDL.LU R9, [R1+0x548] ;  /* 0x0005480001097983 */ /* 0x010f280000300800 */
[----:B------:R1:W-:Y:S04]  /*33190*/  LDGSTS.E [R0+0x1800c], desc[UR48][R4.64], P2 ;  /* 0x1800c00004007fae */ /* 0x0003e80009121870 */
[----:B------:R-:W4:Y:S01]  /*331a0*/  LDL.LU R8, [R1+0x54c] ;  /* 0x00054c0001087983 */ /* 0x000f220000300800 */
[----:B-1----:R-:W-:Y:S01]  /*331b0*/  IMAD.MOV.U32 R5, RZ, RZ, R7 ;  /* 0x000000ffff057224 */ /* 0x002fe200078e0007 */
[----:B------:R-:W-:-:S02]  /*331c0*/  MOV R4, R6 ;  /* 0x0000000600047202 */ /* 0x000fc40000000f00 */
[----:B------:R-:W4:Y:S04]  /*331d0*/  LDL.LU R7, [R1+0x550] ;  /* 0x0005500001077983 */ /* 0x000f280000300800 */
[----:B------:R-:W4:Y:S01]  /*331e0*/  LDL.LU R6, [R1+0x554] ;  /* 0x0005540001067983 */ /* 0x000f220000300800 */
[----:B------:R-:W-:-:S03]  /*331f0*/  ISETP.GT.AND P1, PT, R2, 0x8, PT ;  /* 0x000000080200780c */ /* 0x000fc60003f24270 */
[----:B------:R1:W-:Y:S02]  /*33200*/  LDGSTS.E [R0+0x1c00c], desc[UR48][R4.64], P2 ;  /* 0x1c00c00004007fae */ /* 0x0003e40009121870 */
[----:B-1----:R-:W-:-:S04]  /*33210*/  SEL R0, RZ, 0x4, !P1 ;  /* 0x00000004ff007807 */ /* 0x002fc80004800000 */
[----:B------:R-:W-:-:S04]  /*33220*/  SEL R0, R0, RZ, !P0 ;  /* 0x000000ff00007207 */ /* 0x000fc80004000000 */
[----:B------:R-:W-:Y:S02]  /*33230*/  ISETP.NE.U32.AND P1, PT, R0, RZ, PT ;  /* 0x000000ff0000720c */ /* 0x000fe40003f25070 */
[----:B------:R-:W-:-:S04]  /*33240*/  LOP3.LUT R0, R3, 0x20, RZ, 0x3c, !PT ;  /* 0x0000002003007812 */ /* 0x000fc800078e3cff */
[----:B------:R-:W-:Y:S02]  /*33250*/  IADD3 R0, R0, UR11, RZ ;  /* 0x0000000b00007c10 */ /* 0x000fe4000fffe0ff */
[----:B---3--:R-:W-:-:S04]  /*33260*/  IADD3 R10, P2, R10, UR4, RZ ;  /* 0x000000040a0a7c10 */ /* 0x008fc8000ff5e0ff */
[----:B--2---:R-:W-:Y:S01]  /*33270*/  IADD3.X R12, R12, UR7, RZ, P2, !PT ;  /* 0x000000070c0c7c10 */ /* 0x004fe200097fe4ff */
[----:B------:R-:W-:Y:S01]  /*33280*/  STL [R1+0x544], R10 ;  /* 0x0005440a01007387 */ /* 0x000fe20000100800 */
[----:B------:R-:W-:-:S03]  /*33290*/  IMAD.MOV.U32 R4, RZ, RZ, R10 ;  /* 0x000000ffff047224 */ /* 0x000fc600078e000a */
[----:B------:R1:W-:Y:S01]  /*332a0*/  STL [R1+0x540], R12 ;  /* 0x0005400c01007387 */ /* 0x0003e20000100800 */
[----:B------:R-:W-:-:S03]  /*332b0*/  MOV R5, R12 ;  /* 0x0000000c00057202 */ /* 0x000fc60000000f00 */
[----:B------:R-:W2:Y:S04]  /*332c0*/  LDL.LU R213, [R1+0x558] ;  /* 0x0005580001d57983 */ /* 0x000ea80000300800 */
[----:B------:R-:W3:Y:S04]  /*332d0*/  LDL.LU R212, [R1+0x55c] ;  /* 0x00055c0001d47983 */ /* 0x000ee80000300800 */
[----:B-1----:R-:W2:Y:S04]  /*332e0*/  LDL.LU R12, [R1+0x560] ;  /* 0x00056000010c7983 */ /* 0x002ea80000300800 */
[----:B------:R-:W2:Y:S04]  /*332f0*/  LDL.LU R10, [R1+0x564] ;  /* 0x00056400010a7983 */ /* 0x000ea80000300800 */
[----:B------:R1:W-:Y:S01]  /*33300*/  LDGSTS.E [R0], desc[UR48][R4.64], P1 ;  /* 0x0000000004007fae */ /* 0x0003e20008921870 */
[----:B----4-:R-:W-:-:S04]  /*33310*/  IADD3 R8, P2, R8, UR4, RZ ;  /* 0x0000000408087c10 */ /* 0x010fc8000ff5e0ff */
        /* <DEDUP_REMOVED lines=8> */
[----:B------:R4:W-:Y:S04]  /*333a0*/  STL [R1+0x550], R7 ;  /* 0x0005500701007387 */ /* 0x0009e80000100800 */
[----:B------:R4:W-:Y:S04]  /*333b0*/  LDGSTS.E [R0+0x4000], desc[UR48][R4.64], P1 ;  /* 0x0400000004007fae */ /* 0x0009e80008921870 */
[----:B-1----:R-:W2:Y:S04]  /*333c0*/  LDL.LU R9, [R1+0x568] ;  /* 0x0005680001097983 */ /* 0x002ea80000300800 */
[----:B------:R-:W2:Y:S01]  /*333d0*/  LDL.LU R8, [R1+0x56c] ;  /* 0x00056c0001087983 */ /* 0x000ea20000300800 */
[----:B----4-:R-:W-:Y:S01]  /*333e0*/  MOV R5, R7 ;  /* 0x0000000700057202 */ /* 0x010fe20000000f00 */
[----:B------:R-:W-:-:S02]  /*333f0*/  IMAD.MOV.U32 R4, RZ, RZ, R6 ;  /* 0x000000ffff047224 */ /* 0x000fc400078e0006 */
[----:B------:R-:W4:Y:S04]  /*33400*/  LDL.LU R7, [R1+0x570] ;  /* 0x0005700001077983 */ /* 0x000f280000300800 */
[----:B------:R-:W4:Y:S01]  /*33410*/  LDL.LU R6, [R1+0x574] ;  /* 0x0005740001067983 */ /* 0x000f220000300800 */
[----:B------:R-:W-:-:S03]  /*33420*/  ISETP.GT.AND P2, PT, R2, 0x9, PT ;  /* 0x000000090200780c */ /* 0x000fc60003f44270 */
[----:B------:R1:W-:Y:S02]  /*33430*/  LDGSTS.E [R0+0x8000], desc[UR48][R4.64], P1 ;  /* 0x0800000004007fae */ /* 0x0003e40008921870 */
[----:B-1----:R-:W-:-:S04]  /*33440*/  SEL R4, RZ, 0x4, !P2 ;  /* 0x00000004ff047807 */ /* 0x002fc80005000000 */
[----:B------:R-:W-:-:S04]  /*33450*/  SEL R4, R4, RZ, !P0 ;  /* 0x000000ff04047207 */ /* 0x000fc80004000000 */
[----:B------:R-:W-:Y:S02]  /*33460*/  ISETP.NE.U32.AND P2, PT, R4, RZ, PT ;  /* 0x000000ff0400720c */ /* 0x000fe40003f45070 */
[----:B---3--:R-:W-:-:S04]  /*33470*/  IADD3 R212, P3, R212, UR4, RZ ;  /* 0x00000004d4d47c10 */ /* 0x008fc8000ff7e0ff */
[----:B--2---:R-:W-:Y:S02]  /*33480*/  IADD3.X R213, R213, UR7, RZ, P3, !PT ;  /* 0x00000007d5d57c10 */ /* 0x004fe40009ffe4ff */
        /* <DEDUP_REMOVED lines=10> */
[----:B------:R-:W3:Y:S01]  /*33530*/  LDL.LU R212, [R1+0x57c] ;  /* 0x00057c0001d47983 */ /* 0x000ee20000300800 */
[----:B-1----:R-:W-:Y:S01]  /*33540*/  MOV R5, R12 ;  /* 0x0000000c00057202 */ /* 0x002fe20000000f00 */
[----:B------:R-:W-:-:S02]  /*33550*/  IMAD.MOV.U32 R4, RZ, RZ, R10 ;  /* 0x000000ffff047224 */ /* 0x000fc400078e000a */
[----:B--2---:R-:W2:Y:S04]  /*33560*/  LDL.LU R12, [R1+0x580] ;  /* 0x00058000010c7983 */ /* 0x004ea80000300800 */
[----:B------:R-:W2:Y:S04]  /*33570*/  LDL.LU R10, [R1+0x584] ;  /* 0x00058400010a7983 */ /* 0x000ea80000300800 */
[----:B------:R1:W-:Y:S01]  /*33580*/  LDGSTS.E [R0+0x4], desc[UR48][R4.64], P2 ;  /* 0x0000400004007fae */ /* 0x0003e20009121870 */
[----:B------:R-:W-:-:S04]  /*33590*/  IADD3 R8, P1, R8, UR4, RZ ;  /* 0x0000000408087c10 */ /* 0x000fc8000ff3e0ff */
[----:B------:R-:W-:Y:S02]  /*335a0*/  IADD3.X R9, R9, UR7, RZ, P1, !PT ;  /* 0x0000000709097c10 */ /* 0x000fe40008ffe4ff */
[----:B----4-:R-:W-:Y:S01]  /*335b0*/  IADD3 R6, P3, R6, UR4, RZ ;  /* 0x0000000406067c10 */ /* 0x010fe2000ff7e0ff */
[----:B------:R-:W-:Y:S01]  /*335c0*/  STL [R1+0x56c], R8 ;  /* 0x00056c0801007387 */ /* 0x000fe20000100800 */
[----:B-1----:R-:W-:Y:S02]  /*335d0*/  IMAD.MOV.U32 R4, RZ, RZ, R8 ;  /* 0x000000ffff047224 */ /* 0x002fe400078e0008 */
        /* <DEDUP_REMOVED lines=10> */
[----:B----4-:R-:W4:Y:S04]  /*33680*/  LDL.LU R7, [R1+0x590] ;  /* 0x0005900001077983 */ /* 0x010f280000300800 */
[----:B------:R-:W4:Y:S01]  /*33690*/  LDL.LU R6, [R1+0x594] ;  /* 0x0005940001067983 */ /* 0x000f220000300800 */
[----:B------:R-:W-:-:S03]  /*336a0*/  ISETP.GT.AND P1, PT, R2, 0xa, PT ;  /* 0x0000000a0200780c */ /* 0x000fc60003f24270 */
[----:B------:R1:W-:Y:S02]  /*336b0*/  LDGSTS.E [R0+0x8004], desc[UR48][R4.64], P2 ;  /* 0x0800400004007fae */ /* 0x0003e40009121870 */
[----:B-1----:R-:W-:-:S04]  /*336c0*/  SEL R4, RZ, 0x4, !P1 ;  /* 0x00000004ff047807 */ /* 0x002fc80004800000 */
[----:B------:R-:W-:-:S04]  /*336d0*/  SEL R4, R4, RZ, !P0 ;  /* 0x000000ff04047207 */ /* 0x000fc80004000000 */
[----:B------:R-:W-:Y:S02]  /*336e0*/  ISETP.NE.U32.AND P1, PT, R4, RZ, PT ;  /* 0x000000ff0400720c */ /* 0x000fe40003f25070 */
[----:B---3--:R-:W-:-:S04]  /*336f0*/  IADD3 R212, P3, R212, UR4, RZ ;  /* 0x00000004d4d47c10 */ /* 0x008fc8000ff7e0ff */
[----:B------:R-:W-:Y:S01]  /*33700*/  IADD3.X R213, R213, UR7, RZ, P3, !PT ;  /* 0x00000007d5d57c10 */ /* 0x000fe20009ffe4ff */
[----:B------:R-:W-:Y:S01]  /*33710*/  IMAD.MOV.U32 R4, RZ, RZ, R212 ;  /* 0x000000ffff047224 */ /* 0x000fe200078e00d4 */
[----:B------:R-:W-:Y:S02]  /*33720*/  STL [R1+0x57c], R212 ;  /* 0x00057cd401007387 */ /* 0x000fe40000100800 */
[----:B------:R-:W-:Y:S02]  /*33730*/  MOV R5, R213 ;  /* 0x000000d500057202 */ /* 0x000fe40000000f00 */
[----:B--2---:R-:W-:Y:S01]  /*33740*/  IADD3 R10, P4, R10, UR4, RZ ;  /* 0x000000040a0a7c10 */ /* 0x004fe2000ff9e0ff */
[----:B------:R1:W-:Y:S03]  /*33750*/  STL [R1+0x578], R213 ;  /* 0x000578d501007387 */ /* 0x0003e60000100800 */
[----:B------:R-:W-:Y:S01]  /*33760*/  IADD3.X R12, R12, UR7, RZ, P4, !PT ;  /* 0x000000070c0c7c10 */ /* 0x000fe2000a7fe4ff */
[----:B------:R-:W-:Y:S04]  /*33770*/  STL [R1+0x584], R10 ;  /* 0x0005840a01007387 */ /* 0x000fe80000100800 */
[----:B------:R2:W-:Y:S04]  /*33780*/  STL [R1+0x580], R12 ;  /* 0x0005800c01007387 */ /* 0x0005e80000100800 */
[----:B------:R3:W-:Y:S04]  /*33790*/  LDGSTS.E [R0+0xc004], desc[UR48][R4.64], P2 ;  /* 0x0c00400004007fae */ /* 0x0007e80009121870 */
[----:B-1----:R-:W4:Y:S04]  /*337a0*/  LDL.LU R213, [R1+0x598] ;  /* 0x0005980001d57983 */ /* 0x002f280000300800 */
[----:B------:R-:W4:Y:S01]  /*337b0*/  LDL.LU R212, [R1+0x59c] ;  /* 0x00059c0001d47983 */ /* 0x000f220000300800 */
[----:B---3--:R-:W-:Y:S01]  /*337c0*/  MOV R5, R12 ;  /* 0x0000000c00057202 */ /* 0x008fe20000000f00 */
[----:B------:R-:W-:-:S02]  /*337d0*/  IMAD.MOV.U32 R4, RZ, RZ, R10 ;  /* 0x000000ffff047224 */ /* 0x000fc400078e000a */
[----:B--2---:R-:W2:Y:S04]  /*337e0*/  LDL.LU R12, [R1+0x5a0] ;  /* 0x0005a000010c7983 */ /* 0x004ea80000300800 */
[----:B------:R-:W3:Y:S04]  /*337f0*/  LDL.LU R10, [R1+0x5a4] ;  /* 0x0005a400010a7983 */ /* 0x000ee80000300800 */
[----:B------:R1:W-:Y:S01]  /*33800*/  LDGSTS.E [R0+0x8], desc[UR48][R4.64], P1 ;  /* 0x0000800004007fae */ /* 0x0003e20008921870 */
[----:B------:R-:W-:-:S04]  /*33810*/  IADD3 R8, P2, R8, UR4, RZ ;  /* 0x0000000408087c10 */ /* 0x000fc8000ff5e0ff */
[----:B------:R-:W-:Y:S01]  /*33820*/  IADD3.X R9, R9, UR7, RZ, P2, !PT ;  /* 0x0000000709097c10 */ /* 0x000fe200097fe4ff */
[----:B------:R-:W-:Y:S01]  /*33830*/  STL [R1+0x58c], R8 ;  /* 0x00058c0801007387 */ /* 0x000fe20000100800 */
[----:B-1----:R-:W-:Y:S02]  /*33840*/  IMAD.MOV.U32 R4, RZ, RZ, R8 ;  /* 0x000000ffff047224 */ /* 0x002fe400078e0008 */
[----:B------:R-:W-:Y:S02]  /*33850*/  MOV R5, R9 ;  /* 0x0000000900057202 */ /* 0x000fe40000000f00 */
[----:B----4-:R-:W-:Y:S01]  /*33860*/  IADD3 R6, P3, R6, UR4, RZ ;  /* 0x0000000406067c10 */ /* 0x010fe2000ff7e0ff */
        /* <DEDUP_REMOVED lines=21> */
[----:B--2---:R-:W-:Y:S01]  /*339c0*/  IADD3.X R12, R12, UR7, RZ, P4, !PT ;  /* 0x000000070c0c7c10 */ /* 0x004fe2000a7fe4ff */
        /* <DEDUP_REMOVED lines=87> */
[----:B-1----:R-:W-:Y:S01]  /*33f40*/  IMAD.MOV.U32 R4, RZ, RZ, R10 ;  /* 0x000000ffff047224 */ /* 0x002fe200078e000a */
[----:B------:R-:W-:-:S02]  /*33f50*/  MOV R5, R12 ;  /* 0x0000000c00057202 */ /* 0x000fc40000000f00 */
[----:B--2---:R-:W2:Y:S04]  /*33f60*/  LDL.LU R12, [R1+0x980] ;  /* 0x00098000010c7983 */ /* 0x004ea80000300800 */
[----:B------:R-:W2:Y:S01]  /*33f70*/  LDL.LU R10, [R1+0x984] ;  /* 0x00098400010a7983 */ /* 0x000ea20000300800 */
[----:B------:R-:W-:-:S03]  /*33f80*/  IADD3 R8, P1, R8, UR4, RZ ;  /* 0x0000000408087c10 */ /* 0x000fc6000ff3e0ff */
[----:B------:R1:W-:Y:S01]  /*33f90*/  LDGSTS.E [R0+0x10004], desc[UR48][R4.64], P2 ;  /* 0x1000400004007fae */ /* 0x0003e20009121870 */
[----:B------:R-:W-:Y:S02]  /*33fa0*/  IADD3.X R9, R9, UR7, RZ, P1, !PT ;  /* 0x0000000709097c10 */ /* 0x000fe40008ffe4ff */
[----:B----4-:R-:W-:Y:S01]  /*33fb0*/  IADD3 R6, P3, R6, UR4, RZ ;  /* 0x0000000406067c10 */ /* 0x010fe2000ff7e0ff */
[----:B------:R-:W-:Y:S03]  /*33fc0*/  STL [R1+0x96c], R8 ;  /* 0x00096c0801007387 */ /* 0x000fe60000100800 */
[----:B------:R-:W-:Y:S01]  /*33fd0*/  IADD3.X R7, R7, UR7, RZ, P3, !PT ;  /* 0x0000000707077c10 */ /* 0x000fe20009ffe4ff */
[----:B-1----:R-:W-:Y:S01]  /*33fe0*/  IMAD.MOV.U32 R4, RZ, RZ, R8 ;  /* 0x000000ffff047224 */ /* 0x002fe200078e0008 */
[----:B------:R-:W-:Y:S01]  /*33ff0*/  MOV R5, R9 ;  /* 0x0000000900057202 */ /* 0x000fe20000000f00 */
[----:B------:R1:W-:Y:S04]  /*34000*/  STL [R1+0x968], R9 ;  /* 0x0009680901007387 */ /* 0x0003e80000100800 */
        /* <DEDUP_REMOVED lines=16> */
[----:B------:R-:W-:-:S03]  /*34110*/  IMAD.MOV.U32 R4, RZ, RZ, R212 ;  /* 0x000000ffff047224 */ /* 0x000fc600078e00d4 */
[----:B------:R-:W-:Y:S02]  /*34120*/  MOV R5, R213 ;  /* 0x000000d500057202 */ /* 0x000fe40000000f00 */
[----:B--2---:R-:W-:-:S03]  /*34130*/  IADD3 R10, P4, R10, UR4, RZ ;  /* 0x000000040a0a7c10 */ /* 0x004fc6000ff9e0ff */
        /* <DEDUP_REMOVED lines=19> */
[----:B--2---:R-:W2:Y:S04]  /*34270*/  LDL.LU R212, [R1+0x9a4] ;  /* 0x0009a40001d47983 */ /* 0x004ea80000300800 */
[----:B------:R4:W-:Y:S04]  /*34280*/  STL [R1+0x990], R7 ;  /* 0x0009900701007387 */ /* 0x0009e80000100800 */
[----:B------:R-:W2:Y:S04]  /*34290*/  LDL.LU R10, [R1+0x9ac] ;  /* 0x0009ac00010a7983 */ /* 0x000ea80000300800 */
[----:B------:R1:W-:Y:S04]  /*342a0*/  LDGSTS.E [R0+0x14008], desc[UR48][R4.64], P1 ;  /* 0x1400800004007fae */ /* 0x0003e80008921870 */
[----:B------:R-:W2:Y:S04]  /*342b0*/  LDL.LU R213, [R1+0x9a0] ;  /* 0x0009a00001d57983 */ /* 0x000ea80000300800 */
[----:B---3--:R-:W3:Y:S01]  /*342c0*/  LDL.LU R12, [R1+0x9a8] ;  /* 0x0009a800010c7983 */ /* 0x008ee20000300800 */
[----:B-1----:R-:W-:Y:S01]  /*342d0*/  IMAD.MOV.U32 R4, RZ, RZ, R6 ;  /* 0x000000ffff047224 */ /* 0x002fe200078e0006 */
[----:B------:R-:W-:-:S02]  /*342e0*/  MOV R5, R7 ;  /* 0x0000000700057202 */ /* 0x000fc40000000f00 */
[----:B------:R-:W3:Y:S04]  /*342f0*/  LDL.LU R9, [R1+0x9b0] ;  /* 0x0009b00001097983 */ /* 0x000ee80000300800 */
[----:B------:R-:W3:Y:S04]  /*34300*/  LDL.LU R8, [R1+0x9b4] ;  /* 0x0009b40001087983 */ /* 0x000ee80000300800 */
[----:B----4-:R-:W4:Y:S04]  /*34310*/  LDL.LU R7, [R1+0x9b8] ;  /* 0x0009b80001077983 */ /* 0x010f280000300800 */
[----:B------:R-:W4:Y:S04]  /*34320*/  LDL.LU R6, [R1+0x9bc] ;  /* 0x0009bc0001067983 */ /* 0x000f280000300800 */
        /* <DEDUP_REMOVED lines=12> */
[----:B------:R-:W-:Y:S02]  /*343f0*/  IADD3 R10, P3, R10, UR4, RZ ;  /* 0x000000040a0a7c10 */ /* 0x000fe4000ff7e0ff */
[----:B------:R-:W-:Y:S01]  /*34400*/  IADD3.X R213, R213, UR7, RZ, P1, !PT ;  /* 0x00000007d5d57c10 */ /* 0x000fe20008ffe4ff */
[----:B------:R2:W-:Y:S01]  /*34410*/  STL [R1+0x998], R5 ;  /* 0x0009980501007387 */ /* 0x0005e20000100800 */
[----:B---3--:R-:W-:Y:S02]  /*34420*/  IADD3.X R12, R12, UR7, RZ, P3, !PT ;  /* 0x000000070c0c7c10 */ /* 0x008fe40009ffe4ff */
[----:B-1----:R-:W-:Y:S01]  /*34430*/  MOV R4, R212 ;  /* 0x000000d400047202 */ /* 0x002fe20000000f00 */
[----:B------:R-:W-:Y:S01]  /*34440*/  STL [R1+0x9a4], R212 ;  /* 0x0009a4d401007387 */ /* 0x000fe20000100800 */
[----:B--2---:R-:W-:-:S03]  /*34450*/  IMAD.MOV.U32 R5, RZ, RZ, R213 ;  /* 0x000000ffff057224 */ /* 0x004fc600078e00d5 */
[----:B------:R-:W-:Y:S01]  /*34460*/  STL [R1+0x9a0], R213 ;  /* 0x0009a0d501007387 */ /* 0x000fe20000100800 */
[----:B------:R-:W-:-:S03]  /*34470*/  IADD3 R8, P1, R8, UR4, RZ ;  /* 0x0000000408087c10 */ /* 0x000fc6000ff3e0ff */
[----:B------:R-:W-:Y:S01]  /*34480*/  STL [R1+0x9ac], R10 ;  /* 0x0009ac0a01007387 */ /* 0x000fe20000100800 */
[----:B----4-:R-:W-:-:S03]  /*34490*/  IADD3 R6, P3, R6, UR4, RZ ;  /* 0x0000000406067c10 */ /* 0x010fc6000ff7e0ff */
        /* <DEDUP_REMOVED lines=319> */
[----:B------:R-:W-:Y:S04]  /*35890*/  STL [R1+0xa2c], R10 ;  /* 0x000a2c0a01007387 */ /* 0x000fe80000100800 */
[----:B------:R1:W-:Y:S01]  /*358a0*/  LDGSTS.E [R0+0x1000c], desc[UR48][R4.64], P2 ;  /* 0x1000c00004007fae */ /* 0x0003e20009121870 */
[----:B----4-:R-:W-:-:S03]  /*358b0*/  IADD3 R6, P3, R6, UR4, RZ ;  /* 0x0000000406067c10 */ /* 0x010fc6000ff7e0ff */
[----:B------:R2:W-:Y:S01]  /*358c0*/  STL [R1+0xa28], R12 ;  /* 0x000a280c01007387 */ /* 0x0005e20000100800 */
[----:B------:R-:W-:Y:S01]  /*358d0*/  IADD3.X R9, R9, UR7, RZ, P1, !PT ;  /* 0x0000000709097c10 */ /* 0x000fe20008ffe4ff */
[----:B-1----:R-:W-:Y:S01]  /*358e0*/  IMAD.MOV.U32 R5, RZ, RZ, R12 ;  /* 0x000000ffff057224 */ /* 0x002fe200078e000c */
[----:B------:R-:W-:Y:S01]  /*358f0*/  MOV R4, R10 ;  /* 0x0000000a00047202 */ /* 0x000fe20000000f00 */
[----:B--2---:R-:W2:Y:S04]  /*35900*/  LDL.LU R12, [R1+0x640] ;  /* 0x00064000010c7983 */ /* 0x004ea80000300800 */
[----:B------:R-:W3:Y:S01]  /*35910*/  LDL.LU R10, [R1+0x644] ;  /* 0x00064400010a7983 */ /* 0x000ee20000300800 */
[----:B------:R-:W-:-:S03]  /*35920*/  IADD3.X R7, R7, UR7, RZ, P3, !PT ;  /* 0x0000000707077c10 */ /* 0x000fc60009ffe4ff */
        /* <DEDUP_REMOVED lines=155> */
[----:B------:R-:W-:Y:S03]  /*362e0*/  STL [R1+0x6ac], R8 ;  /* 0x0006ac0801007387 */ /* 0x000fe60000100800 */
[----:B------:R-:W-:Y:S01]  /*362f0*/  IADD3.X R7, R7, UR7, RZ, P3, !PT ;  /* 0x0000000707077c10 */ /* 0x000fe20009ffe4ff */
[----:B------:R4:W-:Y:S01]  /*36300*/  STL [R1+0x6a8], R9 ;  /* 0x0006a80901007387 */ /* 0x0009e20000100800 */
[----:B-1----:R-:W-:Y:S01]  /*36310*/  IMAD.MOV.U32 R4, RZ, RZ, R8 ;  /* 0x000000ffff047224 */ /* 0x002fe200078e0008 */
[----:B------:R-:W-:Y:S02]  /*36320*/  MOV R5, R9 ;  /* 0x0000000900057202 */ /* 0x000fe40000000f00 */
[----:B------:R-:W-:Y:S04]  /*36330*/  STL [R1+0x6b4], R6 ;  /* 0x0006b40601007387 */ /* 0x000fe80000100800 */
[----:B------:R1:W-:Y:S04]  /*36340*/  STL [R1+0x6b0], R7 ;  /* 0x0006b00701007387 */ /* 0x0003e80000100800 */
[----:B----4-:R-:W4:Y:S04]  /*36350*/  LDL.LU R9, [R1+0xa48] ;  /* 0x000a480001097983 */ /* 0x010f280000300800 */
[----:B------:R-:W4:Y:S04]  /*36360*/  LDL.LU R8, [R1+0xa4c] ;  /* 0x000a4c0001087983 */ /* 0x000f280000300800 */
[----:B------:R1:W-:Y:S02]  /*36370*/  LDGSTS.E [R0+0x400c], desc[UR48][R4.64], P2 ;  /* 0x0400c00004007fae */ /* 0x0003e40009121870 */
[----:B-1----:R-:W-:Y:S01]  /*36380*/  MOV R5, R7 ;  /* 0x0000000700057202 */ /* 0x002fe20000000f00 */
[----:B------:R-:W-:Y:S01]  /*36390*/  IMAD.MOV.U32 R4, RZ, RZ, R6 ;  /* 0x000000ffff047224 */ /* 0x000fe200078e0006 */
        /* <DEDUP_REMOVED lines=25> */
[----:B----4-:R-:W-:-:S04]  /*36530*/  IADD3 R8, P2, R8, UR4, RZ ;  /* 0x0000000408087c10 */ /* 0x010fc8000ff5e0ff */
[----:B------:R-:W-:Y:S01]  /*36540*/  IADD3.X R9, R9, UR7, RZ, P2, !PT ;  /* 0x0000000709097c10 */ /* 0x000fe200097fe4ff */
[----:B------:R4:W-:Y:S01]  /*36550*/  STL [R1+0xa4c], R8 ;  /* 0x000a4c0801007387 */ /* 0x0009e20000100800 */
[----:B-1----:R-:W-:Y:S02]  /*36560*/  IMAD.MOV.U32 R4, RZ, RZ, R8 ;  /* 0x000000ffff047224 */ /* 0x002fe400078e0008 */
[----:B------:R-:W-:Y:S01]  /*36570*/  MOV R5, R9 ;  /* 0x0000000900057202 */ /* 0x000fe20000000f00 */
[----:B------:R-:W-:Y:S04]  /*36580*/  STL [R1+0xa48], R9 ;  /* 0x000a480901007387 */ /* 0x000fe80000100800 */
[----:B------:R1:W-:Y:S01]  /*36590*/  LDGSTS.E [R0+0x14000], desc[UR48][R4.64], P1 ;  /* 0x1400000004007fae */ /* 0x0003e20008921870 */
[----:B------:R-:W-:-:S04]  /*365a0*/  IADD3 R6, P3, R6, UR4, RZ ;  /* 0x0000000406067c10 */ /* 0x000fc8000ff7e0ff */
[----:B------:R-:W-:Y:S01]  /*365b0*/  IADD3.X R7, R7, UR7, RZ, P3, !PT ;  /* 0x0000000707077c10 */ /* 0x000fe20009ffe4ff */
[----:B------:R4:W-:Y:S01]  /*365c0*/  STL [R1+0xa54], R6 ;  /* 0x000a540601007387 */ /* 0x0009e20000100800 */
[----:B-1----:R-:W-:-:S03]  /*365d0*/  IMAD.MOV.U32 R4, RZ, RZ, R6 ;  /* 0x000000ffff047224 */ /* 0x002fc600078e0006 */
[----:B------:R1:W-:Y:S04]  /*365e0*/  STL [R1+0xa50], R7 ;  /* 0x000a500701007387 */ /* 0x0003e80000100800 */
[----:B----4-:R-:W4:Y:S01]  /*365f0*/  LDL.LU R8, [R1+0xa68] ;  /* 0x000a680001087983 */ /* 0x010f220000300800 */
[----:B------:R-:W-:-:S03]  /*36600*/  MOV R5, R7 ;  /* 0x0000000700057202 */ /* 0x000fc60000000f00 */
[----:B------:R-:W4:Y:S04]  /*36610*/  LDL.LU R6, [R1+0xa6c] ;  /* 0x000a6c0001067983 */ /* 0x000f280000300800 */
[----:B------:R-:W4:Y:S04]  /*36620*/  LDL.LU R9, [R1+0xa70] ;  /* 0x000a700001097983 */ /* 0x000f280000300800 */
[----:B-1----:R-:W4:Y:S01]  /*36630*/  LDL.LU R7, [R1+0xa74] ;  /* 0x000a740001077983 */ /* 0x002f220000300800 */
        /* <DEDUP_REMOVED lines=8> */
[----:B------:R-:W-:Y:S03]  /*366c0*/  STL [R1+0xa5c], R212 ;  /* 0x000a5cd401007387 */ /* 0x000fe60000100800 */
[----:B--2---:R-:W-:Y:S01]  /*366d0*/  IADD3.X R12, R12, UR7, RZ, P4, !PT ;  /* 0x000000070c0c7c10 */ /* 0x004fe2000a7fe4ff */
[----:B------:R1:W-:Y:S01]  /*366e0*/  STL [R1+0xa58], R213 ;  /* 0x000a58d501007387 */ /* 0x0003e20000100800 */
[----:B------:R-:W-:Y:S01]  /*366f0*/  IMAD.MOV.U32 R4, RZ, RZ, R212 ;  /* 0x000000ffff047224 */ /* 0x000fe200078e00d4 */
[----:B------:R-:W-:Y:S02]  /*36700*/  MOV R5, R213 ;  /* 0x000000d500057202 */ /* 0x000fe40000000f00 */
[----:B------:R-:W-:Y:S04]  /*36710*/  STL [R1+0xa64], R10 ;  /* 0x000a640a01007387 */ /* 0x000fe80000100800 */
[----:B------:R2:W-:Y:S04]  /*36720*/  STL [R1+0xa60], R12 ;  /* 0x000a600c01007387 */ /* 0x0005e80000100800 */
[----:B-1----:R-:W3:Y:S04]  /*36730*/  LDL.LU R213, [R1+0xa78] ;  /* 0x000a780001d57983 */ /* 0x002ee80000300800 */
[----:B------:R-:W3:Y:S04]  /*36740*/  LDL.LU R212, [R1+0xa7c] ;  /* 0x000a7c0001d47983 */ /* 0x000ee80000300800 */
[----:B------:R1:W-:Y:S02]  /*36750*/  LDGSTS.E [R0+0x1c000], desc[UR48][R4.64], P1 ;  /* 0x1c00000004007fae */ /* 0x0003e40008921870 */
[----:B-1----:R-:W-:Y:S01]  /*36760*/  IMAD.MOV.U32 R4, RZ, RZ, R10 ;  /* 0x000000ffff047224 */ /* 0x002fe200078e000a */
[----:B------:R-:W-:-:S02]  /*36770*/  MOV R5, R12 ;  /* 0x0000000c00057202 */ /* 0x000fc40000000f00 */
[----:B--2---:R-:W2:Y:S01]  /*36780*/  LDL.LU R12, [R1+0xa80] ;  /* 0x000a8000010c7983 */ /* 0x004ea20000300800 */
[----:B----4-:R-:W-:-:S03]  /*36790*/  IADD3 R6, P1, R6, UR4, RZ ;  /* 0x0000000406067c10 */ /* 0x010fc6000ff3e0ff */
[----:B------:R-:W4:Y:S01]  /*367a0*/  LDL.LU R10, [R1+0xa84] ;  /* 0x000a8400010a7983 */ /* 0x000f220000300800 */
[----:B------:R-:W-:-:S03]  /*367b0*/  IADD3.X R8, R8, UR7, RZ, P1, !PT ;  /* 0x0000000708087c10 */ /* 0x000fc60008ffe4ff */
[----:B------:R1:W-:Y:S01]  /*367c0*/  LDGSTS.E [R0+0x10004], desc[UR48][R4.64], P2 ;  /* 0x1000400004007fae */ /* 0x0003e20009121870 */
[----:B------:R-:W-:-:S03]  /*367d0*/  IADD3 R7, P3, R7, UR4, RZ ;  /* 0x0000000407077c10 */ /* 0x000fc6000ff7e0ff */
[----:B------:R-:W-:Y:S01]  /*367e0*/  STL [R1+0xa6c], R6 ;  /* 0x000a6c0601007387 */ /* 0x000fe20000100800 */
[----:B------:R-:W-:-:S03]  /*367f0*/  IADD3.X R9, R9, UR7, RZ, P3, !PT ;  /* 0x0000000709097c10 */ /* 0x000fc60009ffe4ff */
[----:B------:R1:W-:Y:S02]  /*36800*/  STL [R1+0xa68], R8 ;  /* 0x000a680801007387 */ /* 0x0003e40000100800 */
[----:B-1----:R-:W-:Y:S01]  /*36810*/  IMAD.MOV.U32 R4, RZ, RZ, R6 ;  /* 0x000000ffff047224 */ /* 0x002fe200078e0006 */
[----:B------:R-:W-:Y:S01]  /*36820*/  MOV R5, R8 ;  /* 0x0000000800057202 */ /* 0x000fe20000000f00 */
[----:B------:R-:W-:Y:S04]  /*36830*/  STL [R1+0xa74], R7 ;  /* 0x000a740701007387 */ /* 0x000fe80000100800 */
[----:B------:R-:W2:Y:S04]  /*36840*/  LDL.LU R8, [R1+0xa8c] ;  /* 0x000a8c0001087983 */ /* 0x000ea80000300800 */
[----:B------:R1:W-:Y:S04]  /*36850*/  STL [R1+0xa70], R9 ;  /* 0x000a700901007387 */ /* 0x0003e80000100800 */
[----:B------:R1:W-:Y:S04]  /*36860*/  LDGSTS.E [R0+0x14004], desc[UR48][R4.64], P2 ;  /* 0x1400400004007fae */ /* 0x0003e80009121870 */
[----:B------:R-:W2:Y:S01]  /*36870*/  LDL.LU R6, [R1+0xa94] ;  /* 0x000a940001067983 */ /* 0x000ea20000300800 */
[----:B-1----:R-:W-:-:S03]  /*36880*/  MOV R5, R9 ;  /* 0x0000000900057202 */ /* 0x002fc60000000f00 */
[----:B------:R-:W2:Y:S01]  /*36890*/  LDL.LU R9, [R1+0xa88] ;  /* 0x000a880001097983 */ /* 0x000ea20000300800 */
[----:B------:R-:W-:-:S03]  /*368a0*/  IMAD.MOV.U32 R4, RZ, RZ, R7 ;  /* 0x000000ffff047224 */ /* 0x000fc600078e0007 */
[----:B------:R-:W2:Y:S01]  /*368b0*/  LDL.LU R7, [R1+0xa90] ;  /* 0x000a900001077983 */ /* 0x000ea20000300800 */
        /* <DEDUP_REMOVED lines=8> */
[----:B------:R-:W-:-:S05]  /*36940*/  MOV R5, R213 ;  /* 0x000000d500057202 */ /* 0x000fca0000000f00 */
[----:B------:R1:W-:Y:S01]  /*36950*/  LDGSTS.E [R0+0x1c004], desc[UR48][R4.64], P2 ;  /* 0x1c00400004007fae */ /* 0x0003e20009121870 */
[----:B----4-:R-:W-:-:S04]  /*36960*/  IADD3 R10, P4, R10, UR4, RZ ;  /* 0x000000040a0a7c10 */ /* 0x010fc8000ff9e0ff */
[----:B--2---:R-:W-:Y:S01]  /*36970*/  IADD3.X R12, R12, UR7, RZ, P4, !PT ;  /* 0x000000070c0c7c10 */ /* 0x004fe2000a7fe4ff */
[----:B-1----:R-:W-:Y:S01]  /*36980*/  IMAD.MOV.U32 R4, RZ, RZ, R10 ;  /* 0x000000ffff047224 */ /* 0x002fe200078e000a */
[----:B------:R1:W-:Y:S02]  /*36990*/  STL [R1+0xa7c], R212 ;  /* 0x000a7cd401007387 */ /* 0x0003e40000100800 */
[----:B------:R-:W-:Y:S02]  /*369a0*/  MOV R5, R12 ;  /* 0x0000000c00057202 */ /* 0x000fe40000000f00 */
[----:B------:R2:W-:Y:S04]  /*369b0*/  STL [R1+0xa78], R213 ;  /* 0x000a78d501007387 */ /* 0x0005e80000100800 */
[----:B------:R3:W-:Y:S01]  /*369c0*/  STL [R1+0xa84], R10 ;  /* 0x000a840a01007387 */ /* 0x0007e20000100800 */
[----:B------:R-:W-:-:S03]  /*369d0*/  IADD3 R8, P2, R8, UR4, RZ ;  /* 0x0000000408087c10 */ /* 0x000fc6000ff5e0ff */
[----:B------:R4:W-:Y:S04]  /*369e0*/  STL [R1+0xa80], R12 ;  /* 0x000a800c01007387 */ /* 0x0009e80000100800 */
[----:B------:R1:W-:Y:S01]  /*369f0*/  LDGSTS.E [R0+0x10008], desc[UR48][R4.64], P1 ;  /* 0x1000800004007fae */ /* 0x0003e20008921870 */
[----:B------:R-:W-:-:S03]  /*36a00*/  IADD3 R6, P3, R6, UR4, RZ ;  /* 0x0000000406067c10 */ /* 0x000fc6000ff7e0ff */
[----:B------:R-:W-:Y:S01]  /*36a10*/  STL [R1+0xa8c], R8 ;  /* 0x000a8c0801007387 */ /* 0x000fe20000100800 */
[----:B-1----:R-:W-:Y:S01]  /*36a20*/  IMAD.MOV.U32 R4, RZ, RZ, R8 ;  /* 0x000000ffff047224 */ /* 0x002fe200078e0008 */
[----:B------:R-:W-:Y:S02]  /*36a30*/  IADD3.X R9, R9, UR7, RZ, P2, !PT ;  /* 0x0000000709097c10 */ /* 0x000fe400097fe4ff */
[----:B------:R-:W-:-:S03]  /*36a40*/  IADD3.X R7, R7, UR7, RZ, P3, !PT ;  /* 0x0000000707077c10 */ /* 0x000fc60009ffe4ff */
[----:B------:R1:W-:Y:S01]  /*36a50*/  STL [R1+0xa88], R9 ;  /* 0x000a880901007387 */ /* 0x0003e20000100800 */
[----:B------:R-:W-:-:S03]  /*36a60*/  MOV R5, R9 ;  /* 0x0000000900057202 */ /* 0x000fc60000000f00 */
[----:B------:R-:W-:Y:S04]  /*36a70*/  STL [R1+0xa94], R6 ;  /* 0x000a940601007387 */ /* 0x000fe80000100800 */
[----:B------:R-:W4:Y:S04]  /*36a80*/  LDL.LU R212, [R1+0xa98] ;  /* 0x000a980001d47983 */ /* 0x000f280000300800 */
[----:B------:R1:W-:Y:S04]  /*36a90*/  STL [R1+0xa90], R7 ;  /* 0x000a900701007387 */ /* 0x0003e80000100800 */
[----:B--2---:R-:W2:Y:S04]  /*36aa0*/  LDL.LU R213, [R1+0xaa4] ;  /* 0x000aa40001d57983 */ /* 0x004ea80000300800 */
[----:B---3--:R-:W3:Y:S04]  /*36ab0*/  LDL.LU R10, [R1+0xaac] ;  /* 0x000aac00010a7983 */ /* 0x008ee80000300800 */
[----:B------:R1:W-:Y:S04]  /*36ac0*/  LDGSTS.E [R0+0x14008], desc[UR48][R4.64], P1 ;  /* 0x1400800004007fae */ /* 0x0003e80008921870 */
[----:B------:R-:W3:Y:S04]  /*36ad0*/  LDL.LU R214, [R1+0xaa0] ;  /* 0x000aa00001d67983 */ /* 0x000ee80000300800 */
[----:B----4-:R-:W4:Y:S01]  /*36ae0*/  LDL.LU R12, [R1+0xaa8] ;  /* 0x000aa800010c7983 */ /* 0x010f220000300800 */
[----:B-1----:R-:W-:Y:S01]  /*36af0*/  IMAD.MOV.U32 R4, RZ, RZ, R6 ;  /* 0x000000ffff047224 */ /* 0x002fe200078e0006 */
[----:B------:R-:W-:-:S02]  /*36b00*/  MOV R5, R7 ;  /* 0x0000000700057202 */ /* 0x000fc40000000f00 */
[----:B------:R-:W4:Y:S04]  /*36b10*/  LDL.LU R9, [R1+0xab0] ;  /* 0x000ab00001097983 */ /* 0x000f280000300800 */
[----:B------:R-:W4:Y:S04]  /*36b20*/  LDL.LU R8, [R1+0xab4] ;  /* 0x000ab40001087983 */ /* 0x000f280000300800 */
[----:B------:R-:W4:Y:S04]  /*36b30*/  LDL.LU R7, [R1+0xab8] ;  /* 0x000ab80001077983 */ /* 0x000f280000300800 */
[----:B------:R-:W4:Y:S04]  /*36b40*/  LDL.LU R6, [R1+0xabc] ;  /* 0x000abc0001067983 */ /* 0x000f280000300800 */
[----:B------:R1:W-:Y:S04]  /*36b50*/  LDGSTS.E [R0+0x18008], desc[UR48][R4.64], P1 ;  /* 0x1800800004007fae */ /* 0x0003e80008921870 */
[----:B------:R-:W2:Y:S01]  /*36b60*/  LDL.LU R5, [R1+0xa9c] ;  /* 0x000a9c0001057983 */ /* 0x000ea20000300800 */
[----:B------:R-:W-:-:S04]  /*36b70*/  ISETP.GT.AND P2, PT, R2, 0x33, PT ;  /* 0x000000330200780c */ /* 0x000fc80003f44270 */
[----:B-1----:R-:W-:-:S04]  /*36b80*/  SEL R4, RZ, 0x4, !P2 ;  /* 0x00000004ff047807 */ /* 0x002fc80005000000 */
[----:B------:R-:W-:-:S04]  /*36b90*/  SEL R4, R4, RZ, !P0 ;  /* 0x000000ff04047207 */ /* 0x000fc80004000000 */
[----:B------:R-:W-:Y:S02]  /*36ba0*/  ISETP.NE.U32.AND P2, PT, R4, RZ, PT ;  /* 0x000000ff0400720c */ /* 0x000fe40003f45070 */
[----:B--2---:R-:W-:-:S04]  /*36bb0*/  IADD3 R5, P3, R5, UR4, RZ ;  /* 0x0000000405057c10 */ /* 0x004fc8000ff7e0ff */
[----:B------:R-:W-:Y:S01]  /*36bc0*/  IADD3.X R212, R212, UR7, RZ, P3, !PT ;  /* 0x00000007d4d47c10 */ /* 0x000fe20009ffe4ff */
[----:B------:R1:W-:Y:S01]  /*36bd0*/  STL [R1+0xa9c], R5 ;  /* 0x000a9c0501007387 */ /* 0x0003e20000100800 */
[----:B------:R-:W-:Y:S02]  /*36be0*/  IMAD.MOV.U32 R4, RZ, RZ, R5 ;  /* 0x000000ffff047224 */ /* 0x000fe400078e0005 */
[----:B-1----:R-:W-:-:S05]  /*36bf0*/  MOV R5, R212 ;  /* 0x000000d400057202 */ /* 0x002fca0000000f00 */
[----:B------:R1:W-:Y:S01]  /*36c00*/  LDGSTS.E [R0+0x1c008], desc[UR48][R4.64], P1 ;  /* 0x1c00800004007fae */ /* 0x0003e20008921870 */
[----:B------:R-:W-:Y:S02]  /*36c10*/  IADD3 R213, P1, R213, UR4, RZ ;  /* 0x00000004d5d57c10 */ /* 0x000fe4000ff3e0ff */
[----:B---3--:R-:W-:Y:S02]  /*36c20*/  IADD3 R10, P3, R10, UR4, RZ ;  /* 0x000000040a0a7c10 */ /* 0x008fe4000ff7e0ff */
[----:B------:R-:W-:Y:S01]  /*36c30*/  IADD3.X R214, R214, UR7, RZ, P1, !PT ;  /* 0x00000007d6d67c10 */ /* 0x000fe20008ffe4ff */
[----:B------:R2:W-:Y:S01]  /*36c40*/  STL [R1+0xa98], R212 ;  /* 0x000a98d401007387 */ /* 0x0005e20000100800 */
[----:B----4-:R-:W-:Y:S01]  /*36c50*/  IADD3.X R12, R12, UR7, RZ, P3, !PT ;  /* 0x000000070c0c7c10 */ /* 0x010fe20009ffe4ff */
[----:B-1----:R-:W-:Y:S01]  /*36c60*/  IMAD.MOV.U32 R4, RZ, RZ, R213 ;  /* 0x000000ffff047224 */ /* 0x002fe200078e00d5 */
[----:B------:R-:W-:Y:S01]  /*36c70*/  MOV R5, R214 ;  /* 0x000000d600057202 */ /* 0x000fe20000000f00 */
[----:B--2---:R-:W5:Y:S01]  /*36c80*/  LDL.LU R212, [R1+0xf5c] ;  /* 0x000f5c0001d47983 */ /* 0x004f620000300800 */
[----:B------:R-:W-:-:S03]  /*36c90*/  IADD3 R8, P1, R8, UR4, RZ ;  /* 0x0000000408087c10 */ /* 0x000fc6000ff3e0ff */
[----:B------:R-:W-:Y:S04]  /*36ca0*/  STL [R1+0xaa4], R213 ;  /* 0x000aa4d501007387 */ /* 0x000fe80000100800 */
[----:B------:R-:W-:Y:S01]  /*36cb0*/  STL [R1+0xaa0], R214 ;  /* 0x000aa0d601007387 */ /* 0x000fe20000100800 */
[----:B------:R-:W-:-:S03]  /*36cc0*/  IADD3 R6, P3, R6, UR4, RZ ;  /* 0x0000000406067c10 */ /* 0x000fc6000ff7e0ff */
[----:B------:R-:W-:Y:S04]  /*36cd0*/  STL [R1+0xaac], R10 ;  /* 0x000aac0a01007387 */ /* 0x000fe80000100800 */
[----:B------:R1:W-:Y:S04]  /*36ce0*/  LDGSTS.E [R0+0x1000c], desc[UR48][R4.64], P2 ;  /* 0x1000c00004007fae */ /* 0x0003e80009121870 */
[----:B------:R2:W-:Y:S01]  /*36cf0*/  STL [R1+0xaa8], R12 ;  /* 0x000aa80c01007387 */ /* 0x0005e20000100800 */
[----:B------:R-:W-:Y:S02]  /*36d00*/  IADD3.X R9, R9, UR7, RZ, P1, !PT ;  /* 0x0000000709097c10 */ /* 0x000fe40008ffe4ff */
[----:B-1----:R-:W-:Y:S01]  /*36d10*/  MOV R5, R12 ;  /* 0x0000000c00057202 */ /* 0x002fe20000000f00 */
[----:B------:R-:W-:Y:S01]  /*36d20*/  IMAD.MOV.U32 R4, RZ, RZ, R10 ;  /* 0x000000ffff047224 */ /* 0x000fe200078e000a */
[----:B--2---:R-:W2:Y:S04]  /*36d30*/  LDL.LU R12, [R1+0x6c0] ;  /* 0x0006c000010c7983 */ /* 0x004ea80000300800 */
[----:B------:R-:W3:Y:S01]  /*36d40*/  LDL.LU R10, [R1+0x6c4] ;  /* 0x0006c400010a7983 */ /* 0x000ee20000300800 */
[----:B------:R-:W-:-:S03]  /*36d50*/  IADD3.X R7, R7, UR7, RZ, P3, !PT ;  /* 0x0000000707077c10 */ /* 0x000fc60009ffe4ff */
[----:B------:R1:W-:Y:S04]  /*36d60*/  LDGSTS.E [R0+0x1400c], desc[UR48][R4.64], P2 ;  /* 0x1400c00004007fae */ /* 0x0003e80009121870 */
[----:B------:R-:W-:Y:S04]  /*36d70*/  STL [R1+0xab4], R8 ;  /* 0x000ab40801007387 */ /* 0x000fe80000100800 */
[----:B------:R4:W-:Y:S01]  /*36d80*/  STL [R1+0xab0], R9 ;  /* 0x000ab00901007387 */ /* 0x0009e20000100800 */
[----:B-1----:R-:W-:Y:S01]  /*36d90*/  IMAD.MOV.U32 R4, RZ, RZ, R8 ;  /* 0x000000ffff047224 */ /* 0x002fe200078e0008 */
[----:B------:R-:W-:-:S02]  /*36da0*/  MOV R5, R9 ;  /* 0x0000000900057202 */ /* 0x000fc40000000f00 */
        /* <DEDUP_REMOVED lines=14> */
[----:B------:R-:W-:-:S05]  /*36e90*/  LOP3.LUT R0, R3, 0x50, RZ, 0x3c, !PT ;  /* 0x0000005003007812 */ /* 0x000fca00078e3cff */
[----:B------:R-:W-:Y:S01]  /*36ea0*/  VIADD R0, R0, UR11 ;  /* 0x0000000b00007c36 */ /* 0x000fe20008000000 */
[----:B---3--:R-:W-:-:S04]  /*36eb0*/  IADD3 R10, P2, R10, UR4, RZ ;  /* 0x000000040a0a7c10 */ /* 0x008fc8000ff5e0ff */
[----:B--2---:R-:W-:Y:S01]  /*36ec0*/  IADD3.X R12, R12, UR7, RZ, P2, !PT ;  /* 0x000000070c0c7c10 */ /* 0x004fe200097fe4ff */
[----:B------:R-:W-:Y:S01]  /*36ed0*/  STL [R1+0x6c4], R10 ;  /* 0x0006c40a01007387 */ /* 0x000fe20000100800 */
[----:B------:R-:W-:-:S03]  /*36ee0*/  MOV R4, R10 ;  /* 0x0000000a00047202 */ /* 0x000fc60000000f00 */
[----:B------:R1:W-:Y:S01]  /*36ef0*/  STL [R1+0x6c0], R12 ;  /* 0x0006c00c01007387 */ /* 0x0003e20000100800 */
[----:B------:R-:W-:-:S03]  /*36f00*/  IMAD.MOV.U32 R5, RZ, RZ, R12 ;  /* 0x000000ffff057224 */ /* 0x000fc600078e000c */
[----:B------:R-:W2:Y:S04]  /*36f10*/  LDL.LU R214, [R1+0x6d8] ;  /* 0x0006d80001d67983 */ /* 0x000ea80000300800 */
[----:B------:R-:W3:Y:S04]  /*36f20*/  LDL.LU R213, [R1+0x6dc] ;  /* 0x0006dc0001d57983 */ /* 0x000ee80000300800 */
[----:B-1----:R-:W2:Y:S04]  /*36f30*/  LDL.LU R12, [R1+0x6e0] ;  /* 0x0006e000010c7983 */ /* 0x002ea80000300800 */
[----:B------:R-:W2:Y:S04]  /*36f40*/  LDL.LU R10, [R1+0x6e4] ;  /* 0x0006e400010a7983 */ /* 0x000ea80000300800 */
[----:B------:R1:W-:Y:S01]  /*36f50*/  LDGSTS.E [R0], desc[UR48][R4.64], P1 ;  /* 0x0000000004007fae */ /* 0x0003e20008921870 */
[----:B----4-:R-:W-:-:S04]  /*36f60*/  IADD3 R8, P2, R8, UR4, RZ ;  /* 0x0000000408087c10 */ /* 0x010fc8000ff5e0ff */
[----:B------:R-:W-:Y:S01]  /*36f70*/  IADD3.X R9, R9, UR7, RZ, P2, !PT ;  /* 0x0000000709097c10 */ /* 0x000fe200097fe4ff */
[----:B------:R-:W-:Y:S04]  /*36f80*/  STL [R1+0x6cc], R8 ;  /* 0x0006cc0801007387 */ /* 0x000fe80000100800 */
[----:B------:R4:W-:Y:S01]  /*36f90*/  STL [R1+0x6c8], R9 ;  /* 0x0006c80901007387 */ /* 0x0009e20000100800 */
[----:B-1----:R-:W-:Y:S01]  /*36fa0*/  MOV R4, R8 ;  /* 0x0000000800047202 */ /* 0x002fe20000000f00 */
[----:B------:R-:W-:-:S05]  /*36fb0*/  IMAD.MOV.U32 R5, RZ, RZ, R9 ;  /* 0x000000ffff057224 */ /* 0x000fca00078e0009 */
[----:B------:R1:W-:Y:S01]  /*36fc0*/  LDGSTS.E [R0+0x4000], desc[UR48][R4.64], P1 ;  /* 0x0400000004007fae */ /* 0x0003e20008921870 */
[----:B------:R-:W-:-:S04]  /*36fd0*/  IADD3 R6, P3, R6, UR4, RZ ;  /* 0x0000000406067c10 */ /* 0x000fc8000ff7e0ff */
[----:B------:R-:W-:Y:S01]  /*36fe0*/  IADD3.X R7, R7, UR7, RZ, P3, !PT ;  /* 0x0000000707077c10 */ /* 0x000fe20009ffe4ff */
[----:B------:R-:W-:Y:S04]  /*36ff0*/  STL [R1+0x6d4], R6 ;  /* 0x0006d40601007387 */ /* 0x000fe80000100800 */
[----:B------:R4:W-:Y:S01]  /*37000*/  STL [R1+0x6d0], R7 ;  /* 0x0006d00701007387 */ /* 0x0009e20000100800 */
[----:B-1----:R-:W-:Y:S01]  /*37010*/  IMAD.MOV.U32 R5, RZ, RZ, R7 ;  /* 0x000000ffff057224 */ /* 0x002fe200078e0007 */
[----:B------:R-:W-:Y:S02]  /*37020*/  MOV R4, R6 ;  /* 0x0000000600047202 */ /* 0x000fe40000000f00 */
[----:B----4-:R-:W4:Y:S04]  /*37030*/  LDL.LU R9, [R1+0x6e8] ;  /* 0x0006e80001097983 */ /* 0x010f280000300800 */
[----:B------:R-:W4:Y:S04]  /*37040*/  LDL.LU R8, [R1+0x6ec] ;  /* 0x0006ec0001087983 */ /* 0x000f280000300800 */
        /* <DEDUP_REMOVED lines=10> */
[----:B------:R-:W-:Y:S03]  /*370f0*/  STL [R1+0x6dc], R213 ;  /* 0x0006dcd501007387 */ /* 0x000fe60000100800 */
[----:B------:R-:W-:Y:S01]  /*37100*/  IADD3.X R12, R12, UR7, RZ, P4, !PT ;  /* 0x000000070c0c7c10 */ /* 0x000fe2000a7fe4ff */
[----:B------:R1:W-:Y:S01]  /*37110*/  STL [R1+0x6d8], R214 ;  /* 0x0006d8d601007387 */ /* 0x0003e20000100800 */
[----:B------:R-:W-:Y:S01]  /*37120*/  MOV R4, R213 ;  /* 0x000000d500047202 */ /* 0x000fe20000000f00 */
[----:B------:R-:W-:Y:S02]  /*37130*/  IMAD.MOV.U32 R5, RZ, RZ, R214 ;  /* 0x000000ffff057224 */ /* 0x000fe400078e00d6 */
[----:B------:R-:W-:Y:S04]  /*37140*/  STL [R1+0x6e4], R10 ;  /* 0x0006e40a01007387 */ /* 0x000fe80000100800 */
[----:B------:R2:W-:Y:S04]  /*37150*/  STL [R1+0x6e0], R12 ;  /* 0x0006e00c01007387 */ /* 0x0005e80000100800 */
[----:B-1----:R-:W3:Y:S04]  /*37160*/  LDL.LU R214, [R1+0x6f8] ;  /* 0x0006f80001d67983 */ /* 0x002ee80000300800 */
[----:B------:R-:W3:Y:S04]  /*37170*/  LDL.LU R213, [R1+0x6fc] ;  /* 0x0006fc0001d57983 */ /* 0x000ee80000300800 */
[----:B------:R1:W-:Y:S02]  /*37180*/  LDGSTS.E [R0+0xc000], desc[UR48][R4.64], P1 ;  /* 0x0c00000004007fae */ /* 0x0003e40008921870 */
[----:B-1----:R-:W-:Y:S01]  /*37190*/  IMAD.MOV.U32 R5, RZ, RZ, R12 ;  /* 0x000000ffff057224 */ /* 0x002fe200078e000c */
[----:B------:R-:W-:Y:S01]  /*371a0*/  MOV R4, R10 ;  /* 0x0000000a00047202 */ /* 0x000fe20000000f00 */
[----:B--2---:R-:W2:Y:S04]  /*371b0*/  LDL.LU R12, [R1+0x700] ;  /* 0x00070000010c7983 */ /* 0x004ea80000300800 */
[----:B------:R-:W2:Y:S01]  /*371c0*/  LDL.LU R10, [R1+0x704] ;  /* 0x00070400010a7983 */ /* 0x000ea20000300800 */
[----:B----4-:R-:W-:-:S03]  /*371d0*/  IADD3 R8, P1, R8, UR4, RZ ;  /* 0x0000000408087c10 */ /* 0x010fc6000ff3e0ff */
[----:B------:R1:W-:Y:S01]  /*371e0*/  LDGSTS.E [R0+0x4], desc[UR48][R4.64], P2 ;  /* 0x0000400004007fae */ /* 0x0003e20009121870 */
[----:B------:R-:W-:Y:S02]  /*371f0*/  IADD3.X R9, R9, UR7, RZ, P1, !PT ;  /* 0x0000000709097c10 */ /* 0x000fe40008ffe4ff */
[----:B------:R-:W-:Y:S01]  /*37200*/  IADD3 R6, P3, R6, UR4, RZ ;  /* 0x0000000406067c10 */ /* 0x000fe2000ff7e0ff */
[----:B------:R-:W-:Y:S03]  /*37210*/  STL [R1+0x6ec], R8 ;  /* 0x0006ec0801007387 */ /* 0x000fe60000100800 */
[----:B------:R-:W-:Y:S01]  /*37220*/  IADD3.X R7, R7, UR7, RZ, P3, !PT ;  /* 0x0000000707077c10 */ /* 0x000fe20009ffe4ff */
[----:B------:R4:W-:Y:S01]  /*37230*/  STL [R1+0x6e8], R9 ;  /* 0x0006e80901007387 */ /* 0x0009e20000100800 */
[----:B-1----:R-:W-:Y:S01]  /*37240*/  MOV R4, R8 ;  /* 0x0000000800047202 */ /* 0x002fe20000000f00 */
[----:B------:R-:W-:-:S02]  /*37250*/  IMAD.MOV.U32 R5, RZ, RZ, R9 ;  /* 0x000000ffff057224 */ /* 0x000fc400078e0009 */
[----:B------:R-:W-:Y:S04]  /*37260*/  STL [R1+0x6f4], R6 ;  /* 0x0006f40601007387 */ /* 0x000fe80000100800 */
[----:B------:R1:W-:Y:S04]  /*37270*/  STL [R1+0x6f0], R7 ;  /* 0x0006f00701007387 */ /* 0x0003e80000100800 */
[----:B----4-:R-:W4:Y:S04]  /*37280*/  LDL.LU R9, [R1+0x708] ;  /* 0x0007080001097983 */ /* 0x010f280000300800 */
[----:B------:R-:W4:Y:S04]  /*37290*/  LDL.LU R8, [R1+0x70c] ;  /* 0x00070c0001087983 */ /* 0x000f280000300800 */
[----:B------:R1:W-:Y:S02]  /*372a0*/  LDGSTS.E [R0+0x4004], desc[UR48][R4.64], P2 ;  /* 0x0400400004007fae */ /* 0x0003e40009121870 */
[----:B-1----:R-:W-:Y:S01]  /*372b0*/  IMAD.MOV.U32 R5, RZ, RZ, R7 ;  /* 0x000000ffff057224 */ /* 0x002fe200078e0007 */
[----:B------:R-:W-:Y:S01]  /*372c0*/  MOV R4, R6 ;  /* 0x0000000600047202 */ /* 0x000fe20000000f00 */
        /* <DEDUP_REMOVED lines=9> */
[----:B------:R-:W-:Y:S01]  /*37360*/  STL [R1+0x6fc], R213 ;  /* 0x0006fcd501007387 */ /* 0x000fe20000100800 */
[----:B------:R-:W-:-:S03]  /*37370*/  MOV R4, R213 ;  /* 0x000000d500047202 */ /* 0x000fc60000000f00 */
[----:B------:R-:W-:Y:S01]  /*37380*/  IMAD.MOV.U32 R5, RZ, RZ, R214 ;  /* 0x000000ffff057224 */ /* 0x000fe200078e00d6 */
[----:B------:R1:W-:Y:S04]  /*37390*/  STL [R1+0x6f8], R214 ;  /* 0x0006f8d601007387 */ /* 0x0003e80000100800 */
[----:B------:R3:W-:Y:S01]  /*373a0*/  LDGSTS.E [R0+0xc004], desc[UR48][R4.64], P2 ;  /* 0x0c00400004007fae */ /* 0x0007e20009121870 */
[----:B--2---:R-:W-:-:S04]  /*373b0*/  IADD3 R10, P4, R10, UR4, RZ ;  /* 0x000000040a0a7c10 */ /* 0x004fc8000ff9e0ff */
[----:B------:R-:W-:Y:S01]  /*373c0*/  IADD3.X R12, R12, UR7, RZ, P4, !PT ;  /* 0x000000070c0c7c10 */ /* 0x000fe2000a7fe4ff */
[----:B------:R-:W-:Y:S01]  /*373d0*/  STL [R1+0x704], R10 ;  /* 0x0007040a01007387 */ /* 0x000fe20000100800 */
[----:B---3--:R-:W-:-:S03]  /*373e0*/  MOV R4, R10 ;  /* 0x0000000a00047202 */ /* 0x008fc60000000f00 */
[----:B------:R2:W-:Y:S01]  /*373f0*/  STL [R1+0x700], R12 ;  /* 0x0007000c01007387 */ /* 0x0005e20000100800 */
[----:B------:R-:W-:-:S03]  /*37400*/  IMAD.MOV.U32 R5, RZ, RZ, R12 ;  /* 0x000000ffff057224 */ /* 0x000fc600078e000c */
[----:B-1----:R-:W3:Y:S04]  /*37410*/  LDL.LU R214, [R1+0x718] ;  /* 0x0007180001d67983 */ /* 0x002ee80000300800 */
[----:B------:R-:W3:Y:S04]  /*37420*/  LDL.LU R213, [R1+0x71c] ;  /* 0x00071c0001d57983 */ /* 0x000ee80000300800 */
[----:B--2---:R-:W2:Y:S04]  /*37430*/  LDL.LU R12, [R1+0x720] ;  /* 0x00072000010c7983 */ /* 0x004ea80000300800 */
[----:B------:R-:W2:Y:S04]  /*37440*/  LDL.LU R10, [R1+0x724] ;  /* 0x00072400010a7983 */ /* 0x000ea80000300800 */
[----:B------:R1:W-:Y:S01]  /*37450*/  LDGSTS.E [R0+0x8], desc[UR48][R4.64], P1 ;  /* 0x0000800004007fae */ /* 0x0003e20008921870 */
        /* <DEDUP_REMOVED lines=24> */
[----:B--2---:R-:W-:Y:S01]  /*375e0*/  IADD3 R10, P4, R10, UR4, RZ ;  /* 0x000000040a0a7c10 */ /* 0x004fe2000ff9e0ff */
        /* <DEDUP_REMOVED lines=90> */
[----:B-1----:R-:W-:Y:S01]  /*37b90*/  MOV R4, R10 ;  /* 0x0000000a00047202 */ /* 0x002fe20000000f00 */
[----:B------:R-:W-:-:S02]  /*37ba0*/  IMAD.MOV.U32 R5, RZ, RZ, R12 ;  /* 0x000000ffff057224 */ /* 0x000fc400078e000c */
[----:B--2---:R-:W2:Y:S01]  /*37bb0*/  LDL.LU R12, [R1+0xb00] ;  /* 0x000b0000010c7983 */ /* 0x004ea20000300800 */
[----:B----4-:R-:W-:-:S03]  /*37bc0*/  IADD3 R8, P1, R8, UR4, RZ ;  /* 0x0000000408087c10 */ /* 0x010fc6000ff3e0ff */
[----:B------:R-:W4:Y:S01]  /*37bd0*/  LDL.LU R10, [R1+0xb04] ;  /* 0x000b0400010a7983 */ /* 0x000f220000300800 */
[----:B------:R-:W-:Y:S02]  /*37be0*/  IADD3.X R9, R9, UR7, RZ, P1, !PT ;  /* 0x0000000709097c10 */ /* 0x000fe40008ffe4ff */
[----:B------:R-:W-:Y:S01]  /*37bf0*/  IADD3 R6, P3, R6, UR4, RZ ;  /* 0x0000000406067c10 */ /* 0x000fe2000ff7e0ff */
[----:B------:R-:W-:Y:S03]  /*37c00*/  STL [R1+0xaec], R8 ;  /* 0x000aec0801007387 */ /* 0x000fe60000100800 */
[----:B------:R-:W-:Y:S01]  /*37c10*/  IADD3.X R7, R7, UR7, RZ, P3, !PT ;  /* 0x0000000707077c10 */ /* 0x000fe20009ffe4ff */
[----:B------:R1:W-:Y:S04]  /*37c20*/  LDGSTS.E [R0+0x10004], desc[UR48][R4.64], P2 ;  /* 0x1000400004007fae */ /* 0x0003e80009121870 */
[----:B------:R1:W-:Y:S04]  /*37c30*/  STL [R1+0xae8], R9 ;  /* 0x000ae80901007387 */ /* 0x0003e80000100800 */
[----:B------:R-:W-:Y:S01]  /*37c40*/  STL [R1+0xaf4], R6 ;  /* 0x000af40601007387 */ /* 0x000fe20000100800 */
[----:B-1----:R-:W-:Y:S01]  /*37c50*/  MOV R4, R8 ;  /* 0x0000000800047202 */ /* 0x002fe20000000f00 */
[----:B------:R-:W-:-:S02]  /*37c60*/  IMAD.MOV.U32 R5, RZ, RZ, R9 ;  /* 0x000000ffff057224 */ /* 0x000fc400078e0009 */
[----:B------:R1:W-:Y:S04]  /*37c70*/  STL [R1+0xaf0], R7 ;  /* 0x000af00701007387 */ /* 0x0003e80000100800 */
[----:B------:R-:W2:Y:S04]  /*37c80*/  LDL.LU R9, [R1+0xb08] ;  /* 0x000b080001097983 */ /* 0x000ea80000300800 */
[----:B------:R-:W2:Y:S04]  /*37c90*/  LDL.LU R8, [R1+0xb0c] ;  /* 0x000b0c0001087983 */ /* 0x000ea80000300800 */
[----:B------:R1:W-:Y:S02]  /*37ca0*/  LDGSTS.E [R0+0x14004], desc[UR48][R4.64], P2 ;  /* 0x1400400004007fae */ /* 0x0003e40009121870 */
[----:B-1----:R-:W-:Y:S01]  /*37cb0*/  IMAD.MOV.U32 R5, RZ, RZ, R7 ;  /* 0x000000ffff057224 */ /* 0x002fe200078e0007 */
[----:B------:R-:W-:Y:S01]  /*37cc0*/  MOV R4, R6 ;  /* 0x0000000600047202 */ /* 0x000fe20000000f00 */
[----:B------:R-:W2:Y:S04]  /*37cd0*/  LDL.LU R7, [R1+0xb10] ;  /* 0x000b100001077983 */ /* 0x000ea80000300800 */
[----:B------:R-:W2:Y:S01]  /*37ce0*/  LDL.LU R6, [R1+0xb14] ;  /* 0x000b140001067983 */ /* 0x000ea20000300800 */
[----:B------:R-:W-:-:S03]  /*37cf0*/  ISETP.GT.AND P1, PT, R2, 0x36, PT ;  /* 0x000000360200780c */ /* 0x000fc60003f24270 */
[----:B------:R1:W-:Y:S02]  /*37d00*/  LDGSTS.E [R0+0x18004], desc[UR48][R4.64], P2 ;  /* 0x1800400004007fae */ /* 0x0003e40009121870 */
[----:B-1----:R-:W-:-:S04]  /*37d10*/  SEL R4, RZ, 0x4, !P1 ;  /* 0x00000004ff047807 */ /* 0x002fc80004800000 */
[----:B------:R-:W-:-:S04]  /*37d20*/  SEL R4, R4, RZ, !P0 ;  /* 0x000000ff04047207 */ /* 0x000fc80004000000 */
[----:B------:R-:W-:Y:S02]  /*37d30*/  ISETP.NE.U32.AND P1, PT, R4, RZ, PT ;  /* 0x000000ff0400720c */ /* 0x000fe40003f25070 */
[----:B---3--:R-:W-:-:S04]  /*37d40*/  IADD3 R213, P3, R213, UR4, RZ ;  /* 0x00000004d5d57c10 */ /* 0x008fc8000ff7e0ff */
[----:B------:R-:W-:Y:S02]  /*37d50*/  IADD3.X R214, R214, UR7, RZ, P3, !PT ;  /* 0x00000007d6d67c10 */ /* 0x000fe40009ffe4ff */
[----:B------:R-:W-:-:S03]  /*37d60*/  MOV R4, R213 ;  /* 0x000000d500047202 */ /* 0x000fc60000000f00 */
[----:B------:R-:W-:-:S05]  /*37d70*/  IMAD.MOV.U32 R5, RZ, RZ, R214 ;  /* 0x000000ffff057224 */ /* 0x000fca00078e00d6 */
[----:B------:R1:W-:Y:S01]  /*37d80*/  LDGSTS.E [R0+0x1c004], desc[UR48][R4.64], P2 ;  /* 0x1c00400004007fae */ /* 0x0003e20009121870 */
[----:B----4-:R-:W-:-:S04]  /*37d90*/  IADD3 R10, P4, R10, UR4, RZ ;  /* 0x000000040a0a7c10 */ /* 0x010fc8000ff9e0ff */
[----:B--2---:R-:W-:Y:S02]  /*37da0*/  IADD3.X R12, R12, UR7, RZ, P4, !PT ;  /* 0x000000070c0c7c10 */ /* 0x004fe4000a7fe4ff */
[----:B-1----:R-:W-:Y:S01]  /*37db0*/  MOV R4, R10 ;  /* 0x0000000a00047202 */ /* 0x002fe20000000f00 */
[----:B------:R1:W-:Y:S02]  /*37dc0*/  STL [R1+0xafc], R213 ;  /* 0x000afcd501007387 */ /* 0x0003e40000100800 */
[----:B------:R-:W-:Y:S02]  /*37dd0*/  IMAD.MOV.U32 R5, RZ, RZ, R12 ;  /* 0x000000ffff057224 */ /* 0x000fe400078e000c */
[----:B------:R2:W-:Y:S04]  /*37de0*/  STL [R1+0xaf8], R214 ;  /* 0x000af8d601007387 */ /* 0x0005e80000100800 */
[----:B------:R3:W-:Y:S04]  /*37df0*/  STL [R1+0xb04], R10 ;  /* 0x000b040a01007387 */ /* 0x0007e80000100800 */
[----:B------:R4:W-:Y:S04]  /*37e00*/  STL [R1+0xb00], R12 ;  /* 0x000b000c01007387 */ /* 0x0009e80000100800 */
[----:B------:R3:W-:Y:S04]  /*37e10*/  LDGSTS.E [R0+0x10008], desc[UR48][R4.64], P1 ;  /* 0x1000800004007fae */ /* 0x0007e80008921870 */
[----:B-1----:R-:W4:Y:S01]  /*37e20*/  LDL.LU R213, [R1+0xb18] ;  /* 0x000b180001d57983 */ /* 0x002f220000300800 */
[----:B------:R-:W-:-:S04]  /*37e30*/  IADD3 R8, P2, R8, UR4, RZ ;  /* 0x0000000408087c10 */ /* 0x000fc8000ff5e0ff */
[----:B------:R-:W-:Y:S01]  /*37e40*/  IADD3.X R9, R9, UR7, RZ, P2, !PT ;  /* 0x0000000709097c10 */ /* 0x000fe200097fe4ff */
[----:B------:R-:W-:Y:S01]  /*37e50*/  STL [R1+0xb0c], R8 ;  /* 0x000b0c0801007387 */ /* 0x000fe20000100800 */
[----:B---3--:R-:W-:-:S03]  /*37e60*/  MOV R4, R8 ;  /* 0x0000000800047202 */ /* 0x008fc60000000f00 */
[----:B------:R-:W-:Y:S01]  /*37e70*/  IMAD.MOV.U32 R5, RZ, RZ, R9 ;  /* 0x000000ffff057224 */ /* 0x000fe200078e0009 */
[----:B------:R1:W-:Y:S04]  /*37e80*/  STL [R1+0xb08], R9 ;  /* 0x000b080901007387 */ /* 0x0003e80000100800 */
[----:B------:R3:W-:Y:S01]  /*37e90*/  LDGSTS.E [R0+0x14008], desc[UR48][R4.64], P1 ;  /* 0x1400800004007fae */ /* 0x0007e20008921870 */
[----:B------:R-:W-:-:S04]  /*37ea0*/  IADD3 R6, P3, R6, UR4, RZ ;  /* 0x0000000406067c10 */ /* 0x000fc8000ff7e0ff */
[----:B------:R-:W-:Y:S01]  /*37eb0*/  IADD3.X R7, R7, UR7, RZ, P3, !PT ;  /* 0x0000000707077c10 */ /* 0x000fe20009ffe4ff */
[----:B------:R-:W-:Y:S01]  /*37ec0*/  STL [R1+0xb14], R6 ;  /* 0x000b140601007387 */ /* 0x000fe20000100800 */
[----:B---3--:R-:W-:-:S03]  /*37ed0*/  MOV R4, R6 ;  /* 0x0000000600047202 */ /* 0x008fc60000000f00 */
[----:B--2---:R-:W2:Y:S01]  /*37ee0*/  LDL.LU R214, [R1+0xb24] ;  /* 0x000b240001d67983 */ /* 0x004ea20000300800 */
[----:B------:R-:W-:-:S03]  /*37ef0*/  IMAD.MOV.U32 R5, RZ, RZ, R7 ;  /* 0x000000ffff057224 */ /* 0x000fc600078e0007 */
[----:B------:R3:W-:Y:S04]  /*37f00*/  STL [R1+0xb10], R7 ;  /* 0x000b100701007387 */ /* 0x0007e80000100800 */
[----:B------:R-:W2:Y:S04]  /*37f10*/  LDL.LU R10, [R1+0xb2c] ;  /* 0x000b2c00010a7983 */ /* 0x000ea80000300800 */
[----:B----4-:R-:W4:Y:S04]  /*37f20*/  LDL.LU R12, [R1+0xb28] ;  /* 0x000b2800010c7983 */ /* 0x010f280000300800 */
[----:B-1----:R-:W4:Y:S04]  /*37f30*/  LDL.LU R9, [R1+0xb30] ;  /* 0x000b300001097983 */ /* 0x002f280000300800 */
        /* <DEDUP_REMOVED lines=12> */
[----:B------:R-:W-:-:S03]  /*38000*/  MOV R4, R5 ;  /* 0x0000000500047202 */ /* 0x000fc60000000f00 */
[----:B------:R2:W-:Y:S01]  /*38010*/  STL [R1+0xb18], R213 ;  /* 0x000b18d501007387 */ /* 0x0005e20000100800 */
[----:B-1----:R-:W-:-:S03]  /*38020*/  IMAD.MOV.U32 R5, RZ, RZ, R213 ;  /* 0x000000ffff057224 */ /* 0x002fc600078e00d5 */
[----:B--2---:R-:W5:Y:S04]  /*38030*/  LDL.LU R213, [R1+0xf58] ;  /* 0x000f580001d57983 */ /* 0x004f680000300800 */
[----:B------:R1:W-:Y:S04]  /*38040*/  LDGSTS.E [R0+0x1c008], desc[UR48][R4.64], P1 ;  /* 0x1c00800004007fae */ /* 0x0003e80008921870 */
[----:B------:R-:W2:Y:S01]  /*38050*/  LDL.LU R5, [R1+0xb20] ;  /* 0x000b200001057983 */ /* 0x000ea20000300800 */
[----:B------:R-:W-:Y:S02]  /*38060*/  IADD3 R214, P1, R214, UR4, RZ ;  /* 0x00000004d6d67c10 */ /* 0x000fe4000ff3e0ff */
[----:B------:R-:W-:-:S02]  /*38070*/  IADD3 R10, P3, R10, UR4, RZ ;  /* 0x000000040a0a7c10 */ /* 0x000fc4000ff7e0ff */
[----:B-1----:R-:W-:Y:S02]  /*38080*/  MOV R4, R214 ;  /* 0x000000d600047202 */ /* 0x002fe40000000f00 */
[----:B----4-:R-:W-:Y:S01]  /*38090*/  IADD3.X R12, R12, UR7, RZ, P3, !PT ;  /* 0x000000070c0c7c10 */ /* 0x010fe20009ffe4ff */
[----:B------:R-:W-:Y:S01]  /*380a0*/  STL [R1+0xb24], R214 ;  /* 0x000b24d601007387 */ /* 0x000fe20000100800 */
[----:B---3--:R-:W-:-:S04]  /*380b0*/  IADD3 R6, P3, R6, UR4, RZ ;  /* 0x0000000406067c10 */ /* 0x008fc8000ff7e0ff */
[----:B------:R-:W-:Y:S02]  /*380c0*/  IADD3.X R7, R7, UR7, RZ, P3, !PT ;  /* 0x0000000707077c10 */ /* 0x000fe40009ffe4ff */
[----:B--2---:R-:W-:Y:S02]  /*380d0*/  IADD3.X R5, R5, UR7, RZ, P1, !PT ;  /* 0x0000000705057c10 */ /* 0x004fe40008ffe4ff */
[----:B------:R-:W-:-:S03]  /*380e0*/  IADD3 R8, P1, R8, UR4, RZ ;  /* 0x0000000408087c10 */ /* 0x000fc6000ff3e0ff */
[----:B------:R1:W-:Y:S01]  /*380f0*/  STL [R1+0xb20], R5 ;  /* 0x000b200501007387 */ /* 0x0003e20000100800 */
[----:B------:R-:W-:-:S03]  /*38100*/  IADD3.X R9, R9, UR7, RZ, P1, !PT ;  /* 0x0000000709097c10 */ /* 0x000fc60008ffe4ff */
[----:B------:R-:W-:Y:S04]  /*38110*/  STL [R1+0xb2c], R10 ;  /* 0x000b2c0a01007387 */ /* 0x000fe80000100800 */
[----:B------:R2:W-:Y:S04]  /*38120*/  LDGSTS.E [R0+0x1000c], desc[UR48][R4.64], P2 ;  /* 0x1000c00004007fae */ /* 0x0005e80009121870 */
[----:B------:R3:W-:Y:S01]  /*38130*/  STL [R1+0xb28], R12 ;  /* 0x000b280c01007387 */ /* 0x0007e20000100800 */
[----:B--2---:R-:W-:Y:S01]  /*38140*/  IMAD.MOV.U32 R4, RZ, RZ, R10 ;  /* 0x000000ffff047224 */ /* 0x004fe200078e000a */
[----:B-1----:R-:W-:-:S02]  /*38150*/  MOV R5, R12 ;  /* 0x0000000c00057202 */ /* 0x002fc40000000f00 */
[----:B---3--:R-:W2:Y:S04]  /*38160*/  LDL.LU R12, [R1+0x740] ;  /* 0x00074000010c7983 */ /* 0x008ea80000300800 */
[----:B------:R-:W3:Y:S04]  /*38170*/  LDL.LU R10, [R1+0x744] ;  /* 0x00074400010a7983 */ /* 0x000ee80000300800 */
[----:B------:R-:W-:Y:S04]  /*38180*/  STL [R1+0xb34], R8 ;  /* 0x000b340801007387 */ /* 0x000fe80000100800 */
[----:B------:R1:W-:Y:S04]  /*38190*/  STL [R1+0xb30], R9 ;  /* 0x000b300901007387 */ /* 0x0003e80000100800 */
[----:B------:R4:W-:Y:S04]  /*381a0*/  LDGSTS.E [R0+0x1400c], desc[UR48][R4.64], P2 ;  /* 0x1400c00004007fae */ /* 0x0009e80009121870 */
[----:B------:R-:W-:Y:S04]  /*381b0*/  STL [R1+0xb3c], R6 ;  /* 0x000b3c0601007387 */ /* 0x000fe80000100800 */
[----:B------:R1:W-:Y:S01]  /*381c0*/  STL [R1+0xb38], R7 ;  /* 0x000b380701007387 */ /* 0x0003e20000100800 */
[----:B----4-:R-:W-:Y:S01]  /*381d0*/  IMAD.MOV.U32 R4, RZ, RZ, R8 ;  /* 0x000000ffff047224 */ /* 0x010fe200078e0008 */
[----:B------:R-:W-:-:S02]  /*381e0*/  MOV R5, R9 ;  /* 0x0000000900057202 */ /* 0x000fc40000000f00 */
[----:B-1----:R-:W4:Y:S04]  /*381f0*/  LDL.LU R9, [R1+0x748] ;  /* 0x0007480001097983 */ /* 0x002f280000300800 */
        /* <DEDUP_REMOVED lines=14> */
[----:B--2---:R-:W-:Y:S02]  /*382e0*/  IADD3.X R12, R12, UR7, RZ, P2, !PT ;  /* 0x000000070c0c7c10 */ /* 0x004fe400097fe4ff */
[----:B------:R-:W-:-:S03]  /*382f0*/  MOV R4, R10 ;  /* 0x0000000a00047202 */ /* 0x000fc60000000f00 */
[----:B------:R-:W-:Y:S01]  /*38300*/  IMAD.MOV.U32 R5, RZ, RZ, R12 ;  /* 0x000000ffff057224 */ /* 0x000fe200078e000c */
[----:B------:R-:W-:Y:S04]  /*38310*/  STL [R1+0x744], R10 ;  /* 0x0007440a01007387 */ /* 0x000fe80000100800 */
[----:B------:R1:W-:Y:S04]  /*38320*/  LDGSTS.E [R0], desc[UR48][R4.64], P1 ;  /* 0x0000000004007fae */ /* 0x0003e80008921870 */
[----:B------:R2:W-:Y:S04]  /*38330*/  STL [R1+0x740], R12 ;  /* 0x0007400c01007387 */ /* 0x0005e80000100800 */
[----:B------:R-:W3:Y:S04]  /*38340*/  LDL.LU R214, [R1+0x75c] ;  /* 0x00075c0001d67983 */ /* 0x000ee80000300800 */
[----:B--2---:R-:W2:Y:S01]  /*38350*/  LDL.LU R12, [R1+0x760] ;  /* 0x00076000010c7983 */ /* 0x004ea20000300800 */
[----:B----4-:R-:W-:-:S03]  /*38360*/  IADD3 R8, P2, R8, UR4, RZ ;  /* 0x0000000408087c10 */ /* 0x010fc6000ff5e0ff */
[----:B------:R-:W4:Y:S01]  /*38370*/  LDL.LU R10, [R1+0x764] ;  /* 0x00076400010a7983 */ /* 0x000f220000300800 */
[----:B------:R-:W-:Y:S02]  /*38380*/  IADD3.X R9, R9, UR7, RZ, P2, !PT ;  /* 0x0000000709097c10 */ /* 0x000fe400097fe4ff */
[----:B-1----:R-:W-:-:S03]  /*38390*/  MOV R4, R8 ;  /* 0x0000000800047202 */ /* 0x002fc60000000f00 */
[----:B------:R-:W-:Y:S01]  /*383a0*/  IMAD.MOV.U32 R5, RZ, RZ, R9 ;  /* 0x000000ffff057224 */ /* 0x000fe200078e0009 */
[----:B------:R-:W-:Y:S04]  /*383b0*/  STL [R1+0x74c], R8 ;  /* 0x00074c0801007387 */ /* 0x000fe80000100800 */
[----:B------:R1:W-:Y:S04]  /*383c0*/  STL [R1+0x748], R9 ;  /* 0x0007480901007387 */ /* 0x0003e80000100800 */
[----:B------:R1:W-:Y:S01]  /*383d0*/  LDGSTS.E [R0+0x4000], desc[UR48][R4.64], P1 ;  /* 0x0400000004007fae */ /* 0x0003e20008921870 */
[----:B------:R-:W-:-:S04]  /*383e0*/  IADD3 R6, P3, R6, UR4, RZ ;  /* 0x0000000406067c10 */ /* 0x000fc8000ff7e0ff */
[----:B------:R-:W-:Y:S01]  /*383f0*/  IADD3.X R7, R7, UR7, RZ, P3, !PT ;  /* 0x0000000707077c10 */ /* 0x000fe20009ffe4ff */
[----:B------:R-:W-:Y:S01]  /*38400*/  STL [R1+0x754], R6 ;  /* 0x0007540601007387 */ /* 0x000fe20000100800 */
[----:B-1----:R-:W-:-:S03]  /*38410*/  MOV R4, R6 ;  /* 0x0000000600047202 */ /* 0x002fc60000000f00 */
[----:B------:R-:W-:Y:S01]  /*38420*/  IMAD.MOV.U32 R5, RZ, RZ, R7 ;  /* 0x000000ffff057224 */ /* 0x000fe200078e0007 */
[----:B------:R1:W-:Y:S04]  /*38430*/  STL [R1+0x750], R7 ;  /* 0x0007500701007387 */ /* 0x0003e80000100800 */
[----:B------:R-:W2:Y:S04]  /*38440*/  LDL.LU R9, [R1+0x768] ;  /* 0x0007680001097983 */ /* 0x000ea80000300800 */
[----:B------:R-:W2:Y:S04]  /*38450*/  LDL.LU R8, [R1+0x76c] ;  /* 0x00076c0001087983 */ /* 0x000ea80000300800 */
[----:B-1----:R-:W2:Y:S04]  /*38460*/  LDL.LU R7, [R1+0x770] ;  /* 0x0007700001077983 */ /* 0x002ea80000300800 */
[----:B------:R-:W2:Y:S04]  /*38470*/  LDL.LU R6, [R1+0x774] ;  /* 0x0007740001067983 */ /* 0x000ea80000300800 */
[----:B------:R1:W-:Y:S04]  /*38480*/  LDGSTS.E [R0+0x8000], desc[UR48][R4.64], P1 ;  /* 0x0800000004007fae */ /* 0x0003e80008921870 */
[----:B------:R-:W2:Y:S01]  /*38490*/  LDL.LU R5, [R1+0x758] ;  /* 0x0007580001057983 */ /* 0x000ea20000300800 */
[----:B------:R-:W-:-:S04]  /*384a0*/  ISETP.GT.AND P2, PT, R2, 0x19, PT ;  /* 0x000000190200780c */ /* 0x000fc80003f44270 */
[----:B-1----:R-:W-:-:S04]  /*384b0*/  SEL R4, RZ, 0x4, !P2 ;  /* 0x00000004ff047807 */ /* 0x002fc80005000000 */
[----:B------:R-:W-:-:S04]  /*384c0*/  SEL R4, R4, RZ, !P0 ;  /* 0x000000ff04047207 */ /* 0x000fc80004000000 */
[----:B------:R-:W-:Y:S02]  /*384d0*/  ISETP.NE.U32.AND P2, PT, R4, RZ, PT ;  /* 0x000000ff0400720c */ /* 0x000fe40003f45070 */
[----:B---3--:R-:W-:-:S04]  /*384e0*/  IADD3 R214, P3, R214, UR4, RZ ;  /* 0x00000004d6d67c10 */ /* 0x008fc8000ff7e0ff */
[----:B------:R-:W-:Y:S02]  /*384f0*/  MOV R4, R214 ;  /* 0x000000d600047202 */ /* 0x000fe40000000f00 */
[----:B----4-:R-:W-:Y:S01]  /*38500*/  IADD3 R10, P4, R10, UR4, RZ ;  /* 0x000000040a0a7c10 */ /* 0x010fe2000ff9e0ff */
[----:B------:R-:W-:Y:S03]  /*38510*/  STL [R1+0x75c], R214 ;  /* 0x00075cd601007387 */ /* 0x000fe60000100800 */
[----:B--2---:R-:W-:Y:S02]  /*38520*/  IADD3.X R12, R12, UR7, RZ, P4, !PT ;  /* 0x000000070c0c7c10 */ /* 0x004fe4000a7fe4ff */
[----:B------:R-:W-:-:S05]  /*38530*/  IADD3.X R5, R5, UR7, RZ, P3, !PT ;  /* 0x0000000705057c10 */ /* 0x000fca0009ffe4ff */
[----:B------:R1:W-:Y:S01]  /*38540*/  LDGSTS.E [R0+0xc000], desc[UR48][R4.64], P1 ;  /* 0x0c00000004007fae */ /* 0x0003e20008921870 */
[----:B------:R-:W-:-:S03]  /*38550*/  IADD3 R8, P1, R8, UR4, RZ ;  /* 0x0000000408087c10 */ /* 0x000fc6000ff3e0ff */
[----:B------:R2:W-:Y:S01]  /*38560*/  STL [R1+0x758], R5 ;  /* 0x0007580501007387 */ /* 0x0005e20000100800 */
[----:B------:R-:W-:Y:S02]  /*38570*/  IADD3.X R9, R9, UR7, RZ, P1, !PT ;  /* 0x0000000709097c10 */ /* 0x000fe40008ffe4ff */
[----:B------:R-:W-:Y:S01]  /*38580*/  IADD3 R6, P3, R6, UR4, RZ ;  /* 0x0000000406067c10 */ /* 0x000fe2000ff7e0ff */
[----:B-1----:R-:W-:Y:S01]  /*38590*/  IMAD.MOV.U32 R4, RZ, RZ, R10 ;  /* 0x000000ffff047224 */ /* 0x002fe200078e000a */
[----:B--2---:R-:W-:Y:S01]  /*385a0*/  MOV R5, R12 ;  /* 0x0000000c00057202 */ /* 0x004fe20000000f00 */
[----:B------:R-:W-:Y:S01]  /*385b0*/  STL [R1+0x764], R10 ;  /* 0x0007640a01007387 */ /* 0x000fe20000100800 */
[----:B------:R-:W-:-:S03]  /*385c0*/  IADD3.X R7, R7, UR7, RZ, P3, !PT ;  /* 0x0000000707077c10 */ /* 0x000fc60009ffe4ff */
[----:B------:R1:W-:Y:S04]  /*385d0*/  LDGSTS.E [R0+0x4], desc[UR48][R4.64], P2 ;  /* 0x0000400004007fae */ /* 0x0003e80009121870 */
[----:B------:R2:W-:Y:S04]  /*385e0*/  STL [R1+0x760], R12 ;  /* 0x0007600c01007387 */ /* 0x0005e80000100800 */
[----:B------:R-:W3:Y:S01]  /*385f0*/  LDL.LU R214, [R1+0x77c] ;  /* 0x00077c0001d67983 */ /* 0x000ee20000300800 */
[----:B-1----:R-:W-:Y:S01]  /*38600*/  IMAD.MOV.U32 R4, RZ, RZ, R8 ;  /* 0x000000ffff047224 */ /* 0x002fe200078e0008 */
[----:B------:R-:W-:-:S02]  /*38610*/  MOV R5, R9 ;  /* 0x0000000900057202 */ /* 0x000fc40000000f00 */
[----:B--2---:R-:W2:Y:S04]  /*38620*/  LDL.LU R12, [R1+0x780] ;  /* 0x00078000010c7983 */ /* 0x004ea80000300800 */
[----:B------:R-:W4:Y:S04]  /*38630*/  LDL.LU R10, [R1+0x784] ;  /* 0x00078400010a7983 */ /* 0x000f280000300800 */
[----:B------:R-:W-:Y:S04]  /*38640*/  STL [R1+0x76c], R8 ;  /* 0x00076c0801007387 */ /* 0x000fe80000100800 */
[----:B------:R1:W-:Y:S04]  /*38650*/  STL [R1+0x768], R9 ;  /* 0x0007680901007387 */ /* 0x0003e80000100800 */
[----:B------:R1:W-:Y:S04]  /*38660*/  LDGSTS.E [R0+0x4004], desc[UR48][R4.64], P2 ;  /* 0x0400400004007fae */ /* 0x0003e80009121870 */
[----:B------:R-:W-:Y:S04]  /*38670*/  STL [R1+0x774], R6 ;  /* 0x0007740601007387 */ /* 0x000fe80000100800 */
[----:B------:R1:W-:Y:S02]  /*38680*/  STL [R1+0x770], R7 ;  /* 0x0007700701007387 */ /* 0x0003e40000100800 */
[----:B-1----:R-:W-:Y:S01]  /*38690*/  IMAD.MOV.U32 R4, RZ, RZ, R6 ;  /* 0x000000ffff047224 */ /* 0x002fe200078e0006 */
[----:B------:R-:W-:Y:S01]  /*386a0*/  MOV R5, R7 ;  /* 0x0000000700057202 */ /* 0x000fe20000000f00 */
[----:B------:R-:W2:Y:S04]  /*386b0*/  LDL.LU R9, [R1+0x788] ;  /* 0x0007880001097983 */ /* 0x000ea80000300800 */
[----:B------:R-:W2:Y:S04]  /*386c0*/  LDL.LU R8, [R1+0x78c] ;  /* 0x00078c0001087983 */ /* 0x000ea80000300800 */
[----:B------:R-:W2:Y:S04]  /*386d0*/  LDL.LU R7, [R1+0x790] ;  /* 0x0007900001077983 */ /* 0x000ea80000300800 */
[----:B------:R-:W2:Y:S04]  /*386e0*/  LDL.LU R6, [R1+0x794] ;  /* 0x0007940001067983 */ /* 0x000ea80000300800 */
[----:B------:R1:W-:Y:S04]  /*386f0*/  LDGSTS.E [R0+0x8004], desc[UR48][R4.64], P2 ;  /* 0x0800400004007fae */ /* 0x0003e80009121870 */
[----:B------:R-:W2:Y:S01]  /*38700*/  LDL.LU R5, [R1+0x778] ;  /* 0x0007780001057983 */ /* 0x000ea20000300800 */
[----:B------:R-:W-:-:S04]  /*38710*/  ISETP.GT.AND P1, PT, R2, 0x1a, PT ;  /* 0x0000001a0200780c */ /* 0x000fc80003f24270 */
[----:B-1----:R-:W-:-:S04]  /*38720*/  SEL R4, RZ, 0x4, !P1 ;  /* 0x00000004ff047807 */ /* 0x002fc80004800000 */
[----:B------:R-:W-:-:S04]  /*38730*/  SEL R4, R4, RZ, !P0 ;  /* 0x000000ff04047207 */ /* 0x000fc80004000000 */
[----:B------:R-:W-:Y:S02]  /*38740*/  ISETP.NE.U32.AND P1, PT, R4, RZ, PT ;  /* 0x000000ff0400720c */ /* 0x000fe40003f25070 */
[----:B---3--:R-:W-:-:S05]  /*38750*/  IADD3 R214, P3, R214, UR4, RZ ;  /* 0x00000004d6d67c10 */ /* 0x008fca000ff7e0ff */
[----:B------:R-:W-:Y:S01]  /*38760*/  IMAD.MOV.U32 R4, RZ, RZ, R214 ;  /* 0x000000ffff047224 */ /* 0x000fe200078e00d6 */
        /* <DEDUP_REMOVED lines=8> */
[----:B------:R-:W-:Y:S02]  /*387f0*/  IADD3 R6, P3, R6, UR4, RZ ;  /* 0x0000000406067c10 */ /* 0x000fe4000ff7e0ff */
[----:B-1----:R-:W-:Y:S01]  /*38800*/  MOV R4, R10 ;  /* 0x0000000a00047202 */ /* 0x002fe20000000f00 */
[----:B--2---:R-:W-:Y:S01]  /*38810*/  IMAD.MOV.U32 R5, RZ, RZ, R12 ;  /* 0x000000ffff057224 */ /* 0x004fe200078e000c */
[----:B------:R-:W-:Y:S01]  /*38820*/  STL [R1+0x784], R10 ;  /* 0x0007840a01007387 */ /* 0x000fe20000100800 */
[----:B------:R-:W-:-:S03]  /*38830*/  IADD3.X R7, R7, UR7, RZ, P3, !PT ;  /* 0x0000000707077c10 */ /* 0x000fc60009ffe4ff */
[----:B------:R1:W-:Y:S04]  /*38840*/  LDGSTS.E [R0+0x8], desc[UR48][R4.64], P1 ;  /* 0x0000800004007fae */ /* 0x0003e80008921870 */
[----:B------:R2:W-:Y:S04]  /*38850*/  STL [R1+0x780], R12 ;  /* 0x0007800c01007387 */ /* 0x0005e80000100800 */
[----:B------:R-:W3:Y:S01]  /*38860*/  LDL.LU R214, [R1+0x79c] ;  /* 0x00079c0001d67983 */ /* 0x000ee20000300800 */
[----:B-1----:R-:W-:Y:S01]  /*38870*/  MOV R4, R8 ;  /* 0x0000000800047202 */ /* 0x002fe20000000f00 */
[----:B------:R-:W-:-:S02]  /*38880*/  IMAD.MOV.U32 R5, RZ, RZ, R9 ;  /* 0x000000ffff057224 */ /* 0x000fc400078e0009 */
[----:B--2---:R-:W2:Y:S04]  /*38890*/  LDL.LU R12, [R1+0x7a0] ;  /* 0x0007a000010c7983 */ /* 0x004ea80000300800 */
[----:B------:R-:W4:Y:S04]  /*388a0*/  LDL.LU R10, [R1+0x7a4] ;  /* 0x0007a400010a7983 */ /* 0x000f280000300800 */
[----:B------:R-:W-:Y:S04]  /*388b0*/  STL [R1+0x78c], R8 ;  /* 0x00078c0801007387 */ /* 0x000fe80000100800 */
[----:B------:R1:W-:Y:S04]  /*388c0*/  STL [R1+0x788], R9 ;  /* 0x0007880901007387 */ /* 0x0003e80000100800 */
[----:B------:R1:W-:Y:S04]  /*388d0*/  LDGSTS.E [R0+0x4008], desc[UR48][R4.64], P1 ;  /* 0x0400800004007fae */ /* 0x0003e80008921870 */
[----:B------:R-:W-:Y:S04]  /*388e0*/  STL [R1+0x794], R6 ;  /* 0x0007940601007387 */ /* 0x000fe80000100800 */
[----:B------:R1:W-:Y:S02]  /*388f0*/  STL [R1+0x790], R7 ;  /* 0x0007900701007387 */ /* 0x0003e40000100800 */
[----:B-1----:R-:W-:Y:S01]  /*38900*/  MOV R4, R6 ;  /* 0x0000000600047202 */ /* 0x002fe20000000f00 */
[----:B------:R-:W-:Y:S01]  /*38910*/  IMAD.MOV.U32 R5, RZ, RZ, R7 ;  /* 0x000000ffff057224 */ /* 0x000fe200078e0007 */
        /* <DEDUP_REMOVED lines=113> */
[----:B------:R1:W-:Y:S04]  /*39030*/  STL [R1+0xb74], R6 ;  /* 0x000b740601007387 */ /* 0x0003e80000100800 */
        /* <DEDUP_REMOVED lines=29> */
[----:B------:R-:W-:Y:S04]  /*39210*/  STL [R1+0xb80], R12 ;  /* 0x000b800c01007387 */ /* 0x000fe80000100800 */
[----:B------:R-:W2:Y:S01]  /*39220*/  LDL.LU R214, [R1+0xb98] ;  /* 0x000b980001d67983 */ /* 0x000ea20000300800 */
[----:B-1----:R-:W-:Y:S01]  /*39230*/  MOV R4, R6 ;  /* 0x0000000600047202 */ /* 0x002fe20000000f00 */
[----:B------:R-:W-:-:S02]  /*39240*/  IMAD.MOV.U32 R5, RZ, RZ, R9 ;  /* 0x000000ffff057224 */ /* 0x000fc400078e0009 */
[----:B------:R1:W-:Y:S04]  /*39250*/  STL [R1+0xb8c], R6 ;  /* 0x000b8c0601007387 */ /* 0x0003e80000100800 */
[----:B------:R3:W-:Y:S04]  /*39260*/  STL [R1+0xb88], R9 ;  /* 0x000b880901007387 */ /* 0x0007e80000100800 */
[----:B------:R-:W-:Y:S04]  /*39270*/  STL [R1+0xb94], R7 ;  /* 0x000b940701007387 */ /* 0x000fe80000100800 */
[----:B-1----:R-:W4:Y:S04]  /*39280*/  LDL.LU R6, [R1+0xbac] ;  /* 0x000bac0001067983 */ /* 0x002f280000300800 */
[----:B------:R1:W-:Y:S04]  /*39290*/  LDGSTS.E [R0+0x14008], desc[UR48][R4.64], P1 ;  /* 0x1400800004007fae */ /* 0x0003e80008921870 */
[----:B------:R3:W-:Y:S04]  /*392a0*/  STL [R1+0xb90], R8 ;  /* 0x000b900801007387 */ /* 0x0007e80000100800 */
[----:B------:R-:W4:Y:S01]  /*392b0*/  LDL.LU R12, [R1+0xba8] ;  /* 0x000ba800010c7983 */ /* 0x000f220000300800 */
[----:B-1----:R-:W-:Y:S01]  /*392c0*/  MOV R4, R7 ;  /* 0x0000000700047202 */ /* 0x002fe20000000f00 */
[----:B------:R-:W-:-:S02]  /*392d0*/  IMAD.MOV.U32 R5, RZ, RZ, R8 ;  /* 0x000000ffff057224 */ /* 0x000fc400078e0008 */
[----:B------:R-:W4:Y:S04]  /*392e0*/  LDL.LU R10, [R1+0xbb0] ;  /* 0x000bb000010a7983 */ /* 0x000f280000300800 */
[----:B---3--:R-:W3:Y:S04]  /*392f0*/  LDL.LU R9, [R1+0xbb4] ;  /* 0x000bb40001097983 */ /* 0x008ee80000300800 */
        /* <DEDUP_REMOVED lines=16> */
[----:B------:R-:W2:Y:S04]  /*39400*/  LDL.LU R4, [R1+0xba0] ;  /* 0x000ba00001047983 */ /* 0x000ea80000300800 */
[----:B------:R-:W1:Y:S01]  /*39410*/  LDL.LU R5, [R1+0xba4] ;  /* 0x000ba40001057983 */ /* 0x000e620000300800 */
[----:B----4-:R-:W-:-:S04]  /*39420*/  IADD3 R6, P3, R6, UR4, RZ ;  /* 0x0000000406067c10 */ /* 0x010fc8000ff7e0ff */
[----:B------:R-:W-:Y:S02]  /*39430*/  IADD3.X R12, R12, UR7, RZ, P3, !PT ;  /* 0x000000070c0c7c10 */ /* 0x000fe40009ffe4ff */
[----:B---3--:R-:W-:-:S04]  /*39440*/  IADD3 R7, P3, R7, UR4, RZ ;  /* 0x0000000407077c10 */ /* 0x008fc8000ff7e0ff */
[----:B------:R-:W-:Y:S02]  /*39450*/  IADD3.X R8, R8, UR7, RZ, P3, !PT ;  /* 0x0000000708087c10 */ /* 0x000fe40009ffe4ff */
[----:B-1----:R-:W-:-:S04]  /*39460*/  IADD3 R5, P1, R5, UR4, RZ ;  /* 0x0000000405057c10 */ /* 0x002fc8000ff3e0ff */
[----:B--2---:R-:W-:Y:S01]  /*39470*/  IADD3.X R4, R4, UR7, RZ, P1, !PT ;  /* 0x0000000704047c10 */ /* 0x004fe20008ffe4ff */
[----:B------:R1:W-:Y:S04]  /*39480*/  STL [R1+0xba4], R5 ;  /* 0x000ba40501007387 */ /* 0x0003e80000100800 */
[----:B------:R2:W-:Y:S01]  /*39490*/  STL [R1+0xba0], R4 ;  /* 0x000ba00401007387 */ /* 0x0005e20000100800 */
[----:B-1----:R-:W-:-:S04]  /*394a0*/  LOP3.LUT R5, R5, R4, RZ, 0x3c, !PT ;  /* 0x0000000405057212 */ /* 0x002fc800078e3cff */
[----:B--2---:R-:W-:Y:S02]  /*394b0*/  LOP3.LUT R4, R5, R4, RZ, 0x3c, !PT ;  /* 0x0000000405047212 */ /* 0x004fe400078e3cff */
[----:B------:R-:W-:Y:S02]  /*394c0*/  IADD3 R9, P1, R9, UR4, RZ ;  /* 0x0000000409097c10 */ /* 0x000fe4000ff3e0ff */
[----:B------:R-:W-:Y:S01]  /*394d0*/  LOP3.LUT R5, R5, R4, RZ, 0x3c, !PT ;  /* 0x0000000405057212 */ /* 0x000fe200078e3cff */
[----:B------:R1:W-:Y:S01]  /*394e0*/  STL [R1+0xbac], R6 ;  /* 0x000bac0601007387 */ /* 0x0003e20000100800 */
[----:B------:R-:W-:-:S03]  /*394f0*/  IADD3.X R10, R10, UR7, RZ, P1, !PT ;  /* 0x000000070a0a7c10 */ /* 0x000fc60008ffe4ff */
[----:B------:R2:W-:Y:S04]  /*39500*/  LDGSTS.E [R0+0x1000c], desc[UR48][R4.64], P2 ;  /* 0x1000c00004007fae */ /* 0x0005e80009121870 */
[----:B------:R-:W-:Y:S01]  /*39510*/  STL [R1+0xba8], R12 ;  /* 0x000ba80c01007387 */ /* 0x000fe20000100800 */
[----:B--2---:R-:W-:Y:S01]  /*39520*/  MOV R4, R6 ;  /* 0x0000000600047202 */ /* 0x004fe20000000f00 */
[----:B------:R-:W-:Y:S02]  /*39530*/  IMAD.MOV.U32 R5, RZ, RZ, R12 ;  /* 0x000000ffff057224 */ /* 0x000fe400078e000c */
[----:B-1----:R-:W2:Y:S04]  /*39540*/  LDL.LU R6, [R1+0x7c4] ;  /* 0x0007c40001067983 */ /* 0x002ea80000300800 */
[----:B------:R-:W-:Y:S04]  /*39550*/  STL [R1+0xbb4], R9 ;  /* 0x000bb40901007387 */ /* 0x000fe80000100800 */
[----:B------:R1:W-:Y:S04]  /*39560*/  LDGSTS.E [R0+0x1400c], desc[UR48][R4.64], P2 ;  /* 0x1400c00004007fae */ /* 0x0003e80009121870 */
[----:B------:R3:W-:Y:S04]  /*39570*/  STL [R1+0xbb0], R10 ;  /* 0x000bb00a01007387 */ /* 0x0007e80000100800 */
[----:B------:R-:W-:Y:S01]  /*39580*/  STL [R1+0xbbc], R7 ;  /* 0x000bbc0701007387 */ /* 0x000fe20000100800 */
[----:B-1----:R-:W-:Y:S01]  /*39590*/  IMAD.MOV.U32 R5, RZ, RZ, R10 ;  /* 0x000000ffff057224 */ /* 0x002fe200078e000a */
[----:B------:R-:W-:-:S02]  /*395a0*/  MOV R4, R9 ;  /* 0x0000000900047202 */ /* 0x000fc40000000f00 */
[----:B---3--:R-:W3:Y:S04]  /*395b0*/  LDL.LU R10, [R1+0x7c0] ;  /* 0x0007c000010a7983 */ /* 0x008ee80000300800 */
[----:B------:R1:W-:Y:S04]  /*395c0*/  STL [R1+0xbb8], R8 ;  /* 0x000bb80801007387 */ /* 0x0003e80000100800 */
[----:B------:R-:W4:Y:S04]  /*395d0*/  LDL.LU R12, [R1+0x7c8] ;  /* 0x0007c800010c7983 */ /* 0x000f280000300800 */
[----:B------:R-:W4:Y:S04]  /*395e0*/  LDL.LU R9, [R1+0x7cc] ;  /* 0x0007cc0001097983 */ /* 0x000f280000300800 */
[----:B------:R1:W-:Y:S02]  /*395f0*/  LDGSTS.E [R0+0x1800c], desc[UR48][R4.64], P2 ;  /* 0x1800c00004007fae */ /* 0x0003e40009121870 */
[----:B-1----:R-:W-:Y:S01]  /*39600*/  IMAD.MOV.U32 R5, RZ, RZ, R8 ;  /* 0x000000ffff057224 */ /* 0x002fe200078e0008 */
[----:B------:R-:W-:Y:S01]  /*39610*/  MOV R4, R7 ;  /* 0x0000000700047202 */ /* 0x000fe20000000f00 */
[----:B------:R-:W4:Y:S04]  /*39620*/  LDL.LU R8, [R1+0x7d0] ;  /* 0x0007d00001087983 */ /* 0x000f280000300800 */
[----:B------:R-:W4:Y:S04]  /*39630*/  LDL.LU R7, [R1+0x7d4] ;  /* 0x0007d40001077983 */ /* 0x000f280000300800 */
[----:B------:R1:W-:Y:S02]  /*39640*/  LDGSTS.E [R0+0x1c00c], desc[UR48][R4.64], P2 ;  /* 0x1c00c00004007fae */ /* 0x0003e40009121870 */
[----:B-1----:R-:W1:Y:S01]  /*39650*/  LDC R5, c[0x0][0x230] ;  /* 0x00008c00ff057b82 */ /* 0x002e620000000800 */
[----:B------:R-:W-:-:S04]  /*39660*/  ISETP.GT.AND P1, PT, R2, 0x1c, PT ;  /* 0x0000001c0200780c */ /* 0x000fc80003f24270 */
[----:B------:R-:W-:-:S04]  /*39670*/  SEL R0, RZ, 0x4, !P1 ;  /* 0x00000004ff007807 */ /* 0x000fc80004800000 */
[----:B------:R-:W-:Y:S02]  /*39680*/  SEL R0, R0, RZ, !P0 ;  /* 0x000000ff00007207 */ /* 0x000fe40004000000 */
[----:B------:R-:W-:Y:S02]  /*39690*/  LOP3.LUT R4, R215, 0x3f, RZ, 0xc0, !PT ;  /* 0x0000003fd7047812 */ /* 0x000fe400078ec0ff */
[----:B------:R-:W-:Y:S02]  /*396a0*/  ISETP.NE.U32.AND P2, PT, R0, RZ, PT ;  /* 0x000000ff0000720c */ /* 0x000fe40003f45070 */
[----:B-1----:R-:W-:-:S05]  /*396b0*/  IADD3 R5, R5, -0x180, RZ ;  /* 0xfffffe8005057810 */ /* 0x002fca0007ffe0ff */
[----:B------:R-:W-:-:S05]  /*396c0*/  IMAD R0, R11, -0x40, R5 ;  /* 0xffffffc00b007824 */ /* 0x000fca00078e0205 */
[----:B------:R-:W-:Y:S02]  /*396d0*/  ISETP.GE.AND P1, PT, R4, R0, PT ;  /* 0x000000000400720c */ /* 0x000fe40003f26270 */
[----:B------:R-:W-:-:S05]  /*396e0*/  LOP3.LUT R0, R3, 0x70, RZ, 0x3c, !PT ;  /* 0x0000007003007812 */ /* 0x000fca00078e3cff */
[----:B------:R-:W-:Y:S01]  /*396f0*/  VIADD R0, R0, UR11 ;  /* 0x0000000b00007c36 */ /* 0x000fe20008000000 */
[----:B--2---:R-:W-:-:S04]  /*39700*/  IADD3 R6, P3, R6, UR4, RZ ;  /* 0x0000000406067c10 */ /* 0x004fc8000ff7e0ff */
[----:B------:R-:W-:Y:S01]  /*39710*/  MOV R4, R6 ;  /* 0x0000000600047202 */ /* 0x000fe20000000f00 */
[----:B------:R-:W-:Y:S01]  /*39720*/  STL [R1+0x7c4], R6 ;  /* 0x0007c40601007387 */ /* 0x000fe20000100800 */
[----:B---3--:R-:W-:-:S05]  /*39730*/  IADD3.X R10, R10, UR7, RZ, P3, !PT ;  /* 0x000000070a0a7c10 */ /* 0x008fca0009ffe4ff */
[----:B------:R-:W-:Y:S01]  /*39740*/  IMAD.MOV.U32 R5, RZ, RZ, R10 ;  /* 0x000000ffff057224 */ /* 0x000fe200078e000a */
[----:B----4-:R-:W-:-:S04]  /*39750*/  IADD3 R9, P3, R9, UR4, RZ ;  /* 0x0000000409097c10 */ /* 0x010fc8000ff7e0ff */
[----:B------:R1:W-:Y:S01]  /*39760*/  LDGSTS.E [R0], desc[UR48][R4.64], P2 ;  /* 0x0000000004007fae */ /* 0x0003e20009121870 */
[----:B------:R-:W-:-:S03]  /*39770*/  IADD3.X R12, R12, UR7, RZ, P3, !PT ;  /* 0x000000070c0c7c10 */ /* 0x000fc60009ffe4ff */
[----:B------:R2:W-:Y:S04]  /*39780*/  STL [R1+0x7c0], R10 ;  /* 0x0007c00a01007387 */ /* 0x0005e80000100800 */
[----:B------:R-:W3:Y:S01]  /*39790*/  LDL.LU R215, [R1+0x7dc] ;  /* 0x0007dc0001d77983 */ /* 0x000ee20000300800 */
[----:B-1----:R-:W-:Y:S01]  /*397a0*/  MOV R4, R9 ;  /* 0x0000000900047202 */ /* 0x002fe20000000f00 */
[----:B------:R-:W-:Y:S02]  /*397b0*/  IMAD.MOV.U32 R5, RZ, RZ, R12 ;  /* 0x000000ffff057224 */ /* 0x000fe400078e000c */
[----:B--2---:R-:W2:Y:S04]  /*397c0*/  LDL.LU R10, [R1+0x7e0] ;  /* 0x0007e000010a7983 */ /* 0x004ea80000300800 */
[----:B------:R-:W4:Y:S01]  /*397d0*/  LDL.LU R6, [R1+0x7e4] ;  /* 0x0007e40001067983 */ /* 0x000f220000300800 */
[----:B------:R-:W-:-:S03]  /*397e0*/  IADD3 R7, P4, R7, UR4, RZ ;  /* 0x0000000407077c10 */ /* 0x000fc6000ff9e0ff */
[----:B------:R-:W-:Y:S01]  /*397f0*/  STL [R1+0x7cc], R9 ;  /* 0x0007cc0901007387 */ /* 0x000fe20000100800 */
[----:B------:R-:W-:-:S03]  /*39800*/  IADD3.X R8, R8, UR7, RZ, P4, !PT ;  /* 0x0000000708087c10 */ /* 0x000fc6000a7fe4ff */
        /* <DEDUP_REMOVED lines=13> */
[----:B------:R-:W-:-:S04]  /*398e0*/  SEL R3, RZ, 0x4, !P3 ;  /* 0x00000004ff037807 */ /* 0x000fc80005800000 */
[----:B------:R-:W-:-:S04]  /*398f0*/  SEL R3, R3, RZ, !P0 ;  /* 0x000000ff03037207 */ /* 0x000fc80004000000 */
[----:B------:R-:W-:Y:S02]  /*39900*/  ISETP.NE.U32.AND P3, PT, R3, RZ, PT ;  /* 0x000000ff0300720c */ /* 0x000fe40003f65070 */
[----:B---3--:R-:W-:-:S04]  /*39910*/  IADD3 R215, P4, R215, UR4, RZ ;  /* 0x00000004d7d77c10 */ /* 0x008fc8000ff9e0ff */
[----:B-1----:R-:W-:Y:S02]  /*39920*/  MOV R4, R215 ;  /* 0x000000d700047202 */ /* 0x002fe40000000f00 */
        /* <DEDUP_REMOVED lines=37> */
[----:B---3--:R-:W-:-:S05]  /*39b80*/  IADD3 R215, P4, R215, UR4, RZ ;  /* 0x00000004d7d77c10 */ /* 0x008fca000ff9e0ff */
[----:B-1----:R-:W-:Y:S01]  /*39b90*/  IMAD.MOV.U32 R4, RZ, RZ, R215 ;  /* 0x000000ffff047224 */ /* 0x002fe200078e00d7 */
        /* <DEDUP_REMOVED lines=141> */
[----:B-1----:R-:W4:Y:S01]  /*3a470*/  LDL.LU R12, [R1+0xc00] ;  /* 0x000c0000010c7983 */ /* 0x002f220000300800 */
[----:B------:R-:W-:Y:S01]  /*3a480*/  IMAD.MOV.U32 R4, RZ, RZ, R7 ;  /* 0x000000ffff047224 */ /* 0x000fe200078e0007 */
[----:B------:R-:W-:-:S02]  /*3a490*/  MOV R5, R8 ;  /* 0x0000000800057202 */ /* 0x000fc40000000f00 */
[----:B------:R1:W-:Y:S04]  /*3a4a0*/  STL [R1+0xbf0], R8 ;  /* 0x000bf00801007387 */ /* 0x0003e80000100800 */
[----:B------:R-:W4:Y:S04]  /*3a4b0*/  LDL.LU R9, [R1+0xc08] ;  /* 0x000c080001097983 */ /* 0x000f280000300800 */
[----:B------:R3:W-:Y:S04]  /*3a4c0*/  LDGSTS.E [R0+0x18004], desc[UR48][R4.64], P3 ;  /* 0x1800400004007fae */ /* 0x0007e80009921870 */
[----:B-1----:R-:W4:Y:S04]  /*3a4d0*/  LDL.LU R8, [R1+0xc10] ;  /* 0x000c100001087983 */ /* 0x002f280000300800 */
[----:B------:R-:W4:Y:S04]  /*3a4e0*/  LDL.LU R7, [R1+0xc14] ;  /* 0x000c140001077983 */ /* 0x000f280000300800 */
[----:B------:R-:W2:Y:S01]  /*3a4f0*/  LDL.LU R5, [R1+0xbf8] ;  /* 0x000bf80001057983 */ /* 0x000ea20000300800 */
[----:B------:R-:W-:-:S04]  /*3a500*/  ISETP.GT.AND P2, PT, R2, 0x3e, PT ;  /* 0x0000003e0200780c */ /* 0x000fc80003f44270 */
[----:B------:R-:W-:-:S04]  /*3a510*/  SEL R3, RZ, 0x4, !P2 ;  /* 0x00000004ff037807 */ /* 0x000fc80005000000 */
[----:B------:R-:W-:-:S04]  /*3a520*/  SEL R3, R3, RZ, !P0 ;  /* 0x000000ff03037207 */ /* 0x000fc80004000000 */
[----:B------:R-:W-:Y:S02]  /*3a530*/  ISETP.NE.U32.AND P2, PT, R3, RZ, PT ;  /* 0x000000ff0300720c */ /* 0x000fe40003f45070 */
[----:B---3--:R-:W-:-:S05]  /*3a540*/  IADD3 R215, P4, R215, UR4, RZ ;  /* 0x00000004d7d77c10 */ /* 0x008fca000ff9e0ff */
        /* <DEDUP_REMOVED lines=9> */
[----:B------:R-:W-:Y:S01]  /*3a5e0*/  IADD3 R7, P3, R7, UR4, RZ ;  /* 0x0000000407077c10 */ /* 0x000fe2000ff7e0ff */
[----:B------:R-:W-:Y:S01]  /*3a5f0*/  STL [R1+0xc04], R10 ;  /* 0x000c040a01007387 */ /* 0x000fe20000100800 */
[----:B-1----:R-:W-:Y:S01]  /*3a600*/  MOV R4, R10 ;  /* 0x0000000a00047202 */ /* 0x002fe20000000f00 */
[----:B--2---:R-:W-:-:S02]  /*3a610*/  IMAD.MOV.U32 R5, RZ, RZ, R12 ;  /* 0x000000ffff057224 */ /* 0x004fc400078e000c */
[----:B------:R1:W-:Y:S01]  /*3a620*/  STL [R1+0xc00], R12 ;  /* 0x000c000c01007387 */ /* 0x0003e20000100800 */
[----:B------:R-:W-:-:S03]  /*3a630*/  IADD3.X R8, R8, UR7, RZ, P3, !PT ;  /* 0x0000000708087c10 */ /* 0x000fc60009ffe4ff */
[----:B------:R2:W-:Y:S04]  /*3a640*/  STL [R1+0xc0c], R6 ;  /* 0x000c0c0601007387 */ /* 0x0005e80000100800 */
[----:B------:R3:W-:Y:S04]  /*3a650*/  LDGSTS.E [R0+0x10008], desc[UR48][R4.64], P2 ;  /* 0x1000800004007fae */ /* 0x0007e80009121870 */
[----:B------:R4:W-:Y:S04]  /*3a660*/  STL [R1+0xc08], R9 ;  /* 0x000c080901007387 */ /* 0x0009e80000100800 */
[----:B-1----:R-:W4:Y:S01]  /*3a670*/  LDL.LU R12, [R1+0xc18] ;  /* 0x000c1800010c7983 */ /* 0x002f220000300800 */
[----:B---3--:R-:W-:Y:S01]  /*3a680*/  MOV R4, R6 ;  /* 0x0000000600047202 */ /* 0x008fe20000000f00 */
[----:B------:R-:W-:-:S02]  /*3a690*/  IMAD.MOV.U32 R5, RZ, RZ, R9 ;  /* 0x000000ffff057224 */ /* 0x000fc400078e0009 */
[----:B------:R-:W3:Y:S01]  /*3a6a0*/  LDL.LU R10, [R1+0xc24] ;  /* 0x000c2400010a7983 */ /* 0x000ee20000300800 */
[----:B------:R-:W-:-:S03]  /*3a6b0*/  ISETP.GT.AND P3, PT, R2, 0x3f, PT ;  /* 0x0000003f0200780c */ /* 0x000fc60003f64270 */
[----:B--2---:R-:W2:Y:S01]  /*3a6c0*/  LDL.LU R6, [R1+0xc2c] ;  /* 0x000c2c0001067983 */ /* 0x004ea20000300800 */
[----:B------:R-:W-:Y:S01]  /*3a6d0*/  MOV R2, R7 ;  /* 0x0000000700027202 */ /* 0x000fe20000000f00 */
[----:B------:R-:W-:Y:S02]  /*3a6e0*/  IMAD.MOV.U32 R3, RZ, RZ, R8 ;  /* 0x000000ffff037224 */ /* 0x000fe400078e0008 */
[----:B------:R1:W-:Y:S04]  /*3a6f0*/  STL [R1+0xc14], R7 ;  /* 0x000c140701007387 */ /* 0x0003e80000100800 */
[----:B------:R1:W-:Y:S04]  /*3a700*/  STL [R1+0xc10], R8 ;  /* 0x000c100801007387 */ /* 0x0003e80000100800 */
[----:B------:R-:W-:Y:S04]  /*3a710*/  LDGSTS.E [R0+0x14008], desc[UR48][R4.64], P2 ;  /* 0x1400800004007fae */ /* 0x000fe80009121870 */
[----:B------:R-:W2:Y:S04]  /*3a720*/  LDL.LU R215, [R1+0xc20] ;  /* 0x000c200001d77983 */ /* 0x000ea80000300800 */
[----:B------:R1:W-:Y:S04]  /*3a730*/  LDGSTS.E [R0+0x18008], desc[UR48][R2.64], P2 ;  /* 0x1800800002007fae */ /* 0x0003e80009121870 */
[----:B------:R-:W2:Y:S04]  /*3a740*/  LDL.LU R5, [R1+0xc28] ;  /* 0x000c280001057983 */ /* 0x000ea80000300800 */
[----:B----4-:R-:W4:Y:S04]  /*3a750*/  LDL.LU R9, [R1+0xc30] ;  /* 0x000c300001097983 */ /* 0x010f280000300800 */
[----:B-1----:R-:W4:Y:S04]  /*3a760*/  LDL.LU R7, [R1+0xc34] ;  /* 0x000c340001077983 */ /* 0x002f280000300800 */
[----:B------:R-:W4:Y:S04]  /*3a770*/  LDL.LU R8, [R1+0xc38] ;  /* 0x000c380001087983 */ /* 0x000f280000300800 */
[----:B------:R-:W4:Y:S04]  /*3a780*/  LDL.LU R4, [R1+0xc3c] ;  /* 0x000c3c0001047983 */ /* 0x000f280000300800 */
[----:B------:R-:W3:Y:S01]  /*3a790*/  LDL.LU R3, [R1+0xc1c] ;  /* 0x000c1c0001037983 */ /* 0x000ee20000300800 */
[----:B------:R-:W-:-:S04]  /*3a7a0*/  SEL R2, RZ, 0x4, !P3 ;  /* 0x00000004ff027807 */ /* 0x000fc80005800000 */
[----:B------:R-:W-:-:S04]  /*3a7b0*/  SEL R2, R2, RZ, !P0 ;  /* 0x000000ff02027207 */ /* 0x000fc80004000000 */
[----:B------:R-:W-:Y:S02]  /*3a7c0*/  ISETP.NE.U32.AND P3, PT, R2, RZ, PT ;  /* 0x000000ff0200720c */ /* 0x000fe40003f65070 */
[----:B---3--:R-:W-:-:S04]  /*3a7d0*/  IADD3 R3, P4, R3, UR4, RZ ;  /* 0x0000000403037c10 */ /* 0x008fc8000ff9e0ff */
[----:B------:R-:W-:Y:S01]  /*3a7e0*/  IADD3.X R12, R12, UR7, RZ, P4, !PT ;  /* 0x000000070c0c7c10 */ /* 0x000fe2000a7fe4ff */
[----:B------:R1:W-:Y:S01]  /*3a7f0*/  STL [R1+0xc1c], R3 ;  /* 0x000c1c0301007387 */ /* 0x0003e20000100800 */
[----:B------:R-:W-:-:S03]  /*3a800*/  MOV R2, R3 ;  /* 0x0000000300027202 */ /* 0x000fc60000000f00 */
[----:B-1----:R-:W-:-:S05]  /*3a810*/  IMAD.MOV.U32 R3, RZ, RZ, R12 ;  /* 0x000000ffff037224 */ /* 0x002fca00078e000c */
[----:B------:R1:W-:Y:S01]  /*3a820*/  LDGSTS.E [R0+0x1c008], desc[UR48][R2.64], P2 ;  /* 0x1c00800002007fae */ /* 0x0003e20009121870 */
[----:B------:R-:W-:Y:S02]  /*3a830*/  IADD3 R10, P2, R10, UR4, RZ ;  /* 0x000000040a0a7c10 */ /* 0x000fe4000ff5e0ff */
[----:B--2---:R-:W-:Y:S02]  /*3a840*/  IADD3 R6, P4, R6, UR4, RZ ;  /* 0x0000000406067c10 */ /* 0x004fe4000ff9e0ff */
[----:B------:R-:W-:Y:S01]  /*3a850*/  IADD3.X R215, R215, UR7, RZ, P2, !PT ;  /* 0x00000007d7d77c10 */ /* 0x000fe200097fe4ff */
[----:B------:R2:W-:Y:S01]  /*3a860*/  STL [R1+0xc18], R12 ;  /* 0x000c180c01007387 */ /* 0x0005e20000100800 */
[----:B------:R-:W-:Y:S02]  /*3a870*/  IADD3.X R5, R5, UR7, RZ, P4, !PT ;  /* 0x0000000705057c10 */ /* 0x000fe4000a7fe4ff */
[----:B----4-:R-:W-:Y:S02]  /*3a880*/  IADD3 R7, P2, R7, UR4, RZ ;  /* 0x0000000407077c10 */ /* 0x010fe4000ff5e0ff */
[----:B-1----:R-:W-:Y:S01]  /*3a890*/  MOV R2, R10 ;  /* 0x0000000a00027202 */ /* 0x002fe20000000f00 */
[----:B------:R-:W-:Y:S01]  /*3a8a0*/  IMAD.MOV.U32 R3, RZ, RZ, R215 ;  /* 0x000000ffff037224 */ /* 0x000fe200078e00d7 */
[----:B--2---:R-:W2:Y:S01]  /*3a8b0*/  LDL.LU R12, [R1+0xf50] ;  /* 0x000f5000010c7983 */ /* 0x004ea20000300800 */
[----:B------:R-:W-:-:S03]  /*3a8c0*/  IADD3.X R9, R9, UR7, RZ, P2, !PT ;  /* 0x0000000709097c10 */ /* 0x000fc600097fe4ff */
[----:B------:R-:W-:Y:S01]  /*3a8d0*/  STL [R1+0xc24], R10 ;  /* 0x000c240a01007387 */ /* 0x000fe20000100800 */
[----:B------:R-:W-:-:S03]  /*3a8e0*/  IADD3 R4, P4, R4, UR4, RZ ;  /* 0x0000000404047c10 */ /* 0x000fc6000ff9e0ff */
[----:B------:R-:W-:Y:S04]  /*3a8f0*/  STL [R1+0xc20], R215 ;  /* 0x000c20d701007387 */ /* 0x000fe80000100800 */
[----:B------:R1:W-:Y:S04]  /*3a900*/  LDGSTS.E [R0+0x1000c], desc[UR48][R2.64], P3 ;  /* 0x1000c00002007fae */ /* 0x0003e80009921870 */
[----:B------:R-:W-:Y:S04]  /*3a910*/  STL [R1+0xc2c], R6 ;  /* 0x000c2c0601007387 */ /* 0x000fe80000100800 */
[----:B------:R3:W-:Y:S01]  /*3a920*/  STL [R1+0xc28], R5 ;  /* 0x000c280501007387 */ /* 0x0007e20000100800 */
[----:B-1----:R-:W-:Y:S01]  /*3a930*/  MOV R2, R6 ;  /* 0x0000000600027202 */ /* 0x002fe20000000f00 */
[----:B------:R-:W-:Y:S01]  /*3a940*/  IMAD.MOV.U32 R3, RZ, RZ, R5 ;  /* 0x000000ffff037224 */ /* 0x000fe200078e0005 */
[----:B------:R-:W-:Y:S01]  /*3a950*/  IADD3.X R8, R8, UR7, RZ, P4, !PT ;  /* 0x0000000708087c10 */ /* 0x000fe2000a7fe4ff */
[----:B---3--:R-:W3:Y:S04]  /*3a960*/  LDL.LU R5, [R1+0xc44] ;  /* 0x000c440001057983 */ /* 0x008ee80000300800 */
[----:B------:R-:W4:Y:S04]  /*3a970*/  LDL.LU R6, [R1+0xc64] ;  /* 0x000c640001067983 */ /* 0x000f280000300800 */
[----:B------:R1:W-:Y:S04]  /*3a980*/  STL [R1+0xc34], R7 ;  /* 0x000c340701007387 */ /* 0x0003e80000100800 */
[----:B------:R1:W-:Y:S04]  /*3a990*/  LDGSTS.E [R0+0x1400c], desc[UR48][R2.64], P3 ;  /* 0x1400c00002007fae */ /* 0x0003e80009921870 */
[----:B------:R1:W-:Y:S04]  /*3a9a0*/  STL [R1+0xc30], R9 ;  /* 0x000c300901007387 */ /* 0x0003e80000100800 */
[----:B------:R1:W-:Y:S02]  /*3a9b0*/  STL [R1+0xc3c], R4 ;  /* 0x000c3c0401007387 */ /* 0x0003e40000100800 */
[----:B-1----:R-:W-:-:S02]  /*3a9c0*/  MOV R2, R7 ;  /* 0x0000000700027202 */ /* 0x002fc40000000f00 */
[----:B------:R-:W4:Y:S04]  /*3a9d0*/  LDL.LU R7, [R1+0xc40] ;  /* 0x000c400001077983 */ /* 0x000f280000300800 */
[----:B------:R1:W-:Y:S04]  /*3a9e0*/  STL [R1+0xc38], R8 ;  /* 0x000c380801007387 */ /* 0x0003e80000100800 */
[----:B------:R-:W4:Y:S01]  /*3a9f0*/  LDL.LU R10, [R1+0xc60] ;  /* 0x000c6000010a7983 */ /* 0x000f220000300800 */
[----:B------:R-:W-:Y:S01]  /*3aa00*/  IMAD.MOV.U32 R3, RZ, RZ, R9 ;  /* 0x000000ffff037224 */ /* 0x000fe200078e0009 */
[----:B------:R-:W-:-:S02]  /*3aa10*/  ULEA UR11, UR9, UR10, 0xf ;  /* 0x0000000a090b7291 */ /* 0x000fc4000f8e783f */
[----:B------:R-:W4:Y:S04]  /*3aa20*/  LDL.LU R9, [R1+0xc80] ;  /* 0x000c800001097983 */ /* 0x000f280000300800 */
[----:B------:R1:W-:Y:S02]  /*3aa30*/  LDGSTS.E [R0+0x1800c], desc[UR48][R2.64], P3 ;  /* 0x1800c00002007fae */ /* 0x0003e40009921870 */
[----:B-1----:R-:W-:Y:S01]  /*3aa40*/  MOV R2, R4 ;  /* 0x0000000400027202 */ /* 0x002fe20000000f00 */
[----:B------:R-:W-:Y:S01]  /*3aa50*/  IMAD.MOV.U32 R3, RZ, RZ, R8 ;  /* 0x000000ffff037224 */ /* 0x000fe200078e0008 */
[----:B------:R-:W4:Y:S04]  /*3aa60*/  LDL.LU R4, [R1+0xc84] ;  /* 0x000c840001047983 */ /* 0x000f280000300800 */
[----:B------:R1:W-:Y:S04]  /*3aa70*/  LDGSTS.E [R0+0x1c00c], desc[UR48][R2.64], P3 ;  /* 0x1c00c00002007fae */ /* 0x0003e80009921870 */
[----:B------:R-:W4:Y:S04]  /*3aa80*/  LDL.LU R215, [R1+0xca0] ;  /* 0x000ca00001d77983 */ /* 0x000f280000300800 */
[----:B------:R-:W4:Y:S01]  /*3aa90*/  LDL.LU R8, [R1+0xca4] ;  /* 0x000ca40001087983 */ /* 0x000f220000300800 */
[----:B-1----:R-:W-:-:S03]  /*3aaa0*/  SEL R0, RZ, 0x4, P1 ;  /* 0x00000004ff007807 */ /* 0x002fc60000800000 */
[----:B------:R-:W0:Y:S01]  /*3aab0*/  LDGDEPBAR ;  /* 0x00000000000079af */ /* 0x000e220000000000 */
[----:B------:R-:W-:-:S04]  /*3aac0*/  SEL R0, R0, RZ, !P0 ;  /* 0x000000ff00007207 */ /* 0x000fc80004000000 */
[----:B------:R-:W-:Y:S02]  /*3aad0*/  ISETP.NE.U32.AND P0, PT, R0, RZ, PT ;  /* 0x000000ff0000720c */ /* 0x000fe40003f05070 */
[----:B------:R-:W-:-:S04]  /*3aae0*/  MOV R0, UR11 ;  /* 0x0000000b00007c02 */ /* 0x000fc80008000f00 */
[----:B--2---:R-:W-:Y:S02]  /*3aaf0*/  IADD3 R0, R12, 0x100000, R0 ;  /* 0x001000000c007810 */ /* 0x004fe40007ffe000 */
[----:B---3--:R-:W-:Y:S02]  /*3ab00*/  IADD3 R5, P1, R5, UR5, RZ ;  /* 0x0000000505057c10 */ /* 0x008fe4000ff3e0ff */
[----:B----4-:R-:W-:-:S03]  /*3ab10*/  IADD3 R6, P2, R6, UR5, RZ ;  /* 0x0000000506067c10 */ /* 0x010fc6000ff5e0ff */
[----:B------:R1:W-:Y:S01]  /*3ab20*/  STL [R1+0xc44], R5 ;  /* 0x000c440501007387 */ /* 0x0003e20000100800 */
[----:B------:R-:W-:-:S03]  /*3ab30*/  IMAD.MOV.U32 R2, RZ, RZ, R5 ;  /* 0x000000ffff027224 */ /* 0x000fc600078e0005 */
[----:B------:R-:W-:Y:S01]  /*3ab40*/  STL [R1+0xc64], R6 ;  /* 0x000c640601007387 */ /* 0x000fe20000100800 */
[----:B------:R-:W-:-:S04]  /*3ab50*/  IADD3.X R7, R7, UR8, RZ, P1, !PT ;  /* 0x0000000807077c10 */ /* 0x000fc80008ffe4ff */
[----:B------:R-:W-:Y:S01]  /*3ab60*/  MOV R3, R7 ;  /* 0x0000000700037202 */ /* 0x000fe20000000f00 */
[----:B------:R2:W-:Y:S01]  /*3ab70*/  STL [R1+0xc40], R7 ;  /* 0x000c400701007387 */ /* 0x0005e20000100800 */
[----:B------:R-:W-:-:S03]  /*3ab80*/  IADD3.X R10, R10, UR8, RZ, P2, !PT ;  /* 0x000000080a0a7c10 */ /* 0x000fc600097fe4ff */
[----:B-1----:R-:W3:Y:S04]  /*3ab90*/  LDL.LU R5, [R1+0xcc4] ;  /* 0x000cc40001057983 */ /* 0x002ee80000300800 */
[----:B------:R1:W-:Y:S04]  /*3aba0*/  STL [R1+0xc60], R10 ;  /* 0x000c600a01007387 */ /* 0x0003e80000100800 */
[----:B------:R4:W-:Y:S04]  /*3abb0*/  LDGSTS.E [R0+-0x20000], desc[UR48][R2.64], P0 ;  /* 0xe000000002007fae */ /* 0x0009e80008121870 */
[----:B--2---:R-:W2:Y:S01]  /*3abc0*/  LDL.LU R7, [R1+0xce4] ;  /* 0x000ce40001077983 */ /* 0x004ea20000300800 */
[----:B----4-:R-:W-:-:S03]  /*3abd0*/  IMAD.MOV.U32 R2, RZ, RZ, R6 ;  /* 0x000000ffff027224 */ /* 0x010fc600078e0006 */
[----:B------:R-:W4:Y:S01]  /*3abe0*/  LDL.LU R6, [R1+0xcc0] ;  /* 0x000cc00001067983 */ /* 0x000f220000300800 */
[----:B------:R-:W-:-:S03]  /*3abf0*/  MOV R3, R10 ;  /* 0x0000000a00037202 */ /* 0x000fc60000000f00 */
[----:B-1----:R-:W4:Y:S01]  /*3ac00*/  LDL.LU R10, [R1+0xce0] ;  /* 0x000ce000010a7983 */ /* 0x002f220000300800 */
[----:B------:R-:W-:-:S03]  /*3ac10*/  IADD3 R4, P1, R4, UR5, RZ ;  /* 0x0000000504047c10 */ /* 0x000fc6000ff3e0ff */
[----:B------:R1:W-:Y:S01]  /*3ac20*/  LDGSTS.E [R0+-0x1fc00], desc[UR48][R2.64], P0 ;  /* 0xe040000002007fae */ /* 0x0003e20008121870 */
[----:B------:R-:W-:Y:S02]  /*3ac30*/  IADD3.X R9, R9, UR8, RZ, P1, !PT ;  /* 0x0000000809097c10 */ /* 0x000fe40008ffe4ff */
[----:B------:R-:W-:Y:S01]  /*3ac40*/  IADD3 R8, P2, R8, UR5, RZ ;  /* 0x0000000508087c10 */ /* 0x000fe2000ff5e0ff */
[----:B------:R1:W-:Y:S03]  /*3ac50*/  STL [R1+0xc84], R4 ;  /* 0x000c840401007387 */ /* 0x0003e60000100800 */
[----:B------:R-:W-:Y:S01]  /*3ac60*/  IADD3.X R215, R215, UR8, RZ, P2, !PT ;  /* 0x00000008d7d77c10 */ /* 0x000fe200097fe4ff */
[----:B------:R1:W-:Y:S02]  /*3ac70*/  STL [R1+0xc80], R9 ;  /* 0x000c800901007387 */ /* 0x0003e40000100800 */
[----:B-1----:R-:W-:Y:S01]  /*3ac80*/  IMAD.MOV.U32 R2, RZ, RZ, R4 ;  /* 0x000000ffff027224 */ /* 0x002fe200078e0004 */
[----:B------:R-:W-:Y:S01]  /*3ac90*/  MOV R3, R9 ;  /* 0x0000000900037202 */ /* 0x000fe20000000f00 */
[----:B------:R1:W-:Y:S04]  /*3aca0*/  STL [R1+0xca4], R8 ;  /* 0x000ca40801007387 */ /* 0x0003e80000100800 */
[----:B------:R-:W4:Y:S04]  /*3acb0*/  LDL.LU R4, [R1+0xd04] ;  /* 0x000d040001047983 */ /* 0x000f280000300800 */
[----:B------:R1:W-:Y:S04]  /*3acc0*/  STL [R1+0xca0], R215 ;  /* 0x000ca0d701007387 */ /* 0x0003e80000100800 */
[----:B------:R1:W-:Y:S04]  /*3acd0*/  LDGSTS.E [R0+-0x1f800], desc[UR48][R2.64], P0 ;  /* 0xe080000002007fae */ /* 0x0003e80008121870 */
[----:B------:R-:W4:Y:S01]  /*3ace0*/  LDL.LU R9, [R1+0xd24] ;  /* 0x000d240001097983 */ /* 0x000f220000300800 */
[----:B-1----:R-:W-:Y:S01]  /*3acf0*/  IMAD.MOV.U32 R2, RZ, RZ, R8 ;  /* 0x000000ffff027224 */ /* 0x002fe200078e0008 */
[----:B------:R-:W-:-:S02]  /*3ad00*/  MOV R3, R215 ;  /* 0x000000d700037202 */ /* 0x000fc40000000f00 */
[----:B------:R-:W4:Y:S04]  /*3ad10*/  LDL.LU R8, [R1+0xd00] ;  /* 0x000d000001087983 */ /* 0x000f280000300800 */
[----:B------:R-:W4:Y:S04]  /*3ad20*/  LDL.LU R215, [R1+0xd20] ;  /* 0x000d200001d77983 */ /* 0x000f280000300800 */
[----:B------:R1:W-:Y:S01]  /*3ad30*/  LDGSTS.E [R0+-0x1f400], desc[UR48][R2.64], P0 ;  /* 0xe0c0000002007fae */ /* 0x0003e20008121870 */
[----:B---3--:R-:W-:-:S05]  /*3ad40*/  IADD3 R5, P1, R5, UR5, RZ ;  /* 0x0000000505057c10 */ /* 0x008fca000ff3e0ff */
[----:B------:R3:W-:Y:S01]  /*3ad50*/  STL [R1+0xcc4], R5 ;  /* 0x000cc40501007387 */ /* 0x0007e20000100800 */
[----:B-1----:R-:W-:Y:S01]  /*3ad60*/  IMAD.MOV.U32 R2, RZ, RZ, R5 ;  /* 0x000000ffff027224 */ /* 0x002fe200078e0005 */
[----:B--2---:R-:W-:Y:S02]  /*3ad70*/  IADD3 R7, P2, R7, UR5, RZ ;  /* 0x0000000507077c10 */ /* 0x004fe4000ff5e0ff */
[----:B----4-:R-:W-:Y:S02]  /*3ad80*/  IADD3.X R6, R6, UR8, RZ, P1, !PT ;  /* 0x0000000806067c10 */ /* 0x010fe40008ffe4ff */
[----:B------:R-:W-:-:S03]  /*3ad90*/  IADD3.X R10, R10, UR8, RZ, P2, !PT ;  /* 0x000000080a0a7c10 */ /* 0x000fc600097fe4ff */
[----:B------:R1:W-:Y:S01]  /*3ada0*/  STL [R1+0xcc0], R6 ;  /* 0x000cc00601007387 */ /* 0x0003e20000100800 */
[----:B------:R-:W-:-:S03]  /*3adb0*/  MOV R3, R6 ;  /* 0x0000000600037202 */ /* 0x000fc60000000f00 */
[----:B------:R2:W-:Y:S04]  /*3adc0*/  STL [R1+0xce4], R7 ;  /* 0x000ce40701007387 */ /* 0x0005e80000100800 */
[----:B---3--:R-:W3:Y:S04]  /*3add0*/  LDL.LU R5, [R1+0xd44] ;  /* 0x000d440001057983 */ /* 0x008ee80000300800 */
[----:B------:R4:W-:Y:S04]  /*3ade0*/  STL [R1+0xce0], R10 ;  /* 0x000ce00a01007387 */ /* 0x0009e80000100800 */
[----:B------:R2:W-:Y:S04]  /*3adf0*/  LDGSTS.E [R0+-0x1f000], desc[UR48][R2.64], P0 ;  /* 0xe100000002007fae */ /* 0x0005e80008121870 */
[----:B-1----:R-:W3:Y:S01]  /*3ae00*/  LDL.LU R6, [R1+0xd64] ;  /* 0x000d640001067983 */ /* 0x002ee20000300800 */
[----:B--2---:R-:W-:-:S03]  /*3ae10*/  IMAD.MOV.U32 R2, RZ, RZ, R7 ;  /* 0x000000ffff027224 */ /* 0x004fc600078e0007 */
[----:B------:R-:W2:Y:S01]  /*3ae20*/  LDL.LU R7, [R1+0xd40] ;  /* 0x000d400001077983 */ /* 0x000ea20000300800 */
[----:B------:R-:W-:-:S03]  /*3ae30*/  MOV R3, R10 ;  /* 0x0000000a00037202 */ /* 0x000fc60000000f00 */
[----:B----4-:R-:W4:Y:S01]  /*3ae40*/  LDL.LU R10, [R1+0xd60] ;  /* 0x000d6000010a7983 */ /* 0x010f220000300800 */
[----:B------:R-:W-:Y:S02]  /*3ae50*/  IADD3 R4, P1, R4, UR5, RZ ;  /* 0x0000000504047c10 */ /* 0x000fe4000ff3e0ff */
[----:B------:R-:W-:Y:S01]  /*3ae60*/  IADD3 R9, P2, R9, UR5, RZ ;  /* 0x0000000509097c10 */ /* 0x000fe2000ff5e0ff */
[----:B------:R1:W-:Y:S01]  /*3ae70*/  LDGSTS.E [R0+-0x1ec00], desc[UR48][R2.64], P0 ;  /* 0xe140000002007fae */ /* 0x0003e20008121870 */
[----:B------:R-:W-:-:S03]  /*3ae80*/  IADD3.X R8, R8, UR8, RZ, P1, !PT ;  /* 0x0000000808087c10 */ /* 0x000fc60008ffe4ff */
[----:B------:R1:W-:Y:S01]  /*3ae90*/  STL [R1+0xd04], R4 ;  /* 0x000d040401007387 */ /* 0x0003e20000100800 */
[----:B------:R-:W-:-:S03]  /*3aea0*/  IADD3.X R215, R215, UR8, RZ, P2, !PT ;  /* 0x00000008d7d77c10 */ /* 0x000fc600097fe4ff */
        /* <DEDUP_REMOVED lines=14> */
[----:B------:R-:W-:Y:S01]  /*3af90*/  STL [R1+0xd44], R5 ;  /* 0x000d440501007387 */ /* 0x000fe20000100800 */
[----:B-1----:R-:W-:Y:S01]  /*3afa0*/  IMAD.MOV.U32 R2, RZ, RZ, R5 ;  /* 0x000000ffff027224 */ /* 0x002fe200078e0005 */
[----:B------:R-:W-:Y:S02]  /*3afb0*/  IADD3 R6, P2, R6, UR5, RZ ;  /* 0x0000000506067c10 */ /* 0x000fe4000ff5e0ff */
[----:B--2---:R-:W-:Y:S02]  /*3afc0*/  IADD3.X R7, R7, UR8, RZ, P1, !PT ;  /* 0x0000000807077c10 */ /* 0x004fe40008ffe4ff */
[----:B----4-:R-:W-:-:S03]  /*3afd0*/  IADD3.X R10, R10, UR8, RZ, P2, !PT ;  /* 0x000000080a0a7c10 */ /* 0x010fc600097fe4ff */
[----:B------:R1:W-:Y:S01]  /*3afe0*/  STL [R1+0xd40], R7 ;  /* 0x000d400701007387 */ /* 0x0003e20000100800 */
[----:B------:R-:W-:-:S03]  /*3aff0*/  MOV R3, R7 ;  /* 0x0000000700037202 */ /* 0x000fc60000000f00 */
[----:B------:R-:W-:Y:S04]  /*3b000*/  STL [R1+0xd64], R6 ;  /* 0x000d640601007387 */ /* 0x000fe80000100800 */
[----:B------:R2:W-:Y:S04]  /*3b010*/  LDGSTS.E [R0+-0x1e000], desc[UR48][R2.64], P0 ;  /* 0xe200000002007fae */ /* 0x0005e80008121870 */
[----:B-1----:R-:W3:Y:S04]  /*3b020*/  LDL.LU R7, [R1+0xdc4] ;  /* 0x000dc40001077983 */ /* 0x002ee80000300800 */
[----:B------:R1:W-:Y:S04]  /*3b030*/  STL [R1+0xd60], R10 ;  /* 0x000d600a01007387 */ /* 0x0003e80000100800 */
[----:B------:R-:W4:Y:S01]  /*3b040*/  LDL.LU R5, [R1+0xde4] ;  /* 0x000de40001057983 */ /* 0x000f220000300800 */
[----:B--2---:R-:W-:Y:S01]  /*3b050*/  MOV R3, R10 ;  /* 0x0000000a00037202 */ /* 0x004fe20000000f00 */
[----:B------:R-:W-:-:S02]  /*3b060*/  IMAD.MOV.U32 R2, RZ, RZ, R6 ;  /* 0x000000ffff027224 */ /* 0x000fc400078e0006 */
[----:B-1----:R-:W2:Y:S04]  /*3b070*/  LDL.LU R10, [R1+0xdc0] ;  /* 0x000dc000010a7983 */ /* 0x002ea80000300800 */
[----:B------:R-:W2:Y:S01]  /*3b080*/  LDL.LU R6, [R1+0xde0] ;  /* 0x000de00001067983 */ /* 0x000ea20000300800 */
[----:B------:R-:W-:Y:S02]  /*3b090*/  IADD3 R4, P1, R4, UR5, RZ ;  /* 0x0000000504047c10 */ /* 0x000fe4000ff3e0ff */
[----:B------:R-:W-:Y:S01]  /*3b0a0*/  IADD3 R8, P2, R8, UR5, RZ ;  /* 0x0000000508087c10 */ /* 0x000fe2000ff5e0ff */
[----:B------:R1:W-:Y:S04]  /*3b0b0*/  LDGSTS.E [R0+-0x1dc00], desc[UR48][R2.64], P0 ;  /* 0xe240000002007fae */ /* 0x0003e80008121870 */
[----:B------:R-:W-:Y:S01]  /*3b0c0*/  STL [R1+0xd84], R4 ;  /* 0x000d840401007387 */ /* 0x000fe20000100800 */
[----:B------:R-:W-:Y:S01]  /*3b0d0*/  IADD3.X R9, R9, UR8, RZ, P1, !PT ;  /* 0x0000000809097c10 */ /* 0x000fe20008ffe4ff */
[----:B-1----:R-:W-:Y:S01]  /*3b0e0*/  IMAD.MOV.U32 R2, RZ, RZ, R4 ;  /* 0x000000ffff027224 */ /* 0x002fe200078e0004 */
[----:B------:R-:W-:-:S03]  /*3b0f0*/  IADD3.X R215, R215, UR8, RZ, P2, !PT ;  /* 0x00000008d7d77c10 */ /* 0x000fc600097fe4ff */
[----:B------:R1:W-:Y:S01]  /*3b100*/  STL [R1+0xd80], R9 ;  /* 0x000d800901007387 */ /* 0x0003e20000100800 */
[----:B------:R-:W-:-:S03]  /*3b110*/  MOV R3, R9 ;  /* 0x0000000900037202 */ /* 0x000fc60000000f00 */
[----:B------:R-:W-:Y:S04]  /*3b120*/  STL [R1+0xda4], R8 ;  /* 0x000da40801007387 */ /* 0x000fe80000100800 */
[----:B------:R1:W-:Y:S04]  /*3b130*/  LDGSTS.E [R0+-0x1d800], desc[UR48][R2.64], P0 ;  /* 0xe280000002007fae */ /* 0x0003e80008121870 */
[----:B-1----:R-:W2:Y:S04]  /*3b140*/  LDL.LU R9, [R1+0xe04] ;  /* 0x000e040001097983 */ /* 0x002ea80000300800 */
[----:B------:R1:W-:Y:S04]  /*3b150*/  STL [R1+0xda0], R215 ;  /* 0x000da0d701007387 */ /* 0x0003e80000100800 */
[----:B------:R-:W2:Y:S01]  /*3b160*/  LDL.LU R4, [R1+0xe24] ;  /* 0x000e240001047983 */ /* 0x000ea20000300800 */
[----:B------:R-:W-:Y:S01]  /*3b170*/  MOV R3, R215 ;  /* 0x000000d700037202 */ /* 0x000fe20000000f00 */
[----:B------:R-:W-:-:S02]  /*3b180*/  IMAD.MOV.U32 R2, RZ, RZ, R8 ;  /* 0x000000ffff027224 */ /* 0x000fc400078e0008 */
[----:B-1----:R-:W2:Y:S04]  /*3b190*/  LDL.LU R215, [R1+0xe00] ;  /* 0x000e000001d77983 */ /* 0x002ea80000300800 */
[----:B------:R-:W2:Y:S04]  /*3b1a0*/  LDL.LU R8, [R1+0xe20] ;  /* 0x000e200001087983 */ /* 0x000ea80000300800 */
[----:B------:R1:W-:Y:S01]  /*3b1b0*/  LDGSTS.E [R0+-0x1d400], desc[UR48][R2.64], P0 ;  /* 0xe2c0000002007fae */ /* 0x0003e20008121870 */
[----:B---3--:R-:W-:Y:S02]  /*3b1c0*/  IADD3 R7, P1, R7, UR5, RZ ;  /* 0x0000000507077c10 */ /* 0x008fe4000ff3e0ff */
[----:B----4-:R-:W-:-:S03]  /*3b1d0*/  IADD3 R5, P2, R5, UR5, RZ ;  /* 0x0000000505057c10 */ /* 0x010fc6000ff5e0ff */
[----:B-1----:R-:W-:Y:S01]  /*3b1e0*/  IMAD.MOV.U32 R2, RZ, RZ, R7 ;  /* 0x000000ffff027224 */ /* 0x002fe200078e0007 */
[----:B--2---:R-:W-:Y:S01]  /*3b1f0*/  IADD3.X R10, R10, UR8, RZ, P1, !PT ;  /* 0x000000080a0a7c10 */ /* 0x004fe20008ffe4ff */
[----:B------:R1:W-:Y:S01]  /*3b200*/  STL [R1+0xdc4], R7 ;  /* 0x000dc40701007387 */ /* 0x0003e20000100800 */
[----:B------:R-:W-:Y:S02]  /*3b210*/  IADD3.X R6, R6, UR8, RZ, P2, !PT ;  /* 0x0000000806067c10 */ /* 0x000fe400097fe4ff */
[----:B------:R-:W-:Y:S01]  /*3b220*/  MOV R3, R10 ;  /* 0x0000000a00037202 */ /* 0x000fe20000000f00 */
[----:B------:R-:W-:Y:S04]  /*3b230*/  STL [R1+0xdc0], R10 ;  /* 0x000dc00a01007387 */ /* 0x000fe80000100800 */
[----:B------:R2:W-:Y:S04]  /*3b240*/  STL [R1+0xde4], R5 ;  /* 0x000de40501007387 */ /* 0x0005e80000100800 */
[----:B------:R3:W-:Y:S04]  /*3b250*/  LDGSTS.E [R0+-0x1d000], desc[UR48][R2.64], P0 ;  /* 0xe300000002007fae */ /* 0x0007e80008121870 */
[----:B------:R4:W-:Y:S04]  /*3b260*/  STL [R1+0xde0], R6 ;  /* 0x000de00601007387 */ /* 0x0009e80000100800 */
[----:B-1----:R-:W4:Y:S01]  /*3b270*/  LDL.LU R7, [R1+0xc48] ;  /* 0x000c480001077983 */ /* 0x002f220000300800 */
[----:B---3--:R-:W-:-:S03]  /*3b280*/  IMAD.MOV.U32 R2, RZ, RZ, R5 ;  /* 0x000000ffff027224 */ /* 0x008fc600078e0005 */
[----:B--2---:R-:W2:Y:S01]  /*3b290*/  LDL.LU R5, [R1+0xc4c] ;  /* 0x000c4c0001057983 */ /* 0x004ea20000300800 */
[----:B------:R-:W-:-:S03]  /*3b2a0*/  MOV R3, R6 ;  /* 0x0000000600037202 */ /* 0x000fc60000000f00 */
[----:B------:R-:W3:Y:S04]  /*3b2b0*/  LDL.LU R10, [R1+0xc68] ;  /* 0x000c6800010a7983 */ /* 0x000ee80000300800 */
[----:B----4-:R-:W4:Y:S01]  /*3b2c0*/  LDL.LU R6, [R1+0xc6c] ;  /* 0x000c6c0001067983 */ /* 0x010f220000300800 */
[----:B------:R-:W-:-:S03]  /*3b2d0*/  IADD3 R9, P1, R9, UR5, RZ ;  /* 0x0000000509097c10 */ /* 0x000fc6000ff3e0ff */
[----:B------:R1:W-:Y:S01]  /*3b2e0*/  LDGSTS.E [R0+-0x1cc00], desc[UR48][R2.64], P0 ;  /* 0xe340000002007fae */ /* 0x0003e20008121870 */
[----:B------:R-:W-:Y:S02]  /*3b2f0*/  IADD3 R4, P2, R4, UR5, RZ ;  /* 0x0000000504047c10 */ /* 0x000fe4000ff5e0ff */
[----:B------:R-:W-:Y:S01]  /*3b300*/  IADD3.X R215, R215, UR8, RZ, P1, !PT ;  /* 0x00000008d7d77c10 */ /* 0x000fe20008ffe4ff */
[----:B------:R1:W-:Y:S01]  /*3b310*/  STL [R1+0xe04], R9 ;  /* 0x000e040901007387 */ /* 0x0003e20000100800 */
[----:B------:R-:W-:Y:S01]  /*3b320*/  IADD3.X R8, R8, UR8, RZ, P2, !PT ;  /* 0x0000000808087c10 */ /* 0x000fe200097fe4ff */
[----:B-1----:R-:W-:Y:S01]  /*3b330*/  IMAD.MOV.U32 R2, RZ, RZ, R9 ;  /* 0x000000ffff027224 */ /* 0x002fe200078e0009 */
[----:B------:R-:W-:Y:S01]  /*3b340*/  MOV R3, R215 ;  /* 0x000000d700037202 */ /* 0x000fe20000000f00 */
[----:B------:R-:W-:Y:S04]  /*3b350*/  STL [R1+0xe00], R215 ;  /* 0x000e00d701007387 */ /* 0x000fe80000100800 */
[----:B------:R1:W-:Y:S04]  /*3b360*/  STL [R1+0xe24], R4 ;  /* 0x000e240401007387 */ /* 0x0003e80000100800 */
[----:B------:R1:W-:Y:S04]  /*3b370*/  LDGSTS.E [R0+-0x1c800], desc[UR48][R2.64], P0 ;  /* 0xe380000002007fae */ /* 0x0003e80008121870 */
[----:B------:R1:W-:Y:S04]  /*3b380*/  STL [R1+0xe20], R8 ;  /* 0x000e200801007387 */ /* 0x0003e80000100800 */
[----:B------:R-:W3:Y:S01]  /*3b390*/  LDL.LU R9, [R1+0xc88] ;  /* 0x000c880001097983 */ /* 0x000ee20000300800 */
[----:B-1----:R-:W-:Y:S01]  /*3b3a0*/  IMAD.MOV.U32 R2, RZ, RZ, R4 ;  /* 0x000000ffff027224 */ /* 0x002fe200078e0004 */
[----:B------:R-:W-:-:S02]  /*3b3b0*/  MOV R3, R8 ;  /* 0x0000000800037202 */ /* 0x000fc40000000f00 */
[----:B------:R-:W3:Y:S04]  /*3b3c0*/  LDL.LU R4, [R1+0xc8c] ;  /* 0x000c8c0001047983 */ /* 0x000ee80000300800 */
[----:B------:R-:W3:Y:S04]  /*3b3d0*/  LDL.LU R215, [R1+0xca8] ;  /* 0x000ca80001d77983 */ /* 0x000ee80000300800 */
[----:B------:R1:W-:Y:S04]  /*3b3e0*/  LDGSTS.E [R0+-0x1c400], desc[UR48][R2.64], P0 ;  /* 0xe3c0000002007fae */ /* 0x0003e80008121870 */
[----:B------:R-:W3:Y:S01]  /*3b3f0*/  LDL.LU R8, [R1+0xcac] ;  /* 0x000cac0001087983 */ /* 0x000ee20000300800 */
[----:B-1----:R-:W-:Y:S01]  /*3b400*/  IMAD.U32 R0, RZ, RZ, UR11 ;  /* 0x0000000bff007e24 */ /* 0x002fe2000f8e00ff */
[----:B------:R-:W-:-:S04]  /*3b410*/  LOP3.LUT R2, R12, 0x20, RZ, 0x3c, !PT ;  /* 0x000000200c027812 */ /* 0x000fc800078e3cff */
[----:B------:R-:W-:Y:S02]  /*3b420*/  IADD3 R0, R2, 0x100000, R0 ;  /* 0x0010000002007810 */ /* 0x000fe40007ffe000 */
[----:B--2---:R-:W-:-:S04]  /*3b430*/  IADD3 R5, P1, R5, UR5, RZ ;  /* 0x0000000505057c10 */ /* 0x004fc8000ff3e0ff */
[----:B------:R-:W-:Y:S02]  /*3b440*/  IADD3.X R7, R7, UR8, RZ, P1, !PT ;  /* 0x0000000807077c10 */ /* 0x000fe40008ffe4ff */
[----:B----4-:R-:W-:Y:S01]  /*3b450*/  IADD3 R6, P2, R6, UR5, RZ ;  /* 0x0000000506067c10 */ /* 0x010fe2000ff5e0ff */
[----:B------:R1:W-:Y:S01]  /*3b460*/  STL [R1+0xc4c], R5 ;  /* 0x000c4c0501007387 */ /* 0x0003e20000100800 */
[----:B------:R-:W-:Y:S01]  /*3b470*/  MOV R2, R5 ;  /* 0x0000000500027202 */ /* 0x000fe20000000f00 */
[----:B------:R-:W-:Y:S01]  /*3b480*/  IMAD.MOV.U32 R3, RZ, RZ, R7 ;  /* 0x000000ffff037224 */ /* 0x000fe200078e0007 */
[----:B---3--:R-:W-:Y:S01]  /*3b490*/  IADD3.X R10, R10, UR8, RZ, P2, !PT ;  /* 0x000000080a0a7c10 */ /* 0x008fe200097fe4ff */
[----:B------:R2:W-:Y:S04]  /*3b4a0*/  STL [R1+0xc48], R7 ;  /* 0x000c480701007387 */ /* 0x0005e80000100800 */
[----:B------:R3:W-:Y:S04]  /*3b4b0*/  STL [R1+0xc6c], R6 ;  /* 0x000c6c0601007387 */ /* 0x0007e80000100800 */
[----:B-1----:R-:W4:Y:S04]  /*3b4c0*/  LDL.LU R5, [R1+0xccc] ;  /* 0x000ccc0001057983 */ /* 0x002f280000300800 */
[----:B------:R1:W-:Y:S04]  /*3b4d0*/  STL [R1+0xc68], R10 ;  /* 0x000c680a01007387 */ /* 0x0003e80000100800 */
[----:B------:R1:W-:Y:S04]  /*3b4e0*/  LDGSTS.E [R0+-0x1ff00], desc[UR48][R2.64], P0 ;  /* 0xe010000002007fae */ /* 0x0003e80008121870 */
[----:B--2---:R-:W2:Y:S01]  /*3b4f0*/  LDL.LU R7, [R1+0xcec] ;  /* 0x000cec0001077983 */ /* 0x004ea20000300800 */
[----:B-1----:R-:W-:-:S03]  /*3b500*/  MOV R2, R6 ;  /* 0x0000000600027202 */ /* 0x002fc60000000f00 */
[----:B---3--:R-:W3:Y:S01]  /*3b510*/  LDL.LU R6, [R1+0xcc8] ;  /* 0x000cc80001067983 */ /* 0x008ee20000300800 */
[----:B------:R-:W-:-:S03]  /*3b520*/  IMAD.MOV.U32 R3, RZ, RZ, R10 ;  /* 0x000000ffff037224 */ /* 0x000fc600078e000a */
[----:B------:R-:W3:Y:S01]  /*3b530*/  LDL.LU R10, [R1+0xce8] ;  /* 0x000ce800010a7983 */ /* 0x000ee20000300800 */
[----:B------:R-:W-:-:S03]  /*3b540*/  IADD3 R4, P1, R4, UR5, RZ ;  /* 0x0000000504047c10 */ /* 0x000fc6000ff3e0ff */
[----:B------:R1:W-:Y:S01]  /*3b550*/  LDGSTS.E [R0+-0x1fb00], desc[UR48][R2.64], P0 ;  /* 0xe050000002007fae */ /* 0x0003e20008121870 */
[----:B------:R-:W-:-:S03]  /*3b560*/  IADD3.X R9, R9, UR8, RZ, P1, !PT ;  /* 0x0000000809097c10 */ /* 0x000fc60008ffe4ff */
[----:B------:R1:W-:Y:S01]  /*3b570*/  STL [R1+0xc8c], R4 ;  /* 0x000c8c0401007387 */ /* 0x0003e20000100800 */
[----:B------:R-:W-:-:S03]  /*3b580*/  IADD3 R8, P2, R8, UR5, RZ ;  /* 0x0000000508087c10 */ /* 0x000fc6000ff5e0ff */
[----:B------:R1:W-:Y:S02]  /*3b590*/  STL [R1+0xc88], R9 ;  /* 0x000c880901007387 */ /* 0x0003e40000100800 */
[----:B-1----:R-:W-:Y:S01]  /*3b5a0*/  MOV R2, R4 ;  /* 0x0000000400027202 */ /* 0x002fe20000000f00 */
[----:B------:R-:W-:Y:S01]  /*3b5b0*/  IMAD.MOV.U32 R3, RZ, RZ, R9 ;  /* 0x000000ffff037224 */ /* 0x000fe200078e0009 */
[----:B------:R-:W-:Y:S01]  /*3b5c0*/  IADD3.X R215, R215, UR8, RZ, P2, !PT ;  /* 0x00000008d7d77c10 */ /* 0x000fe200097fe4ff */
[----:B------:R1:W-:Y:S04]  /*3b5d0*/  STL [R1+0xcac], R8 ;  /* 0x000cac0801007387 */ /* 0x0003e80000100800 */
[----:B------:R-:W3:Y:S04]  /*3b5e0*/  LDL.LU R4, [R1+0xd0c] ;  /* 0x000d0c0001047983 */ /* 0x000ee80000300800 */
[----:B------:R1:W-:Y:S04]  /*3b5f0*/  STL [R1+0xca8], R215 ;  /* 0x000ca8d701007387 */ /* 0x0003e80000100800 */
[----:B------:R1:W-:Y:S04]  /*3b600*/  LDGSTS.E [R0+-0x1f700], desc[UR48][R2.64], P0 ;  /* 0xe090000002007fae */ /* 0x0003e80008121870 */
[----:B------:R-:W3:Y:S01]  /*3b610*/  LDL.LU R9, [R1+0xd2c] ;  /* 0x000d2c0001097983 */ /* 0x000ee20000300800 */
[----:B-1----:R-:W-:Y:S01]  /*3b620*/  MOV R2, R8 ;  /* 0x0000000800027202 */ /* 0x002fe20000000f00 */
[----:B------:R-:W-:-:S02]  /*3b630*/  IMAD.MOV.U32 R3, RZ, RZ, R215 ;  /* 0x000000ffff037224 */ /* 0x000fc400078e00d7 */
[----:B------:R-:W3:Y:S04]  /*3b640*/  LDL.LU R8, [R1+0xd08] ;  /* 0x000d080001087983 */ /* 0x000ee80000300800 */
[----:B------:R-:W3:Y:S04]  /*3b650*/  LDL.LU R215, [R1+0xd28] ;  /* 0x000d280001d77983 */ /* 0x000ee80000300800 */
[----:B------:R1:W-:Y:S01]  /*3b660*/  LDGSTS.E [R0+-0x1f300], desc[UR48][R2.64], P0 ;  /* 0xe0d0000002007fae */ /* 0x0003e20008121870 */
[----:B----4-:R-:W-:-:S04]  /*3b670*/  IADD3 R5, P1, R5, UR5, RZ ;  /* 0x0000000505057c10 */ /* 0x010fc8000ff3e0ff */
[----:B-1----:R-:W-:Y:S01]  /*3b680*/  MOV R2, R5 ;  /* 0x0000000500027202 */ /* 0x002fe20000000f00 */
[----:B------:R1:W-:Y:S01]  /*3b690*/  STL [R1+0xccc], R5 ;  /* 0x000ccc0501007387 */ /* 0x0003e20000100800 */
[----:B--2---:R-:W-:Y:S02]  /*3b6a0*/  IADD3 R7, P2, R7, UR5, RZ ;  /* 0x0000000507077c10 */ /* 0x004fe4000ff5e0ff */
[----:B---3--:R-:W-:Y:S02]  /*3b6b0*/  IADD3.X R6, R6, UR8, RZ, P1, !PT ;  /* 0x0000000806067c10 */ /* 0x008fe40008ffe4ff */
[----:B------:R-:W-:-:S03]  /*3b6c0*/  IADD3.X R10, R10, UR8, RZ, P2, !PT ;  /* 0x000000080a0a7c10 */ /* 0x000fc600097fe4ff */
[----:B------:R-:W-:Y:S01]  /*3b6d0*/  IMAD.MOV.U32 R3, RZ, RZ, R6 ;  /* 0x000000ffff037224 */ /* 0x000fe200078e0006 */
        /* <DEDUP_REMOVED lines=10> */
[----:B------:R-:W-:Y:S02]  /*3b780*/  IADD3 R4, P1, R4, UR5, RZ ;  /* 0x0000000504047c10 */ /* 0x000fe4000ff3e0ff */
[----:B------:R-:W-:Y:S01]  /*3b790*/  IADD3 R9, P2, R9, UR5, RZ ;  /* 0x0000000509097c10 */ /* 0x000fe2000ff5e0ff */
[----:B------:R1:W-:Y:S01]  /*3b7a0*/  LDGSTS.E [R0+-0x1eb00], desc[UR48][R2.64], P0 ;  /* 0xe150000002007fae */ /* 0x0003e20008121870 */
[----:B------:R-:W-:-:S03]  /*3b7b0*/  IADD3.X R8, R8, UR8, RZ, P1, !PT ;  /* 0x0000000808087c10 */ /* 0x000fc60008ffe4ff */
[----:B------:R1:W-:Y:S01]  /*3b7c0*/  STL [R1+0xd0c], R4 ;  /* 0x000d0c0401007387 */ /* 0x0003e20000100800 */
[----:B------:R-:W-:-:S03]  /*3b7d0*/  IADD3.X R215, R215, UR8, RZ, P2, !PT ;  /* 0x00000008d7d77c10 */ /* 0x000fc600097fe4ff */
[----:B------:R1:W-:Y:S02]  /*3b7e0*/  STL [R1+0xd08], R8 ;  /* 0x000d080801007387 */ /* 0x0003e40000100800 */
[----:B-1----:R-:W-:Y:S01]  /*3b7f0*/  MOV R2, R4 ;  /* 0x0000000400027202 */ /* 0x002fe20000000f00 */
[----:B------:R-:W-:Y:S01]  /*3b800*/  IMAD.MOV.U32 R3, RZ, RZ, R8 ;  /* 0x000000ffff037224 */ /* 0x000fe200078e0008 */
        /* <DEDUP_REMOVED lines=12> */
[----:B------:R-:W-:Y:S01]  /*3b8d0*/  STL [R1+0xd4c], R5 ;  /* 0x000d4c0501007387 */ /* 0x000fe20000100800 */
[----:B--2---:R-:W-:Y:S02]  /*3b8e0*/  IADD3 R6, P2, R6, UR5, RZ ;  /* 0x0000000506067c10 */ /* 0x004fe4000ff5e0ff */
[----:B---3--:R-:W-:Y:S02]  /*3b8f0*/  IADD3.X R7, R7, UR8, RZ, P1, !PT ;  /* 0x0000000807077c10 */ /* 0x008fe40008ffe4ff */
[----:B------:R-:W-:-:S03]  /*3b900*/  IADD3.X R10, R10, UR8, RZ, P2, !PT ;  /* 0x000000080a0a7c10 */ /* 0x000fc600097fe4ff */
[----:B------:R-:W-:Y:S01]  /*3b910*/  IMAD.MOV.U32 R3, RZ, RZ, R7 ;  /* 0x000000ffff037224 */ /* 0x000fe200078e0007 */
[----:B------:R1:W-:Y:S04]  /*3b920*/  STL [R1+0xd48], R7 ;  /* 0x000d480701007387 */ /* 0x0003e80000100800 */
[----:B------:R-:W-:Y:S04]  /*3b930*/  STL [R1+0xd6c], R6 ;  /* 0x000d6c0601007387 */ /* 0x000fe80000100800 */
[----:B------:R2:W-:Y:S04]  /*3b940*/  LDGSTS.E [R0+-0x1df00], desc[UR48][R2.64], P0 ;  /* 0xe210000002007fae */ /* 0x0005e80008121870 */
[----:B-1----:R-:W3:Y:S04]  /*3b950*/  LDL.LU R7, [R1+0xdcc] ;  /* 0x000dcc0001077983 */ /* 0x002ee80000300800 */
[----:B------:R1:W-:Y:S04]  /*3b960*/  STL [R1+0xd68], R10 ;  /* 0x000d680a01007387 */ /* 0x0003e80000100800 */
[----:B------:R-:W4:Y:S01]  /*3b970*/  LDL.LU R5, [R1+0xdec] ;  /* 0x000dec0001057983 */ /* 0x000f220000300800 */
[----:B--2---:R-:W-:Y:S01]  /*3b980*/  IMAD.MOV.U32 R3, RZ, RZ, R10 ;  /* 0x000000ffff037224 */ /* 0x004fe200078e000a */
[----:B------:R-:W-:-:S02]  /*3b990*/  MOV R2, R6 ;  /* 0x0000000600027202 */ /* 0x000fc40000000f00 */
[----:B-1----:R-:W2:Y:S04]  /*3b9a0*/  LDL.LU R10, [R1+0xdc8] ;  /* 0x000dc800010a7983 */ /* 0x002ea80000300800 */
[----:B------:R-:W2:Y:S01]  /*3b9b0*/  LDL.LU R6, [R1+0xde8] ;  /* 0x000de80001067983 */ /* 0x000ea20000300800 */
[----:B------:R-:W-:Y:S02]  /*3b9c0*/  IADD3 R4, P1, R4, UR5, RZ ;  /* 0x0000000504047c10 */ /* 0x000fe4000ff3e0ff */
[----:B------:R-:W-:Y:S01]  /*3b9d0*/  IADD3 R8, P2, R8, UR5, RZ ;  /* 0x0000000508087c10 */ /* 0x000fe2000ff5e0ff */
[----:B------:R1:W-:Y:S01]  /*3b9e0*/  LDGSTS.E [R0+-0x1db00], desc[UR48][R2.64], P0 ;  /* 0xe250000002007fae */ /* 0x0003e20008121870 */
[----:B------:R-:W-:-:S03]  /*3b9f0*/  IADD3.X R9, R9, UR8, RZ, P1, !PT ;  /* 0x0000000809097c10 */ /* 0x000fc60008ffe4ff */
[----:B------:R-:W-:Y:S01]  /*3ba00*/  STL [R1+0xd8c], R4 ;  /* 0x000d8c0401007387 */ /* 0x000fe20000100800 */
[----:B------:R-:W-:Y:S01]  /*3ba10*/  IADD3.X R215, R215, UR8, RZ, P2, !PT ;  /* 0x00000008d7d77c10 */ /* 0x000fe200097fe4ff */
[----:B-1----:R-:W-:Y:S01]  /*3ba20*/  IMAD.MOV.U32 R3, RZ, RZ, R9 ;  /* 0x000000ffff037224 */ /* 0x002fe200078e0009 */
[----:B------:R-:W-:Y:S01]  /*3ba30*/  MOV R2, R4 ;  /* 0x0000000400027202 */ /* 0x000fe20000000f00 */
[----:B------:R1:W-:Y:S04]  /*3ba40*/  STL [R1+0xd88], R9 ;  /* 0x000d880901007387 */ /* 0x0003e80000100800 */
[----:B------:R-:W-:Y:S04]  /*3ba50*/  STL [R1+0xdac], R8 ;  /* 0x000dac0801007387 */ /* 0x000fe80000100800 */
[----:B------:R1:W-:Y:S04]  /*3ba60*/  LDGSTS.E [R0+-0x1d700], desc[UR48][R2.64], P0 ;  /* 0xe290000002007fae */ /* 0x0003e80008121870 */
[----:B-1----:R-:W2:Y:S04]  /*3ba70*/  LDL.LU R9, [R1+0xe0c] ;  /* 0x000e0c0001097983 */ /* 0x002ea80000300800 */
[----:B------:R1:W-:Y:S04]  /*3ba80*/  STL [R1+0xda8], R215 ;  /* 0x000da8d701007387 */ /* 0x0003e80000100800 */
[----:B------:R-:W2:Y:S01]  /*3ba90*/  LDL.LU R4, [R1+0xe2c] ;  /* 0x000e2c0001047983 */ /* 0x000ea20000300800 */
[----:B------:R-:W-:Y:S01]  /*3baa0*/  IMAD.MOV.U32 R3, RZ, RZ, R215 ;  /* 0x000000ffff037224 */ /* 0x000fe200078e00d7 */
[----:B------:R-:W-:-:S02]  /*3bab0*/  MOV R2, R8 ;  /* 0x0000000800027202 */ /* 0x000fc40000000f00 */
[----:B-1----:R-:W2:Y:S04]  /*3bac0*/  LDL.LU R215, [R1+0xe08] ;  /* 0x000e080001d77983 */ /* 0x002ea80000300800 */
[----:B------:R-:W2:Y:S04]  /*3bad0*/  LDL.LU R8, [R1+0xe28] ;  /* 0x000e280001087983 */ /* 0x000ea80000300800 */
[----:B------:R1:W-:Y:S01]  /*3bae0*/  LDGSTS.E [R0+-0x1d300], desc[UR48][R2.64], P0 ;  /* 0xe2d0000002007fae */ /* 0x0003e20008121870 */
[----:B---3--:R-:W-:-:S04]  /*3baf0*/  IADD3 R7, P1, R7, UR5, RZ ;  /* 0x0000000507077c10 */ /* 0x008fc8000ff3e0ff */
[----:B-1----:R-:W-:Y:S02]  /*3bb00*/  MOV R2, R7 ;  /* 0x0000000700027202 */ /* 0x002fe40000000f00 */
[----:B----4-:R-:W-:Y:S02]  /*3bb10*/  IADD3 R5, P2, R5, UR5, RZ ;  /* 0x0000000505057c10 */ /* 0x010fe4000ff5e0ff */
[----:B--2---:R-:W-:Y:S01]  /*3bb20*/  IADD3.X R10, R10, UR8, RZ, P1, !PT ;  /* 0x000000080a0a7c10 */ /* 0x004fe20008ffe4ff */
[----:B------:R1:W-:Y:S01]  /*3bb30*/  STL [R1+0xdcc], R7 ;  /* 0x000dcc0701007387 */ /* 0x0003e20000100800 */
[----:B------:R-:W-:-:S03]  /*3bb40*/  IADD3.X R6, R6, UR8, RZ, P2, !PT ;  /* 0x0000000806067c10 */ /* 0x000fc600097fe4ff */
[----:B------:R-:W-:Y:S01]  /*3bb50*/  IMAD.MOV.U32 R3, RZ, RZ, R10 ;  /* 0x000000ffff037224 */ /* 0x000fe200078e000a */
[----:B------:R-:W-:Y:S04]  /*3bb60*/  STL [R1+0xdc8], R10 ;  /* 0x000dc80a01007387 */ /* 0x000fe80000100800 */
[----:B------:R2:W-:Y:S04]  /*3bb70*/  STL [R1+0xdec], R5 ;  /* 0x000dec0501007387 */ /* 0x0005e80000100800 */
[----:B------:R3:W-:Y:S04]  /*3bb80*/  LDGSTS.E [R0+-0x1cf00], desc[UR48][R2.64], P0 ;  /* 0xe310000002007fae */ /* 0x0007e80008121870 */
[----:B------:R4:W-:Y:S04]  /*3bb90*/  STL [R1+0xde8], R6 ;  /* 0x000de80601007387 */ /* 0x0009e80000100800 */
[----:B-1----:R-:W4:Y:S01]  /*3bba0*/  LDL.LU R7, [R1+0xc50] ;  /* 0x000c500001077983 */ /* 0x002f220000300800 */
[----:B---3--:R-:W-:-:S03]  /*3bbb0*/  MOV R2, R5 ;  /* 0x0000000500027202 */ /* 0x008fc60000000f00 */
[----:B--2---:R-:W2:Y:S01]  /*3bbc0*/  LDL.LU R5, [R1+0xc54] ;  /* 0x000c540001057983 */ /* 0x004ea20000300800 */
[----:B------:R-:W-:-:S03]  /*3bbd0*/  IMAD.MOV.U32 R3, RZ, RZ, R6 ;  /* 0x000000ffff037224 */ /* 0x000fc600078e0006 */
[----:B------:R-:W3:Y:S04]  /*3bbe0*/  LDL.LU R10, [R1+0xc70] ;  /* 0x000c7000010a7983 */ /* 0x000ee80000300800 */
[----:B----4-:R-:W4:Y:S01]  /*3bbf0*/  LDL.LU R6, [R1+0xc74] ;  /* 0x000c740001067983 */ /* 0x010f220000300800 */
[----:B------:R-:W-:-:S03]  /*3bc00*/  IADD3 R9, P1, R9, UR5, RZ ;  /* 0x0000000509097c10 */ /* 0x000fc6000ff3e0ff */
[----:B------:R1:W-:Y:S01]  /*3bc10*/  LDGSTS.E [R0+-0x1cb00], desc[UR48][R2.64], P0 ;  /* 0xe350000002007fae */ /* 0x0003e20008121870 */
[----:B------:R-:W-:Y:S02]  /*3bc20*/  IADD3 R4, P2, R4, UR5, RZ ;  /* 0x0000000504047c10 */ /* 0x000fe4000ff5e0ff */
[----:B------:R-:W-:Y:S02]  /*3bc30*/  IADD3.X R215, R215, UR8, RZ, P1, !PT ;  /* 0x00000008d7d77c10 */ /* 0x000fe40008ffe4ff */
[----:B-1----:R-:W-:-:S03]  /*3bc40*/  MOV R2, R9 ;  /* 0x0000000900027202 */ /* 0x002fc60000000f00 */
[----:B------:R-:W-:Y:S01]  /*3bc50*/  IMAD.MOV.U32 R3, RZ, RZ, R215 ;  /* 0x000000ffff037224 */ /* 0x000fe200078e00d7 */
[----:B------:R-:W-:Y:S01]  /*3bc60*/  IADD3.X R8, R8, UR8, RZ, P2, !PT ;  /* 0x0000000808087c10 */ /* 0x000fe200097fe4ff */
[----:B------:R1:W-:Y:S04]  /*3bc70*/  STL [R1+0xe0c], R9 ;  /* 0x000e0c0901007387 */ /* 0x0003e80000100800 */
[----:B------:R-:W-:Y:S04]  /*3bc80*/  STL [R1+0xe08], R215 ;  /* 0x000e08d701007387 */ /* 0x000fe80000100800 */
[----:B------:R1:W-:Y:S04]  /*3bc90*/  STL [R1+0xe2c], R4 ;  /* 0x000e2c0401007387 */ /* 0x0003e80000100800 */
[----:B------:R1:W-:Y:S04]  /*3bca0*/  LDGSTS.E [R0+-0x1c700], desc[UR48][R2.64], P0 ;  /* 0xe390000002007fae */ /* 0x0003e80008121870 */
[----:B------:R1:W-:Y:S04]  /*3bcb0*/  STL [R1+0xe28], R8 ;  /* 0x000e280801007387 */ /* 0x0003e80000100800 */
[----:B-1----:R-:W3:Y:S01]  /*3bcc0*/  LDL.LU R9, [R1+0xc90] ;  /* 0x000c900001097983 */ /* 0x002ee20000300800 */
[----:B------:R-:W-:Y:S01]  /*3bcd0*/  MOV R2, R4 ;  /* 0x0000000400027202 */ /* 0x000fe20000000f00 */
[----:B------:R-:W-:-:S02]  /*3bce0*/  IMAD.MOV.U32 R3, RZ, RZ, R8 ;  /* 0x000000ffff037224 */ /* 0x000fc400078e0008 */
[----:B------:R-:W3:Y:S04]  /*3bcf0*/  LDL.LU R4, [R1+0xc94] ;  /* 0x000c940001047983 */ /* 0x000ee80000300800 */
[----:B------:R-:W3:Y:S04]  /*3bd00*/  LDL.LU R215, [R1+0xcb0] ;  /* 0x000cb00001d77983 */ /* 0x000ee80000300800 */
[----:B------:R1:W-:Y:S04]  /*3bd10*/  LDGSTS.E [R0+-0x1c300], desc[UR48][R2.64], P0 ;  /* 0xe3d0000002007fae */ /* 0x0003e80008121870 */
[----:B------:R-:W3:Y:S01]  /*3bd20*/  LDL.LU R8, [R1+0xcb4] ;  /* 0x000cb40001087983 */ /* 0x000ee20000300800 */
[----:B-1----:R-:W-:-:S02]  /*3bd30*/  LOP3.LUT R2, R12, 0x40, RZ, 0x3c, !PT ;  /* 0x000000400c027812 */ /* 0x002fc400078e3cff */
[----:B------:R-:W-:-:S04]  /*3bd40*/  MOV R0, UR11 ;  /* 0x0000000b00007c02 */ /* 0x000fc80008000f00 */
[----:B------:R-:W-:Y:S02]  /*3bd50*/  IADD3 R0, R2, 0x100000, R0 ;  /* 0x0010000002007810 */ /* 0x000fe40007ffe000 */
[----:B--2---:R-:W-:-:S04]  /*3bd60*/  IADD3 R5, P1, R5, UR5, RZ ;  /* 0x0000000505057c10 */ /* 0x004fc8000ff3e0ff */
[----:B------:R-:W-:Y:S02]  /*3bd70*/  IADD3.X R7, R7, UR8, RZ, P1, !PT ;  /* 0x0000000807077c10 */ /* 0x000fe40008ffe4ff */
[----:B----4-:R-:W-:Y:S01]  /*3bd80*/  IADD3 R6, P2, R6, UR5, RZ ;  /* 0x0000000506067c10 */ /* 0x010fe2000ff5e0ff */
[----:B------:R1:W-:Y:S01]  /*3bd90*/  STL [R1+0xc54], R5 ;  /* 0x000c540501007387 */ /* 0x0003e20000100800 */
[----:B------:R-:W-:Y:S01]  /*3bda0*/  IMAD.MOV.U32 R2, RZ, RZ, R5 ;  /* 0x000000ffff027224 */ /* 0x000fe200078e0005 */
[----:B------:R-:W-:Y:S02]  /*3bdb0*/  MOV R3, R7 ;  /* 0x0000000700037202 */ /* 0x000fe40000000f00 */
[----:B---3--:R-:W-:Y:S01]  /*3bdc0*/  IADD3.X R10, R10, UR8, RZ, P2, !PT ;  /* 0x000000080a0a7c10 */ /* 0x008fe200097fe4ff */
[----:B------:R2:W-:Y:S04]  /*3bdd0*/  STL [R1+0xc50], R7 ;  /* 0x000c500701007387 */ /* 0x0005e80000100800 */
[----:B------:R3:W-:Y:S04]  /*3bde0*/  STL [R1+0xc74], R6 ;  /* 0x000c740601007387 */ /* 0x0007e80000100800 */
[----:B-1----:R-:W4:Y:S04]  /*3bdf0*/  LDL.LU R5, [R1+0xcd4] ;  /* 0x000cd40001057983 */ /* 0x002f280000300800 */
[----:B------:R1:W-:Y:S04]  /*3be00*/  STL [R1+0xc70], R10 ;  /* 0x000c700a01007387 */ /* 0x0003e80000100800 */
[----:B------:R1:W-:Y:S04]  /*3be10*/  LDGSTS.E [R0+-0x1fe00], desc[UR48][R2.64], P0 ;  /* 0xe020000002007fae */ /* 0x0003e80008121870 */
[----:B--2---:R-:W2:Y:S01]  /*3be20*/  LDL.LU R7, [R1+0xcf4] ;  /* 0x000cf40001077983 */ /* 0x004ea20000300800 */
[----:B-1----:R-:W-:-:S03]  /*3be30*/  IMAD.MOV.U32 R2, RZ, RZ, R6 ;  /* 0x000000ffff027224 */ /* 0x002fc600078e0006 */
[----:B---3--:R-:W3:Y:S01]  /*3be40*/  LDL.LU R6, [R1+0xcd0] ;  /* 0x000cd00001067983 */ /* 0x008ee20000300800 */
[----:B------:R-:W-:-:S03]  /*3be50*/  MOV R3, R10 ;  /* 0x0000000a00037202 */ /* 0x000fc60000000f00 */
[----:B------:R-:W3:Y:S04]  /*3be60*/  LDL.LU R10, [R1+0xcf0] ;  /* 0x000cf000010a7983 */ /* 0x000ee80000300800 */
[----:B------:R1:W-:Y:S01]  /*3be70*/  LDGSTS.E [R0+-0x1fa00], desc[UR48][R2.64], P0 ;  /* 0xe060000002007fae */ /* 0x0003e20008121870 */
[----:B------:R-:W-:-:S04]  /*3be80*/  IADD3 R4, P1, R4, UR5, RZ ;  /* 0x0000000504047c10 */ /* 0x000fc8000ff3e0ff */
[----:B------:R-:W-:Y:S01]  /*3be90*/  IADD3.X R9, R9, UR8, RZ, P1, !PT ;  /* 0x0000000809097c10 */ /* 0x000fe20008ffe4ff */
[----:B------:R1:W-:Y:S01]  /*3bea0*/  STL [R1+0xc94], R4 ;  /* 0x000c940401007387 */ /* 0x0003e20000100800 */
[----:B------:R-:W-:Y:S01]  /*3beb0*/  IADD3 R8, P2, R8, UR5, RZ ;  /* 0x0000000508087c10 */ /* 0x000fe2000ff5e0ff */
[----:B-1----:R-:W-:Y:S01]  /*3bec0*/  IMAD.MOV.U32 R2, RZ, RZ, R4 ;  /* 0x000000ffff027224 */ /* 0x002fe200078e0004 */
[----:B------:R-:W-:Y:S01]  /*3bed0*/  MOV R3, R9 ;  /* 0x0000000900037202 */ /* 0x000fe20000000f00 */
[----:B------:R1:W-:Y:S01]  /*3bee0*/  STL [R1+0xc90], R9 ;  /* 0x000c900901007387 */ /* 0x0003e20000100800 */
[----:B------:R-:W-:-:S03]  /*3bef0*/  IADD3.X R215, R215, UR8, RZ, P2, !PT ;  /* 0x00000008d7d77c10 */ /* 0x000fc600097fe4ff */
[----:B------:R1:W-:Y:S04]  /*3bf00*/  STL [R1+0xcb4], R8 ;  /* 0x000cb40801007387 */ /* 0x0003e80000100800 */
[----:B------:R-:W3:Y:S04]  /*3bf10*/  LDL.LU R4, [R1+0xd14] ;  /* 0x000d140001047983 */ /* 0x000ee80000300800 */
[----:B------:R1:W-:Y:S04]  /*3bf20*/  STL [R1+0xcb0], R215 ;  /* 0x000cb0d701007387 */ /* 0x0003e80000100800 */
[----:B------:R1:W-:Y:S04]  /*3bf30*/  LDGSTS.E [R0+-0x1f600], desc[UR48][R2.64], P0 ;  /* 0xe0a0000002007fae */ /* 0x0003e80008121870 */
[----:B-1----:R-:W3:Y:S01]  /*3bf40*/  LDL.LU R9, [R1+0xd34] ;  /* 0x000d340001097983 */ /* 0x002ee20000300800 */
[----:B------:R-:W-:Y:S01]  /*3bf50*/  IMAD.MOV.U32 R2, RZ, RZ, R8 ;  /* 0x000000ffff027224 */ /* 0x000fe200078e0008 */
[----:B------:R-:W-:-:S02]  /*3bf60*/  MOV R3, R215 ;  /* 0x000000d700037202 */ /* 0x000fc40000000f00 */
[----:B------:R-:W3:Y:S04]  /*3bf70*/  LDL.LU R8, [R1+0xd10] ;  /* 0x000d100001087983 */ /* 0x000ee80000300800 */
[----:B------:R-:W3:Y:S04]  /*3bf80*/  LDL.LU R215, [R1+0xd30] ;  /* 0x000d300001d77983 */ /* 0x000ee80000300800 */
[----:B------:R1:W-:Y:S01]  /*3bf90*/  LDGSTS.E [R0+-0x1f200], desc[UR48][R2.64], P0 ;  /* 0xe0e0000002007fae */ /* 0x0003e20008121870 */
[----:B----4-:R-:W-:-:S05]  /*3bfa0*/  IADD3 R5, P1, R5, UR5, RZ ;  /* 0x0000000505057c10 */ /* 0x010fca000ff3e0ff */
[----:B------:R4:W-:Y:S01]  /*3bfb0*/  STL [R1+0xcd4], R5 ;  /* 0x000cd40501007387 */ /* 0x0009e20000100800 */
[----:B-1----:R-:W-:Y:S01]  /*3bfc0*/  IMAD.MOV.U32 R2, RZ, RZ, R5 ;  /* 0x000000ffff027224 */ /* 0x002fe200078e0005 */
[----:B--2---:R-:W-:Y:S02]  /*3bfd0*/  IADD3 R7, P2, R7, UR5, RZ ;  /* 0x0000000507077c10 */ /* 0x004fe4000ff5e0ff */
[----:B---3--:R-:W-:Y:S02]  /*3bfe0*/  IADD3.X R6, R6, UR8, RZ, P1, !PT ;  /* 0x0000000806067c10 */ /* 0x008fe40008ffe4ff */
[----:B------:R-:W-:-:S03]  /*3bff0*/  IADD3.X R10, R10, UR8, RZ, P2, !PT ;  /* 0x000000080a0a7c10 */ /* 0x000fc600097fe4ff */
[----:B------:R1:W-:Y:S01]  /*3c000*/  STL [R1+0xcd0], R6 ;  /* 0x000cd00601007387 */ /* 0x0003e20000100800 */
[----:B------:R-:W-:-:S03]  /*3c010*/  MOV R3, R6 ;  /* 0x0000000600037202 */ /* 0x000fc60000000f00 */
[----:B------:R2:W-:Y:S04]  /*3c020*/  STL [R1+0xcf4], R7 ;  /* 0x000cf40701007387 */ /* 0x0005e80000100800 */
[----:B----4-:R-:W3:Y:S04]  /*3c030*/  LDL.LU R5, [R1+0xd54] ;  /* 0x000d540001057983 */ /* 0x010ee80000300800 */
[----:B------:R4:W-:Y:S04]  /*3c040*/  STL [R1+0xcf0], R10 ;  /* 0x000cf00a01007387 */ /* 0x0009e80000100800 */
[----:B------:R2:W-:Y:S04]  /*3c050*/  LDGSTS.E [R0+-0x1ee00], desc[UR48][R2.64], P0 ;  /* 0xe120000002007fae */ /* 0x0005e80008121870 */
[----:B-1----:R-:W3:Y:S01]  /*3c060*/  LDL.LU R6, [R1+0xd74] ;  /* 0x000d740001067983 */ /* 0x002ee20000300800 */
[----:B--2---:R-:W-:-:S03]  /*3c070*/  IMAD.MOV.U32 R2, RZ, RZ, R7 ;  /* 0x000000ffff027224 */ /* 0x004fc600078e0007 */
[----:B------:R-:W2:Y:S01]  /*3c080*/  LDL.LU R7, [R1+0xd50] ;  /* 0x000d500001077983 */ /* 0x000ea20000300800 */
[----:B------:R-:W-:-:S03]  /*3c090*/  MOV R3, R10 ;  /* 0x0000000a00037202 */ /* 0x000fc60000000f00 */
[----:B----4-:R-:W4:Y:S01]  /*3c0a0*/  LDL.LU R10, [R1+0xd70] ;  /* 0x000d7000010a7983 */ /* 0x010f220000300800 */
[----:B------:R-:W-:-:S03]  /*3c0b0*/  IADD3 R4, P1, R4, UR5, RZ ;  /* 0x0000000504047c10 */ /* 0x000fc6000ff3e0ff */
[----:B------:R1:W-:Y:S01]  /*3c0c0*/  LDGSTS.E [R0+-0x1ea00], desc[UR48][R2.64], P0 ;  /* 0xe160000002007fae */ /* 0x0003e20008121870 */
[----:B------:R-:W-:-:S03]  /*3c0d0*/  IADD3 R9, P2, R9, UR5, RZ ;  /* 0x0000000509097c10 */ /* 0x000fc6000ff5e0ff */
[----:B------:R1:W-:Y:S01]  /*3c0e0*/  STL [R1+0xd14], R4 ;  /* 0x000d140401007387 */ /* 0x0003e20000100800 */
[----:B------:R-:W-:Y:S01]  /*3c0f0*/  IADD3.X R8, R8, UR8, RZ, P1, !PT ;  /* 0x0000000808087c10 */ /* 0x000fe20008ffe4ff */
[----:B-1----:R-:W-:Y:S01]  /*3c100*/  IMAD.MOV.U32 R2, RZ, RZ, R4 ;  /* 0x000000ffff027224 */ /* 0x002fe200078e0004 */
[----:B------:R-:W-:-:S03]  /*3c110*/  IADD3.X R215, R215, UR8, RZ, P2, !PT ;  /* 0x00000008d7d77c10 */ /* 0x000fc600097fe4ff */
[----:B------:R1:W-:Y:S01]  /*3c120*/  STL [R1+0xd10], R8 ;  /* 0x000d100801007387 */ /* 0x0003e20000100800 */
[----:B------:R-:W-:-:S03]  /*3c130*/  MOV R3, R8 ;  /* 0x0000000800037202 */ /* 0x000fc60000000f00 */
[----:B------:R1:W-:Y:S04]  /*3c140*/  STL [R1+0xd34], R9 ;  /* 0x000d340901007387 */ /* 0x0003e80000100800 */
[----:B------:R-:W4:Y:S04]  /*3c150*/  LDL.LU R4, [R1+0xd94] ;  /* 0x000d940001047983 */ /* 0x000f280000300800 */
[----:B------:R1:W-:Y:S04]  /*3c160*/  STL [R1+0xd30], R215 ;  /* 0x000d30d701007387 */ /* 0x0003e80000100800 */
[----:B------:R1:W-:Y:S04]  /*3c170*/  LDGSTS.E [R0+-0x1e600], desc[UR48][R2.64], P0 ;  /* 0xe1a0000002007fae */ /* 0x0003e80008121870 */
[----:B-1----:R-:W4:Y:S01]  /*3c180*/  LDL.LU R8, [R1+0xdb4] ;  /* 0x000db40001087983 */ /* 0x002f220000300800 */
[----:B------:R-:W-:Y:S01]  /*3c190*/  IMAD.MOV.U32 R2, RZ, RZ, R9 ;  /* 0x000000ffff027224 */ /* 0x000fe200078e0009 */
        /* <DEDUP_REMOVED lines=21> */
[----:B------:R-:W-:-:S03]  /*3c2f0*/  IADD3 R4, P1, R4, UR5, RZ ;  /* 0x0000000504047c10 */ /* 0x000fc6000ff3e0ff */
[----:B------:R1:W-:Y:S01]  /*3c300*/  LDGSTS.E [R0+-0x1da00], desc[UR48][R2.64], P0 ;  /* 0xe260000002007fae */ /* 0x0003e20008121870 */
        /* <DEDUP_REMOVED lines=15> */
[----:B------:R1:W-:Y:S04]  /*3c400*/  LDGSTS.E [R0+-0x1d200], desc[UR48][R2.64], P0 ;  /* 0xe2e0000002007fae */ /* 0x0003e80008121870 */
[----:B------:R-:W2:Y:S01]  /*3c410*/  LDL.LU R8, [R1+0xe30] ;  /* 0x000e300001087983 */ /* 0x000ea20000300800 */
[----:B---3--:R-:W-:-:S05]  /*3c420*/  IADD3 R7, P1, R7, UR5, RZ ;  /* 0x0000000507077c10 */ /* 0x008fca000ff3e0ff */
[----:B-1----:R-:W-:Y:S01]  /*3c430*/  IMAD.MOV.U32 R2, RZ, RZ, R7 ;  /* 0x000000ffff027224 */ /* 0x002fe200078e0007 */
[----:B----4-:R-:W-:Y:S02]  /*3c440*/  IADD3 R5, P2, R5, UR5, RZ ;  /* 0x0000000505057c10 */ /* 0x010fe4000ff5e0ff */
[----:B--2---:R-:W-:Y:S01]  /*3c450*/  IADD3.X R10, R10, UR8, RZ, P1, !PT ;  /* 0x000000080a0a7c10 */ /* 0x004fe20008ffe4ff */
[----:B------:R-:W-:Y:S03]  /*3c460*/  STL [R1+0xdd4], R7 ;  /* 0x000dd40701007387 */ /* 0x000fe60000100800 */
[----:B------:R-:W-:Y:S02]  /*3c470*/  MOV R3, R10 ;  /* 0x0000000a00037202 */ /* 0x000fe40000000f00 */
[----:B------:R-:W-:Y:S01]  /*3c480*/  IADD3.X R6, R6, UR8, RZ, P2, !PT ;  /* 0x0000000806067c10 */ /* 0x000fe200097fe4ff */
[----:B------:R-:W-:Y:S04]  /*3c490*/  STL [R1+0xdd0], R10 ;  /* 0x000dd00a01007387 */ /* 0x000fe80000100800 */
[----:B------:R-:W-:Y:S04]  /*3c4a0*/  STL [R1+0xdf4], R5 ;  /* 0x000df40501007387 */ /* 0x000fe80000100800 */
[----:B------:R1:W-:Y:S04]  /*3c4b0*/  LDGSTS.E [R0+-0x1ce00], desc[UR48][R2.64], P0 ;  /* 0xe320000002007fae */ /* 0x0003e80008121870 */
[----:B------:R2:W-:Y:S01]  /*3c4c0*/  STL [R1+0xdf0], R6 ;  /* 0x000df00601007387 */ /* 0x0005e20000100800 */
[----:B-1----:R-:W-:Y:S01]  /*3c4d0*/  MOV R3, R6 ;  /* 0x0000000600037202 */ /* 0x002fe20000000f00 */
[----:B------:R-:W-:-:S02]  /*3c4e0*/  IMAD.MOV.U32 R2, RZ, RZ, R5 ;  /* 0x000000ffff027224 */ /* 0x000fc400078e0005 */
[----:B--2---:R-:W2:Y:S04]  /*3c4f0*/  LDL.LU R6, [R1+0xc58] ;  /* 0x000c580001067983 */ /* 0x004ea80000300800 */
[----:B------:R-:W3:Y:S04]  /*3c500*/  LDL.LU R5, [R1+0xc5c] ;  /* 0x000c5c0001057983 */ /* 0x000ee80000300800 */
[----:B------:R-:W4:Y:S04]  /*3c510*/  LDL.LU R10, [R1+0xc78] ;  /* 0x000c7800010a7983 */ /* 0x000f280000300800 */
[----:B------:R-:W4:Y:S01]  /*3c520*/  LDL.LU R7, [R1+0xc7c] ;  /* 0x000c7c0001077983 */ /* 0x000f220000300800 */
[----:B------:R-:W-:-:S03]  /*3c530*/  IADD3 R9, P1, R9, UR5, RZ ;  /* 0x0000000509097c10 */ /* 0x000fc6000ff3e0ff */
[----:B------:R1:W-:Y:S01]  /*3c540*/  LDGSTS.E [R0+-0x1ca00], desc[UR48][R2.64], P0 ;  /* 0xe360000002007fae */ /* 0x0003e20008121870 */
[----:B------:R-:W-:Y:S02]  /*3c550*/  IADD3 R4, P2, R4, UR5, RZ ;  /* 0x0000000504047c10 */ /* 0x000fe4000ff5e0ff */
[----:B------:R-:W-:Y:S01]  /*3c560*/  IADD3.X R215, R215, UR8, RZ, P1, !PT ;  /* 0x00000008d7d77c10 */ /* 0x000fe20008ffe4ff */
[----:B-1----:R-:W-:-:S03]  /*3c570*/  IMAD.MOV.U32 R2, RZ, RZ, R9 ;  /* 0x000000ffff027224 */ /* 0x002fc600078e0009 */
[----:B------:R-:W-:Y:S01]  /*3c580*/  MOV R3, R215 ;  /* 0x000000d700037202 */ /* 0x000fe20000000f00 */
[----:B------:R-:W-:Y:S01]  /*3c590*/  STL [R1+0xe14], R9 ;  /* 0x000e140901007387 */ /* 0x000fe20000100800 */
[----:B------:R-:W-:-:S03]  /*3c5a0*/  IADD3.X R8, R8, UR8, RZ, P2, !PT ;  /* 0x0000000808087c10 */ /* 0x000fc600097fe4ff */
[----:B------:R-:W-:Y:S04]  /*3c5b0*/  STL [R1+0xe10], R215 ;  /* 0x000e10d701007387 */ /* 0x000fe80000100800 */
[----:B------:R1:W-:Y:S04]  /*3c5c0*/  LDGSTS.E [R0+-0x1c600], desc[UR48][R2.64], P0 ;  /* 0xe3a0000002007fae */ /* 0x0003e80008121870 */
[----:B------:R-:W-:Y:S04]  /*3c5d0*/  STL [R1+0xe34], R4 ;  /* 0x000e340401007387 */ /* 0x000fe80000100800 */
[----:B------:R1:W-:Y:S02]  /*3c5e0*/  STL [R1+0xe30], R8 ;  /* 0x000e300801007387 */ /* 0x0003e40000100800 */
[----:B-1----:R-:W-:Y:S01]  /*3c5f0*/  IMAD.MOV.U32 R2, RZ, RZ, R4 ;  /* 0x000000ffff027224 */ /* 0x002fe200078e0004 */
[----:B------:R-:W-:-:S02]  /*3c600*/  MOV R3, R8 ;  /* 0x0000000800037202 */ /* 0x000fc40000000f00 */
[----:B------:R-:W4:Y:S04]  /*3c610*/  LDL.LU R8, [R1+0xc98] ;  /* 0x000c980001087983 */ /* 0x000f280000300800 */
[----:B------:R-:W4:Y:S04]  /*3c620*/  LDL.LU R4, [R1+0xc9c] ;  /* 0x000c9c0001047983 */ /* 0x000f280000300800 */
[----:B------:R1:W-:Y:S04]  /*3c630*/  LDGSTS.E [R0+-0x1c200], desc[UR48][R2.64], P0 ;  /* 0xe3e0000002007fae */ /* 0x0003e80008121870 */
[----:B------:R-:W4:Y:S04]  /*3c640*/  LDL.LU R215, [R1+0xcb8] ;  /* 0x000cb80001d77983 */ /* 0x000f280000300800 */
[----:B------:R-:W4:Y:S01]  /*3c650*/  LDL.LU R9, [R1+0xcbc] ;  /* 0x000cbc0001097983 */ /* 0x000f220000300800 */
[----:B-1----:R-:W-:Y:S01]  /*3c660*/  IMAD.U32 R0, RZ, RZ, UR11 ;  /* 0x0000000bff007e24 */ /* 0x002fe2000f8e00ff */
[----:B------:R-:W-:-:S04]  /*3c670*/  LOP3.LUT R2, R12, 0x60, RZ, 0x3c, !PT ;  /* 0x000000600c027812 */ /* 0x000fc800078e3cff */
[----:B------:R-:W-:Y:S02]  /*3c680*/  IADD3 R0, R2, 0x100000, R0 ;  /* 0x0010000002007810 */ /* 0x000fe40007ffe000 */
[----:B---3--:R-:W-:-:S04]  /*3c690*/  IADD3 R5, P1, R5, UR5, RZ ;  /* 0x0000000505057c10 */ /* 0x008fc8000ff3e0ff */
[----:B--2---:R-:W-:Y:S02]  /*3c6a0*/  IADD3.X R6, R6, UR8, RZ, P1, !PT ;  /* 0x0000000806067c10 */ /* 0x004fe40008ffe4ff */
[----:B----4-:R-:W-:Y:S01]  /*3c6b0*/  IADD3 R7, P2, R7, UR5, RZ ;  /* 0x0000000507077c10 */ /* 0x010fe2000ff5e0ff */
[----:B------:R1:W-:Y:S01]  /*3c6c0*/  STL [R1+0xc5c], R5 ;  /* 0x000c5c0501007387 */ /* 0x0003e20000100800 */
[----:B------:R-:W-:Y:S01]  /*3c6d0*/  MOV R2, R5 ;  /* 0x0000000500027202 */ /* 0x000fe20000000f00 */
[----:B------:R-:W-:Y:S01]  /*3c6e0*/  IMAD.MOV.U32 R3, RZ, RZ, R6 ;  /* 0x000000ffff037224 */ /* 0x000fe200078e0006 */
[----:B------:R-:W-:Y:S01]  /*3c6f0*/  IADD3.X R10, R10, UR8, RZ, P2, !PT ;  /* 0x000000080a0a7c10 */ /* 0x000fe200097fe4ff */
[----:B------:R2:W-:Y:S04]  /*3c700*/  STL [R1+0xc58], R6 ;  /* 0x000c580601007387 */ /* 0x0005e80000100800 */
[----:B------:R3:W-:Y:S04]  /*3c710*/  STL [R1+0xc7c], R7 ;  /* 0x000c7c0701007387 */ /* 0x0007e80000100800 */
[----:B-1----:R-:W4:Y:S04]  /*3c720*/  LDL.LU R5, [R1+0xcdc] ;  /* 0x000cdc0001057983 */ /* 0x002f280000300800 */
[----:B------:R1:W-:Y:S04]  /*3c730*/  STL [R1+0xc78], R10 ;  /* 0x000c780a01007387 */ /* 0x0003e80000100800 */
[----:B------:R3:W-:Y:S04]  /*3c740*/  LDGSTS.E [R0+-0x1fd00], desc[UR48][R2.64], P0 ;  /* 0xe030000002007fae */ /* 0x0007e80008121870 */
[----:B--2---:R-:W2:Y:S01]  /*3c750*/  LDL.LU R6, [R1+0xcfc] ;  /* 0x000cfc0001067983 */ /* 0x004ea20000300800 */
[----:B---3--:R-:W-:-:S03]  /*3c760*/  MOV R2, R7 ;  /* 0x0000000700027202 */ /* 0x008fc60000000f00 */
[----:B------:R-:W3:Y:S01]  /*3c770*/  LDL.LU R7, [R1+0xcd8] ;  /* 0x000cd80001077983 */ /* 0x000ee20000300800 */
[----:B------:R-:W-:-:S03]  /*3c780*/  IMAD.MOV.U32 R3, RZ, RZ, R10 ;  /* 0x000000ffff037224 */ /* 0x000fc600078e000a */
[----:B-1----:R-:W3:Y:S04]  /*3c790*/  LDL.LU R10, [R1+0xcf8] ;  /* 0x000cf800010a7983 */ /* 0x002ee80000300800 */
[----:B------:R1:W-:Y:S01]  /*3c7a0*/  LDGSTS.E [R0+-0x1f900], desc[UR48][R2.64], P0 ;  /* 0xe070000002007fae */ /* 0x0003e20008121870 */
[----:B------:R-:W-:-:S04]  /*3c7b0*/  IADD3 R4, P1, R4, UR5, RZ ;  /* 0x0000000504047c10 */ /* 0x000fc8000ff3e0ff */
[----:B------:R-:W-:Y:S02]  /*3c7c0*/  IADD3.X R8, R8, UR8, RZ, P1, !PT ;  /* 0x0000000808087c10 */ /* 0x000fe40008ffe4ff */
[----:B-1----:R-:W-:-:S03]  /*3c7d0*/  MOV R2, R4 ;  /* 0x0000000400027202 */ /* 0x002fc60000000f00 */
[----:B------:R-:W-:Y:S01]  /*3c7e0*/  IMAD.MOV.U32 R3, RZ, RZ, R8 ;  /* 0x000000ffff037224 */ /* 0x000fe200078e0008 */
[----:B------:R-:W-:-:S04]  /*3c7f0*/  IADD3 R9, P2, R9, UR5, RZ ;  /* 0x0000000509097c10 */ /* 0x000fc8000ff5e0ff */
[----:B------:R1:W-:Y:S01]  /*3c800*/  LDGSTS.E [R0+-0x1f500], desc[UR48][R2.64], P0 ;  /* 0xe0b0000002007fae */ /* 0x0003e20008121870 */
[----:B------:R-:W-:-:S03]  /*3c810*/  IADD3.X R215, R215, UR8, RZ, P2, !PT ;  /* 0x00000008d7d77c10 */ /* 0x000fc600097fe4ff */
[----:B------:R-:W-:Y:S04]  /*3c820*/  STL [R1+0xc9c], R4 ;  /* 0x000c9c0401007387 */ /* 0x000fe80000100800 */
[----:B------:R1:W-:Y:S02]  /*3c830*/  STL [R1+0xc98], R8 ;  /* 0x000c980801007387 */ /* 0x0003e40000100800 */
[----:B-1----:R-:W-:Y:S01]  /*3c840*/  MOV R2, R9 ;  /* 0x0000000900027202 */ /* 0x002fe20000000f00 */
[----:B------:R-:W-:Y:S01]  /*3c850*/  IMAD.MOV.U32 R3, RZ, RZ, R215 ;  /* 0x000000ffff037224 */ /* 0x000fe200078e00d7 */
[----:B------:R-:W-:Y:S04]  /*3c860*/  STL [R1+0xcbc], R9 ;  /* 0x000cbc0901007387 */ /* 0x000fe80000100800 */
[----:B------:R-:W3:Y:S04]  /*3c870*/  LDL.LU R8, [R1+0xd1c] ;  /* 0x000d1c0001087983 */ /* 0x000ee80000300800 */
[----:B------:R1:W-:Y:S04]  /*3c880*/  LDGSTS.E [R0+-0x1f100], desc[UR48][R2.64], P0 ;  /* 0xe0f0000002007fae */ /* 0x0003e80008121870 */
[----:B------:R1:W-:Y:S04]  /*3c890*/  STL [R1+0xcb8], R215 ;  /* 0x000cb8d701007387 */ /* 0x0003e80000100800 */
[----:B------:R-:W3:Y:S04]  /*3c8a0*/  LDL.LU R4, [R1+0xd3c] ;  /* 0x000d3c0001047983 */ /* 0x000ee80000300800 */
[----:B-1----:R-:W5:Y:S04]  /*3c8b0*/  LDL.LU R215, [R1+0xf4c] ;  /* 0x000f4c0001d77983 */ /* 0x002f680000300800 */
[----:B------:R-:W3:Y:S01]  /*3c8c0*/  LDL.LU R9, [R1+0xd38] ;  /* 0x000d380001097983 */ /* 0x000ee20000300800 */
[----:B----4-:R-:W-:-:S04]  /*3c8d0*/  IADD3 R5, P1, R5, UR5, RZ ;  /* 0x0000000505057c10 */ /* 0x010fc8000ff3e0ff */
[----:B------:R-:W-:Y:S01]  /*3c8e0*/  MOV R2, R5 ;  /* 0x0000000500027202 */ /* 0x000fe20000000f00 */
[----:B------:R-:W-:Y:S01]  /*3c8f0*/  STL [R1+0xcdc], R5 ;  /* 0x000cdc0501007387 */ /* 0x000fe20000100800 */
[----:B--2---:R-:W-:Y:S02]  /*3c900*/  IADD3 R6, P2, R6, UR5, RZ ;  /* 0x0000000506067c10 */ /* 0x004fe4000ff5e0ff */
[----:B---3--:R-:W-:Y:S02]  /*3c910*/  IADD3.X R7, R7, UR8, RZ, P1, !PT ;  /* 0x0000000807077c10 */ /* 0x008fe40008ffe4ff */
[----:B------:R-:W-:-:S03]  /*3c920*/  IADD3.X R10, R10, UR8, RZ, P2, !PT ;  /* 0x000000080a0a7c10 */ /* 0x000fc600097fe4ff */
[----:B------:R-:W-:Y:S01]  /*3c930*/  IMAD.MOV.U32 R3, RZ, RZ, R7 ;  /* 0x000000ffff037224 */ /* 0x000fe200078e0007 */
[----:B------:R1:W-:Y:S04]  /*3c940*/  STL [R1+0xcd8], R7 ;  /* 0x000cd80701007387 */ /* 0x0003e80000100800 */
[----:B------:R2:W-:Y:S04]  /*3c950*/  LDGSTS.E [R0+-0x1ed00], desc[UR48][R2.64], P0 ;  /* 0xe130000002007fae */ /* 0x0005e80008121870 */
[----:B------:R-:W-:Y:S04]  /*3c960*/  STL [R1+0xcfc], R6 ;  /* 0x000cfc0601007387 */ /* 0x000fe80000100800 */
[----:B-1----:R-:W3:Y:S01]  /*3c970*/  LDL.LU R7, [R1+0xd5c] ;  /* 0x000d5c0001077983 */ /* 0x002ee20000300800 */
[----:B--2---:R-:W-:Y:S01]  /*3c980*/  MOV R2, R6 ;  /* 0x0000000600027202 */ /* 0x004fe20000000f00 */
[----:B------:R-:W-:-:S02]  /*3c990*/  IMAD.MOV.U32 R3, RZ, RZ, R10 ;  /* 0x000000ffff037224 */ /* 0x000fc400078e000a */
[----:B------:R1:W-:Y:S04]  /*3c9a0*/  STL [R1+0xcf8], R10 ;  /* 0x000cf80a01007387 */ /* 0x0003e80000100800 */
[----:B------:R-:W2:Y:S04]  /*3c9b0*/  LDL.LU R5, [R1+0xd7c] ;  /* 0x000d7c0001057983 */ /* 0x000ea80000300800 */
[----:B------:R4:W-:Y:S04]  /*3c9c0*/  LDGSTS.E [R0+-0x1e900], desc[UR48][R2.64], P0 ;  /* 0xe170000002007fae */ /* 0x0009e80008121870 */
[----:B-1----:R-:W5:Y:S04]  /*3c9d0*/  LDL.LU R10, [R1+0xf48] ;  /* 0x000f4800010a7983 */ /* 0x002f680000300800 */
[----:B------:R-:W2:Y:S04]  /*3c9e0*/  LDL.LU R6, [R1+0xd78] ;  /* 0x000d780001067983 */ /* 0x000ea80000300800 */
[----:B------:R-:W3:Y:S01]  /*3c9f0*/  LDL.LU R3, [R1+0xd18] ;  /* 0x000d180001037983 */ /* 0x000ee20000300800 */
[----:B------:R-:W-:-:S04]  /*3ca00*/  IADD3 R8, P1, R8, UR5, RZ ;  /* 0x0000000508087c10 */ /* 0x000fc8000ff3e0ff */
[----:B----4-:R-:W-:Y:S01]  /*3ca10*/  MOV R2, R8 ;  /* 0x0000000800027202 */ /* 0x010fe20000000f00 */
[----:B------:R1:W-:Y:S01]  /*3ca20*/  STL [R1+0xd1c], R8 ;  /* 0x000d1c0801007387 */ /* 0x0003e20000100800 */
[----:B------:R-:W-:-:S04]  /*3ca30*/  IADD3 R4, P2, R4, UR5, RZ ;  /* 0x0000000504047c10 */ /* 0x000fc8000ff5e0ff */
[----:B------:R-:W-:Y:S02]  /*3ca40*/  IADD3.X R9, R9, UR8, RZ, P2, !PT ;  /* 0x0000000809097c10 */ /* 0x000fe400097fe4ff */
[----:B---3--:R-:W-:-:S05]  /*3ca50*/  IADD3.X R3, R3, UR8, RZ, P1, !PT ;  /* 0x0000000803037c10 */ /* 0x008fca0008ffe4ff */
[----:B------:R3:W-:Y:S04]  /*3ca60*/  STL [R1+0xd18], R3 ;  /* 0x000d180301007387 */ /* 0x0007e80000100800 */
[----:B------:R4:W-:Y:S04]  /*3ca70*/  LDGSTS.E [R0+-0x1e500], desc[UR48][R2.64], P0 ;  /* 0xe1b0000002007fae */ /* 0x0009e80008121870 */
[----:B------:R-:W-:Y:S04]  /*3ca80*/  STL [R1+0xd3c], R4 ;  /* 0x000d3c0401007387 */ /* 0x000fe80000100800 */
[----:B-1----:R-:W2:Y:S01]  /*3ca90*/  LDL.LU R8, [R1+0xdbc] ;  /* 0x000dbc0001087983 */ /* 0x002ea20000300800 */
[----:B----4-:R-:W-:Y:S01]  /*3caa0*/  IMAD.MOV.U32 R2, RZ, RZ, R4 ;  /* 0x000000ffff027224 */ /* 0x010fe200078e0004 */
[----:B---3--:R-:W-:-:S02]  /*3cab0*/  MOV R3, R9 ;  /* 0x0000000900037202 */ /* 0x008fc40000000f00 */
[----:B------:R1:W-:Y:S04]  /*3cac0*/  STL [R1+0xd38], R9 ;  /* 0x000d380901007387 */ /* 0x0003e80000100800 */
[----:B------:R3:W-:Y:S04]  /*3cad0*/  LDGSTS.E [R0+-0x1e100], desc[UR48][R2.64], P0 ;  /* 0xe1f0000002007fae */ /* 0x0007e80008121870 */
[----:B-1----:R-:W4:Y:S04]  /*3cae0*/  LDL.LU R9, [R1+0xdb8] ;  /* 0x000db80001097983 */ /* 0x002f280000300800 */
[----:B------:R-:W4:Y:S04]  /*3caf0*/  LDL.LU R4, [R1+0xdfc] ;  /* 0x000dfc0001047983 */ /* 0x000f280000300800 */
[----:B------:R-:W4:Y:S01]  /*3cb00*/  LDL.LU R3, [R1+0xd58] ;  /* 0x000d580001037983 */ /* 0x000f220000300800 */
[----:B------:R-:W-:-:S02]  /*3cb10*/  IADD3 R7, P1, R7, UR5, RZ ;  /* 0x0000000507077c10 */ /* 0x000fc4000ff3e0ff */
[----:B--2---:R-:W-:-:S03]  /*3cb20*/  IADD3 R5, P2, R5, UR5, RZ ;  /* 0x0000000505057c10 */ /* 0x004fc6000ff5e0ff */
[----:B---3--:R-:W-:Y:S01]  /*3cb30*/  IMAD.MOV.U32 R2, RZ, RZ, R7 ;  /* 0x000000ffff027224 */ /* 0x008fe200078e0007 */
[----:B------:R-:W-:Y:S01]  /*3cb40*/  IADD3.X R6, R6, UR8, RZ, P2, !PT ;  /* 0x0000000806067c10 */ /* 0x000fe200097fe4ff */
[----:B------:R1:W-:Y:S01]  /*3cb50*/  STL [R1+0xd5c], R7 ;  /* 0x000d5c0701007387 */ /* 0x0003e20000100800 */
[----:B----4-:R-:W-:-:S05]  /*3cb60*/  IADD3.X R3, R3, UR8, RZ, P1, !PT ;  /* 0x0000000803037c10 */ /* 0x010fca0008ffe4ff */
[----:B------:R2:W-:Y:S04]  /*3cb70*/  STL [R1+0xd58], R3 ;  /* 0x000d580301007387 */ /* 0x0005e80000100800 */
[----:B------:R3:W-:Y:S04]  /*3cb80*/  LDGSTS.E [R0+-0x1dd00], desc[UR48][R2.64], P0 ;  /* 0xe230000002007fae */ /* 0x0007e80008121870 */
[----:B------:R-:W-:Y:S04]  /*3cb90*/  STL [R1+0xd7c], R5 ;  /* 0x000d7c0501007387 */ /* 0x000fe80000100800 */
[----:B-1----:R-:W4:Y:S01]  /*3cba0*/  LDL.LU R7, [R1+0xdf8] ;  /* 0x000df80001077983 */ /* 0x002f220000300800 */
[----:B---3--:R-:W-:Y:S01]  /*3cbb0*/  MOV R2, R5 ;  /* 0x0000000500027202 */ /* 0x008fe20000000f00 */
[----:B--2---:R-:W-:-:S02]  /*3cbc0*/  IMAD.MOV.U32 R3, RZ, RZ, R6 ;  /* 0x000000ffff037224 */ /* 0x004fc400078e0006 */
[----:B------:R1:W-:Y:S04]  /*3cbd0*/  STL [R1+0xd78], R6 ;  /* 0x000d780601007387 */ /* 0x0003e80000100800 */
[----:B------:R2:W-:Y:S04]  /*3cbe0*/  LDGSTS.E [R0+-0x1d900], desc[UR48][R2.64], P0 ;  /* 0xe270000002007fae */ /* 0x0005e80008121870 */
[----:B-1----:R-:W3:Y:S04]  /*3cbf0*/  LDL.LU R6, [R1+0xe38] ;  /* 0x000e380001067983 */ /* 0x002ee80000300800 */
[----:B------:R-:W3:Y:S04]  /*3cc00*/  LDL.LU R5, [R1+0xe3c] ;  /* 0x000e3c0001057983 */ /* 0x000ee80000300800 */
[----:B------:R-:W4:Y:S04]  /*3cc10*/  LDL.LU R2, [R1+0xd98] ;  /* 0x000d980001027983 */ /* 0x000f280000300800 */
[----:B------:R-:W2:Y:S01]  /*3cc20*/  LDL.LU R3, [R1+0xd9c] ;  /* 0x000d9c0001037983 */ /* 0x000ea20000300800 */
[----:B------:R-:W-:-:S04]  /*3cc30*/  IADD3 R8, P2, R8, UR5, RZ ;  /* 0x0000000508087c10 */ /* 0x000fc8000ff5e0ff */
[----:B------:R-:W-:Y:S02]  /*3cc40*/  IADD3.X R9, R9, UR8, RZ, P2, !PT ;  /* 0x0000000809097c10 */ /* 0x000fe400097fe4ff */
[----:B--2---:R-:W-:-:S04]  /*3cc50*/  IADD3 R3, P1, R3, UR5, RZ ;  /* 0x0000000503037c10 */ /* 0x004fc8000ff3e0ff */
[----:B----4-:R-:W-:Y:S01]  /*3cc60*/  IADD3.X R2, R2, UR8, RZ, P1, !PT ;  /* 0x0000000802027c10 */ /* 0x010fe20008ffe4ff */
[----:B------:R1:W-:Y:S04]  /*3cc70*/  STL [R1+0xd9c], R3 ;  /* 0x000d9c0301007387 */ /* 0x0003e80000100800 */
[----:B------:R2:W-:Y:S01]  /*3cc80*/  STL [R1+0xd98], R2 ;  /* 0x000d980201007387 */ /* 0x0005e20000100800 */
[----:B-1----:R-:W-:-:S04]  /*3cc90*/  LOP3.LUT R3, R3, R2, RZ, 0x3c, !PT ;  /* 0x0000000203037212 */ /* 0x002fc800078e3cff */
[----:B--2---:R-:W-:-:S04]  /*3cca0*/  LOP3.LUT R2, R3, R2, RZ, 0x3c, !PT ;  /* 0x0000000203027212 */ /* 0x004fc800078e3cff */
[----:B------:R-:W-:Y:S01]  /*3ccb0*/  LOP3.LUT R3, R3, R2, RZ, 0x3c, !PT ;  /* 0x0000000203037212 */ /* 0x000fe200078e3cff */
[----:B------:R-:W-:Y:S04]  /*3ccc0*/  STL [R1+0xdbc], R8 ;  /* 0x000dbc0801007387 */ /* 0x000fe80000100800 */
[----:B------:R1:W-:Y:S04]  /*3ccd0*/  LDGSTS.E [R0+-0x1d500], desc[UR48][R2.64], P0 ;  /* 0xe2b0000002007fae */ /* 0x0003e80008121870 */
[----:B------:R2:W-:Y:S01]  /*3cce0*/  STL [R1+0xdb8], R9 ;  /* 0x000db80901007387 */ /* 0x0005e20000100800 */
[----:B-1----:R-:W-:Y:S01]  /*3ccf0*/  MOV R2, R8 ;  /* 0x0000000800027202 */ /* 0x002fe20000000f00 */
[----:B------:R-:W-:-:S02]  /*3cd00*/  IMAD.MOV.U32 R3, RZ, RZ, R9 ;  /* 0x000000ffff037224 */ /* 0x000fc400078e0009 */
[----:B--2---:R-:W5:Y:S04]  /*3cd10*/  LDL.LU R9, [R1+0xf44] ;  /* 0x000f440001097983 */ /* 0x004f680000300800 */
[----:B------:R-:W5:Y:S04]  /*3cd20*/  LDL.LU R8, [R1+0xf40] ;  /* 0x000f400001087983 */ /* 0x000f680000300800 */
[----:B------:R1:W-:Y:S04]  /*3cd30*/  LDGSTS.E [R0+-0x1d100], desc[UR48][R2.64], P0 ;  /* 0xe2f0000002007fae */ /* 0x0003e80008121870 */
[----:B------:R-:W2:Y:S04]  /*3cd40*/  LDL.LU R2, [R1+0xdd8] ;  /* 0x000dd80001027983 */ /* 0x000ea80000300800 */
[----:B------:R-:W1:Y:S01]  /*3cd50*/  LDL.LU R3, [R1+0xddc] ;  /* 0x000ddc0001037983 */ /* 0x000e620000300800 */
[----:B------:R-:W-:-:S04]  /*3cd60*/  IADD3 R4, P2, R4, UR5, RZ ;  /* 0x0000000504047c10 */ /* 0x000fc8000ff5e0ff */
[----:B------:R-:W-:Y:S02]  /*3cd70*/  IADD3.X R7, R7, UR8, RZ, P2, !PT ;  /* 0x0000000807077c10 */ /* 0x000fe400097fe4ff */
[----:B-1----:R-:W-:-:S04]  /*3cd80*/  IADD3 R3, P1, R3, UR5, RZ ;  /* 0x0000000503037c10 */ /* 0x002fc8000ff3e0ff */
[----:B--2---:R-:W-:Y:S01]  /*3cd90*/  IADD3.X R2, R2, UR8, RZ, P1, !PT ;  /* 0x0000000802027c10 */ /* 0x004fe20008ffe4ff */
        /* <DEDUP_REMOVED lines=9> */
[----:B------:R-:W-:Y:S01]  /*3ce30*/  IMAD.MOV.U32 R3, RZ, RZ, R7 ;  /* 0x000000ffff037224 */ /* 0x000fe200078e0007 */
[----:B---3--:R-:W-:Y:S01]  /*3ce40*/  IADD3 R5, P2, R5, UR5, RZ ;  /* 0x0000000505057c10 */ /* 0x008fe2000ff5e0ff */
[----:B--2---:R-:W5:Y:S01]  /*3ce50*/  LDL.LU R7, [R1+0xf3c] ;  /* 0x000f3c0001077983 */ /* 0x004f620000300800 */
[----:B------:R-:W1:Y:S03]  /*3ce60*/  LDC R4, c[0x0][0x230] ;  /* 0x00008c00ff047b82 */ /* 0x000e660000000800 */
[----:B------:R2:W-:Y:S04]  /*3ce70*/  LDGSTS.E [R0+-0x1c900], desc[UR48][R2.64], P0 ;  /* 0xe370000002007fae */ /* 0x0005e80008121870 */
[----:B------:R-:W3:Y:S04]  /*3ce80*/  LDL.LU R2, [R1+0xe18] ;  /* 0x000e180001027983 */ /* 0x000ee80000300800 */
[----:B------:R-:W2:Y:S01]  /*3ce90*/  LDL.LU R3, [R1+0xe1c] ;  /* 0x000e1c0001037983 */ /* 0x000ea20000300800 */
[----:B------:R-:W-:-:S02]  /*3cea0*/  IADD3.X R6, R6, UR8, RZ, P2, !PT ;  /* 0x0000000806067c10 */ /* 0x000fc400097fe4ff */
[----:B-1----:R-:W-:Y:S02]  /*3ceb0*/  IADD3 R4, R4, 0x3f, RZ ;  /* 0x0000003f04047810 */ /* 0x002fe40007ffe0ff */
[----:B--2---:R-:W-:-:S04]  /*3cec0*/  IADD3 R3, P1, R3, UR5, RZ ;  /* 0x0000000503037c10 */ /* 0x004fc8000ff3e0ff */
[----:B---3--:R-:W-:Y:S01]  /*3ced0*/  IADD3.X R2, R2, UR8, RZ, P1, !PT ;  /* 0x0000000802027c10 */ /* 0x008fe20008ffe4ff */
        /* <DEDUP_REMOVED lines=8> */
[----:B-1----:R-:W-:-:S03]  /*3cf60*/  MOV R3, R6 ;  /* 0x0000000600037202 */ /* 0x002fc60000000f00 */
[----:B--2---:R1:W5:Y:S01]  /*3cf70*/  LDL.LU R6, [R1+0xf38] ;  /* 0x000f380001067983 */ /* 0x0043620000300800 */
[----:B------:R-:W-:Y:S01]  /*3cf80*/  IMAD.MOV.U32 R2, RZ, RZ, R5 ;  /* 0x000000ffff027224 */ /* 0x000fe200078e0005 */
[----:B------:R-:W-:Y:S01]  /*3cf90*/  SHF.R.S32.HI R5, RZ, 0x1f, R4 ;  /* 0x0000001fff057819 */ /* 0x000fe20000011404 */
[----:B------:R-:W-:-:S03]  /*3cfa0*/  VIADD R11, R11, 0x1 ;  /* 0x000000010b0b7836 */ /* 0x000fc60000000000 */
[----:B------:R-:W-:Y:S01]  /*3cfb0*/  LEA.HI R5, R5, R4, RZ, 0x6 ;  /* 0x0000000405057211 */ /* 0x000fe200078f30ff */
[----:B------:R1:W-:Y:S03]  /*3cfc0*/  LDGSTS.E [R0+-0x1c100], desc[UR48][R2.64], P0 ;  /* 0xe3f0000002007fae */ /* 0x0003e60008121870 */
[----:B------:R-:W-:Y:S01]  /*3cfd0*/  SHF.R.S32.HI R5, RZ, 0x6, R5 ;  /* 0x00000006ff057819 */ /* 0x000fe20000011405 */
[----:B------:R-:W0:Y:S03]  /*3cfe0*/  LDGDEPBAR ;  /* 0x00000000000079af */ /* 0x000e260000000000 */
[----:B------:R-:W-:-:S13]  /*3cff0*/  ISETP.NE.U32.AND P0, PT, R11, R5, PT ;  /* 0x000000050b00720c */ /* 0x000fda0003f05070 */
[----:B-1----:R-:W-:Y:S05]  /*3d000*/  @P0 BRA `(.L_x_1) ;  /* 0xffffff0c00c00947 */ /* 0x002fea000383ffff */
.L_x_0:
[----:B-----5:R-:W-:Y:S01]  /*3d010*/  STL [R1+0xf4c], R8 ;  /* 0x000f4c0801007387 */ /* 0x020fe20000100800 */
[----:B------:R-:W-:-:S04]  /*3d020*/  DEPBAR.LE SB0, 0x0 ;  /* 0x000080000000791a */ /* 0x000fc80000000000 */
[----:B------:R-:W2:Y:S01]  /*3d030*/  LDL.LU R16, [R1+0x400] ;  /* 0x0004000001107983 */ /* 0x000ea20000300800 */
[----:B------:R-:W1:Y:S01]  /*3d040*/  LDC R11, c[0x0][0x244] ;  /* 0x00009100ff0b7b82 */ /* 0x000e620000000800 */
[----:B------:R-:W-:Y:S01]  /*3d050*/  IADD3 R3, R6, 0x2, RZ ;  /* 0x0000000206037810 */ /* 0x000fe20007ffe0ff */
[----:B------:R-:W-:Y:S01]  /*3d060*/  ULDC UR4, c[0x0][0x22c] ;  /* 0x00008b0000047ab9 */ /* 0x000fe20000000800 */
[----:B------:R-:W2:Y:S01]  /*3d070*/  LDL.LU R17, [R1+0x408] ;  /* 0x0004080001117983 */ /* 0x000ea20000300800 */
[----:B------:R-:W-:Y:S01]  /*3d080*/  ULDC UR5, c[0x0][0x22c] ;  /* 0x00008b0000057ab9 */ /* 0x000fe20000000800 */
[----:B------:R-:W-:Y:S01]  /*3d090*/  ULDC.64 UR6, c[0x0][0x220] ;  /* 0x0000880000067ab9 */ /* 0x000fe20000000a00 */
[----:B------:R-:W-:Y:S01]  /*3d0a0*/  ISETP.GE.AND P2, PT, R3, UR5, PT ;  /* 0x0000000503007c0c */ /* 0x000fe2000bf46270 */
[----:B------:R-:W2:Y:S01]  /*3d0b0*/  LDL.LU R18, [R1+0x300] ;  /* 0x0003000001127983 */ /* 0x000ea20000300800 */
[----:B------:R-:W-:Y:S01]  /*3d0c0*/  ULDC.64 UR24, c[0x0][0x228] ;  /* 0x00008a0000187ab9 */ /* 0x000fe20000000a00 */
[----:B------:R-:W-:Y:S01]  /*3d0d0*/  ULDC UR26, c[0x0][0x248] ;  /* 0x00009200001a7ab9 */ /* 0x000fe20000000800 */
[----:B------:R-:W-:Y:S01]  /*3d0e0*/  ULDC.64 UR12, c[0x0][0x228] ;  /* 0x00008a00000c7ab9 */ /* 0x000fe20000000a00 */
[----:B------:R-:W2:Y:S01]  /*3d0f0*/  LDL.LU R19, [R1+0x308] ;  /* 0x0003080001137983 */ /* 0x000ea20000300800 */
[----:B------:R-:W-:Y:S01]  /*3d100*/  ULDC.64 UR8, c[0x0][0x228] ;  /* 0x00008a0000087ab9 */ /* 0x000fe20000000a00 */
[----:B------:R-:W-:Y:S01]  /*3d110*/  ULDC.64 UR20, c[0x0][0x228] ;  /* 0x00008a0000147ab9 */ /* 0x000fe20000000a00 */
[----:B------:R-:W-:Y:S01]  /*3d120*/  ULDC.64 UR18, c[0x0][0x228] ;  /* 0x00008a0000127ab9 */ /* 0x000fe20000000a00 */
[----:B------:R-:W3:Y:S01]  /*3d130*/  S2R R5, SR_TID.X ;  /* 0x0000000000057919 */ /* 0x000ee20000002100 */
[----:B------:R-:W-:Y:S01]  /*3d140*/  ULDC.64 UR16, c[0x0][0x228] ;  /* 0x00008a0000107ab9 */ /* 0x000fe20000000a00 */
[----:B------:R-:W-:Y:S01]  /*3d150*/  ULDC.64 UR14, c[0x0][0x228] ;  /* 0x00008a00000e7ab9 */ /* 0x000fe20000000a00 */
[----:B------:R-:W-:Y:S01]  /*3d160*/  ULDC.64 UR22, c[0x0][0x228] ;  /* 0x00008a0000167ab9 */ /* 0x000fe20000000a00 */
[----:B------:R-:W4:Y:S04]  /*3d170*/  LDL.LU R12, [R1+0x200] ;  /* 0x00020000010c7983 */ /* 0x000f280000300800 */
[----:B------:R-:W4:Y:S04]  /*3d180*/  LDL.LU R13, [R1+0x208] ;  /* 0x00020800010d7983 */ /* 0x000f280000300800 */
[----:B------:R-:W4:Y:S04]  /*3d190*/  LDL.LU R14, [R1+0x100] ;  /* 0x00010000010e7983 */ /* 0x000f280000300800 */
[----:B------:R-:W4:Y:S01]  /*3d1a0*/  LDL.LU R15, [R1+0x108] ;  /* 0x00010800010f7983 */ /* 0x000f220000300800 */
[C---:B---3--:R-:W-:Y:S01]  /*3d1b0*/  IMAD.SHL.U32 R0, R5.reuse, 0x40, RZ ;  /* 0x0000004005007824 */ /* 0x048fe200078e00ff */
[----:B------:R-:W-:-:S02]  /*3d1c0*/  SHF.L.U32 R2, R5, 0x4, RZ ;  /* 0x0000000405027819 */ /* 0x000fc400000006ff */
[C---:B------:R-:W-:Y:S02]  /*3d1d0*/  SHF.L.U32 R4, R5.reuse, 0x3, RZ ;  /* 0x0000000305047819 */ /* 0x040fe400000006ff */
[----:B------:R-:W-:Y:S02]  /*3d1e0*/  LOP3.LUT R2, R2, 0xf0, RZ, 0xc0, !PT ;  /* 0x000000f002027812 */ /* 0x000fe400078ec0ff */
[----:B------:R-:W-:Y:S02]  /*3d1f0*/  LOP3.LUT R0, R0, 0x400, RZ, 0xc0, !PT ;  /* 0x0000040000007812 */ /* 0x000fe400078ec0ff */
[----:B------:R-:W-:Y:S02]  /*3d200*/  LOP3.LUT R4, R4, 0x300, RZ, 0xc0, !PT ;  /* 0x0000030004047812 */ /* 0x000fe400078ec0ff */
[----:B------:R-:W-:Y:S01]  /*3d210*/  IADD3 R0, R0, UR10, R2 ;  /* 0x0000000a00007c10 */ /* 0x000fe2000fffe002 */
[----:B------:R-:W-:Y:S01]  /*3d220*/  VIADD R2, R6, 0x1 ;  /* 0x0000000106027836 */ /* 0x000fe20000000000 */
[----:B------:R-:W-:-:S03]  /*3d230*/  LOP3.LUT R5, R5, 0x7f, RZ, 0xc0, !PT ;  /* 0x0000007f05057812 */ /* 0x000fc600078ec0ff */
[----:B------:R-:W-:Y:S01]  /*3d240*/  IMAD.IADD R0, R4, 0x1, R0 ;  /* 0x0000000104007824 */ /* 0x000fe200078e0200 */
[----:B------:R-:W-:Y:S01]  /*3d250*/  BAR.SYNC.DEFER_BLOCKING 0x0 ;  /* 0x0000000000007b1d */ /* 0x000fe20000010000 */
[----:B------:R-:W-:Y:S02]  /*3d260*/  LEA R252, R5, UR10, 0x4 ;  /* 0x0000000a05fc7c11 */ /* 0x000fe4000f8e20ff */
[----:B------:R-:W-:-:S03]  /*3d270*/  ISETP.GE.AND P3, PT, R2, UR4, PT ;  /* 0x0000000402007c0c */ /* 0x000fc6000bf66270 */
[----:B--2---:R-:W-:Y:S01]  /*3d280*/  STSM.16.M88.4 [R0], R16 ;  /* 0x0000001000007844 */ /* 0x004fe20000000200 */
[----:B-1----:R-:W-:Y:S01]  /*3d290*/  IMAD R5, R7, R11, RZ ;  /* 0x0000000b07057224 */ /* 0x002fe200078e02ff */
[----:B------:R-:W-:Y:S01]  /*3d2a0*/  ULDC.64 UR4, c[0x0][0x228] ;  /* 0x00008a0000047ab9 */ /* 0x000fe20000000a00 */
[----:B------:R-:W-:Y:S01]  /*3d2b0*/  IMAD R246, R6, UR26, RZ ;  /* 0x0000001a06f67c24 */ /* 0x000fe2000f8e02ff */
[----:B------:R-:W-:Y:S06]  /*3d2c0*/  BAR.SYNC.DEFER_BLOCKING 0x0 ;  /* 0x0000000000007b1d */ /* 0x000fec0000010000 */
[----:B------:R-:W-:Y:S01]  /*3d2d0*/  ULDC.64 UR10, c[0x0][0x228] ;  /* 0x00008a00000a7ab9 */ /* 0x000fe20000000a00 */
[----:B------:R-:W1:Y:S01]  /*3d2e0*/  LDS.128 R20, [R252] ;  /* 0x00000000fc147984 */ /* 0x000e620000000c00 */
[----:B------:R-:W-:Y:S06]  /*3d2f0*/  BAR.SYNC.DEFER_BLOCKING 0x0 ;  /* 0x0000000000007b1d */ /* 0x000fec0000010000 */
[----:B-1----:R-:W-:Y:S04]  /*3d300*/  STL [R1+0x504], R21 ;  /* 0x0005041501007387 */ /* 0x002fe80000100800 */
[----:B------:R-:W-:Y:S04]  /*3d310*/  STL.64 [R1+0x508], R22 ;  /* 0x0005081601007387 */ /* 0x000fe80000100a00 */
[----:B------:R-:W2:Y:S04]  /*3d320*/  LDL.LU R16, [R1] ;  /* 0x0000000001107983 */ /* 0x000ea80000300800 */
[----:B------:R-:W2:Y:S04]  /*3d330*/  LDL.LU R17, [R1+0x8] ;  /* 0x0000080001117983 */ /* 0x000ea80000300800 */
[----:B----4-:R-:W-:Y:S01]  /*3d340*/  STSM.16.M88.4 [R0], R12 ;  /* 0x0000000c00007844 */ /* 0x010fe20000000200 */
[----:B------:R-:W-:Y:S01]  /*3d350*/  MOV R8, R20 ;  /* 0x0000001400087202 */ /* 0x000fe20000000f00 */
[----:B------:R-:W-:Y:S01]  /*3d360*/  BAR.SYNC.DEFER_BLOCKING 0x0 ;  /* 0x0000000000007b1d */ /* 0x000fe20000010000 */
[----:B------:R-:W-:Y:S01]  /*3d370*/  IMAD.MOV.U32 R18, RZ, RZ, R152 ;  /* 0x000000ffff127224 */ /* 0x000fe200078e0098 */
[----:B------:R-:W-:-:S04]  /*3d380*/  MOV R19, R154 ;  /* 0x0000009a00137202 */ /* 0x000fc80000000f00 */
[----:B------:R-:W1:Y:S02]  /*3d390*/  LDS.128 R20, [R252] ;  /* 0x00000000fc147984 */ /* 0x000e640000000c00 */
[----:B------:R-:W-:Y:S06]  /*3d3a0*/  BAR.SYNC.DEFER_BLOCKING 0x0 ;  /* 0x0000000000007b1d */ /* 0x000fec0000010000 */
[----:B-1----:R-:W-:Y:S04]  /*3d3b0*/  STL [R1+0x524], R21 ;  /* 0x0005241501007387 */ /* 0x002fe80000100800 */
[----:B------:R-:W-:Y:S04]  /*3d3c0*/  STL.64 [R1+0x528], R22 ;  /* 0x0005281601007387 */ /* 0x000fe80000100a00 */
[----:B--2---:R-:W-:Y:S01]  /*3d3d0*/  STSM.16.M88.4 [R0], R16 ;  /* 0x0000001000007844 */ /* 0x004fe20000000200 */
[----:B------:R-:W-:Y:S06]  /*3d3e0*/  BAR.SYNC.DEFER_BLOCKING 0x0 ;  /* 0x0000000000007b1d */ /* 0x000fec0000010000 */
[----:B------:R-:W1:Y:S04]  /*3d3f0*/  LDS.128 R16, [R252] ;  /* 0x00000000fc107984 */ /* 0x000e680000000c00 */
[----:B-1----:R1:W-:Y:S04]  /*3d400*/  STL.64 [R1+0x510], R16 ;  /* 0x0005101001007387 */ /* 0x0023e80000100a00 */
[----:B------:R2:W-:Y:S04]  /*3d410*/  STL.64 [R1+0x518], R18 ;  /* 0x0005181201007387 */ /* 0x0005e80000100a00 */
[----:B-1----:R-:W3:Y:S04]  /*3d420*/  LDL.LU R16, [R1+0x404] ;  /* 0x0004040001107983 */ /* 0x002ee80000300800 */
[----:B------:R-:W3:Y:S04]  /*3d430*/  LDL.LU R17, [R1+0x40c] ;  /* 0x00040c0001117983 */ /* 0x000ee80000300800 */
[----:B--2---:R-:W3:Y:S04]  /*3d440*/  LDL.LU R18, [R1+0x304] ;  /* 0x0003040001127983 */ /* 0x004ee80000300800 */
[----:B------:R-:W3:Y:S01]  /*3d450*/  LDL.LU R19, [R1+0x30c] ;  /* 0x00030c0001137983 */ /* 0x000ee20000300800 */
[----:B------:R-:W-:Y:S01]  /*3d460*/  BAR.SYNC.DEFER_BLOCKING 0x0 ;  /* 0x0000000000007b1d */ /* 0x000fe20000010000 */
[----:B------:R-:W-:Y:S01]  /*3d470*/  IMAD.MOV.U32 R12, RZ, RZ, R88 ;  /* 0x000000ffff0c7224 */ /* 0x000fe200078e0058 */
[----:B------:R-:W-:Y:S01]  /*3d480*/  MOV R13, R90 ;  /* 0x0000005a000d7202 */ /* 0x000fe20000000f00 */
[----:B------:R-:W-:Y:S01]  /*3d490*/  IMAD.MOV.U32 R14, RZ, RZ, R24 ;  /* 0x000000ffff0e7224 */ /* 0x000fe200078e0018 */
[----:B------:R-:W-:-:S05]  /*3d4a0*/  MOV R15, R26 ;  /* 0x0000001a000f7202 */ /* 0x000fca0000000f00 */
[----:B------:R1:W-:Y:S01]  /*3d4b0*/  STSM.16.M88.4 [R0], R12 ;  /* 0x0000000c00007844 */ /* 0x0003e20000000200 */
[----:B------:R-:W-:Y:S01]  /*3d4c0*/  IMAD.MOV.U32 R247, RZ, RZ, R20 ;  /* 0x000000fffff77224 */ /* 0x000fe200078e0014 */
[----:B------:R-:W-:Y:S06]  /*3d4d0*/  BAR.SYNC.DEFER_BLOCKING 0x0 ;  /* 0x0000000000007b1d */ /* 0x000fec0000010000 */
[----:B-1----:R-:W2:Y:S04]  /*3d4e0*/  LDL.LU R12, [R1+0x204] ;  /* 0x00020400010c7983 */ /* 0x002ea80000300800 */
[----:B------:R-:W2:Y:S04]  /*3d4f0*/  LDL.LU R13, [R1+0x20c] ;  /* 0x00020c00010d7983 */ /* 0x000ea80000300800 */
[----:B------:R-:W2:Y:S04]  /*3d500*/  LDL.LU R14, [R1+0x104] ;  /* 0x00010400010e7983 */ /* 0x000ea80000300800 */
[----:B------:R-:W1:Y:S01]  /*3d510*/  LDS.128 R20, [R252] ;  /* 0x00000000fc147984 */ /* 0x000e620000000c00 */
[----:B------:R-:W-:Y:S06]  /*3d520*/  BAR.SYNC.DEFER_BLOCKING 0x0 ;  /* 0x0000000000007b1d */ /* 0x000fec0000010000 */
[----:B------:R-:W2:Y:S04]  /*3d530*/  LDL.LU R15, [R1+0x10c] ;  /* 0x00010c00010f7983 */ /* 0x000ea80000300800 */
[----:B-1----:R-:W-:Y:S04]  /*3d540*/  STL.64 [R1+0x300], R20 ;  /* 0x0003001401007387 */ /* 0x002fe80000100a00 */
[----:B------:R-:W-:Y:S04]  /*3d550*/  STL.64 [R1+0x308], R22 ;  /* 0x0003081601007387 */ /* 0x000fe80000100a00 */
[----:B---3--:R-:W-:Y:S01]  /*3d560*/  STSM.16.M88.4 [R0], R16 ;  /* 0x0000001000007844 */ /* 0x008fe20000000200 */
[----:B------:R-:W-:Y:S06]  /*3d570*/  BAR.SYNC.DEFER_BLOCKING 0x0 ;  /* 0x0000000000007b1d */ /* 0x000fec0000010000 */
[----:B------:R-:W1:Y:S02]  /*3d580*/  LDS.128 R16, [R252] ;  /* 0x00000000fc107984 */ /* 0x000e640000000c00 */
[----:B------:R-:W-:Y:S06]  /*3d590*/  BAR.SYNC.DEFER_BLOCKING 0x0 ;  /* 0x0000000000007b1d */ /* 0x000fec0000010000 */
[----:B-1----:R1:W-:Y:S04]  /*3d5a0*/  STL.64 [R1+0x200], R16 ;  /* 0x0002001001007387 */ /* 0x0023e80000100a00 */
[----:B------:R3:W-:Y:S04]  /*3d5b0*/  STL.64 [R1+0x208], R18 ;  /* 0x0002081201007387 */ /* 0x0007e80000100a00 */
[----:B-1----:R-:W4:Y:S04]  /*3d5c0*/  LDL.LU R16, [R1+0x4] ;  /* 0x0000040001107983 */ /* 0x002f280000300800 */
[----:B------:R-:W4:Y:S04]  /*3d5d0*/  LDL.LU R17, [R1+0xc] ;  /* 0x00000c0001117983 */ /* 0x000f280000300800 */
[----:B--2---:R-:W-:Y:S01]  /*3d5e0*/  STSM.16.M88.4 [R0], R12 ;  /* 0x0000000c00007844 */ /* 0x004fe20000000200 */
[----:B------:R-:W-:Y:S01]  /*3d5f0*/  BAR.SYNC.DEFER_BLOCKING 0x0 ;  /* 0x0000000000007b1d */ /* 0x000fe20000010000 */
[----:B---3--:R-:W-:Y:S01]  /*3d600*/  MOV R18, R153 ;  /* 0x0000009900127202 */ /* 0x008fe20000000f00 */
[----:B------:R-:W-:-:S04]  /*3d610*/  IMAD.MOV.U32 R19, RZ, RZ, R155 ;  /* 0x000000ffff137224 */ /* 0x000fc800078e009b */
[----:B------:R-:W1:Y:S02]  /*3d620*/  LDS.128 R20, [R252] ;  /* 0x00000000fc147984 */ /* 0x000e640000000c00 */
[----:B------:R-:W-:Y:S06]  /*3d630*/  BAR.SYNC.DEFER_BLOCKING 0x0 ;  /* 0x0000000000007b1d */ /* 0x000fec0000010000 */
[----:B-1----:R-:W-:Y:S04]  /*3d640*/  STL.64 [R1+0x100], R20 ;  /* 0x0001001401007387 */ /* 0x002fe80000100a00 */
[----:B------:R-:W-:Y:S04]  /*3d650*/  STL.64 [R1+0x108], R22 ;  /* 0x0001081601007387 */ /* 0x000fe80000100a00 */
[----:B----4-:R-:W-:Y:S01]  /*3d660*/  STSM.16.M88.4 [R0], R16 ;  /* 0x0000001000007844 */ /* 0x010fe20000000200 */
[----:B------:R-:W-:Y:S06]  /*3d670*/  BAR.SYNC.DEFER_BLOCKING 0x0 ;  /* 0x0000000000007b1d */ /* 0x000fec0000010000 */
[----:B------:R-:W1:Y:S04]  /*3d680*/  LDS.128 R16, [R252] ;  /* 0x00000000fc107984 */ /* 0x000e680000000c00 */
[----:B-1----:R1:W-:Y:S04]  /*3d690*/  STL.64 [R1], R16 ;  /* 0x0000001001007387 */ /* 0x0023e80000100a00 */
[----:B------:R2:W-:Y:S04]  /*3d6a0*/  STL.64 [R1+0x8], R18 ;  /* 0x0000081201007387 */ /* 0x0005e80000100a00 */
[----:B-1----:R-:W3:Y:S04]  /*3d6b0*/  LDL.LU R16, [R1+0x410] ;  /* 0x0004100001107983 */ /* 0x002ee80000300800 */
[----:B------:R-:W3:Y:S04]  /*3d6c0*/  LDL.LU R17, [R1+0x418] ;  /* 0x0004180001117983 */ /* 0x000ee80000300800 */
[----:B--2---:R-:W3:Y:S04]  /*3d6d0*/  LDL.LU R18, [R1+0x310] ;  /* 0x0003100001127983 */ /* 0x004ee80000300800 */
[----:B------:R-:W3:Y:S01]  /*3d6e0*/  LDL.LU R19, [R1+0x318] ;  /* 0x0003180001137983 */ /* 0x000ee20000300800 */
[----:B------:R-:W-:Y:S01]  /*3d6f0*/  BAR.SYNC.DEFER_BLOCKING 0x0 ;  /* 0x0000000000007b1d */ /* 0x000fe20000010000 */
[----:B------:R-:W-:Y:S01]  /*3d700*/  MOV R12, R89 ;  /* 0x00000059000c7202 */ /* 0x000fe20000000f00 */
[----:B------:R-:W-:Y:S01]  /*3d710*/  IMAD.MOV.U32 R13, RZ, RZ, R91 ;  /* 0x000000ffff0d7224 */ /* 0x000fe200078e005b */
[----:B------:R-:W-:Y:S01]  /*3d720*/  MOV R14, R25 ;  /* 0x00000019000e7202 */ /* 0x000fe20000000f00 */
[----:B------:R-:W-:-:S05]  /*3d730*/  IMAD.MOV.U32 R15, RZ, RZ, R27 ;  /* 0x000000ffff0f7224 */ /* 0x000fca00078e001b */
[----:B------:R1:W-:Y:S01]  /*3d740*/  STSM.16.M88.4 [R0], R12 ;  /* 0x0000000c00007844 */ /* 0x0003e20000000200 */
[----:B------:R-:W-:Y:S06]  /*3d750*/  BAR.SYNC.DEFER_BLOCKING 0x0 ;  /* 0x0000000000007b1d */ /* 0x000fec0000010000 */
[----:B-1----:R-:W2:Y:S04]  /*3d760*/  LDL.LU R12, [R1+0x210] ;  /* 0x00021000010c7983 */ /* 0x002ea80000300800 */
[----:B------:R-:W2:Y:S04]  /*3d770*/  LDL.LU R13, [R1+0x218] ;  /* 0x00021800010d7983 */ /* 0x000ea80000300800 */
[----:B------:R-:W2:Y:S04]  /*3d780*/  LDL.LU R14, [R1+0x110] ;  /* 0x00011000010e7983 */ /* 0x000ea80000300800 */
[----:B------:R-:W1:Y:S01]  /*3d790*/  LDS.128 R248, [R252] ;  /* 0x00000000fcf87984 */ /* 0x000e620000000c00 */
[----:B------:R-:W-:Y:S06]  /*3d7a0*/  BAR.SYNC.DEFER_BLOCKING 0x0 ;  /* 0x0000000000007b1d */ /* 0x000fec0000010000 */
[----:B------:R-:W2:Y:S04]  /*3d7b0*/  LDL.LU R15, [R1+0x118] ;  /* 0x00011800010f7983 */ /* 0x000ea80000300800 */
[----:B-1----:R-:W-:Y:S04]  /*3d7c0*/  STL [R1+0xf48], R249 ;  /* 0x000f48f901007387 */ /* 0x002fe80000100800 */
[----:B------:R-:W-:Y:S04]  /*3d7d0*/  STL [R1+0xf44], R250 ;  /* 0x000f44fa01007387 */ /* 0x000fe80000100800 */
[----:B------:R-:W-:Y:S04]  /*3d7e0*/  STL [R1+0xf40], R251 ;  /* 0x000f40fb01007387 */ /* 0x000fe80000100800 */
        /* <DEDUP_REMOVED lines=635> */
[----:B------:R-:W2:Y:S04]  /*3ffa0*/  LDL.LU R15, [R1+0x198] ;  /* 0x00019800010f7983 */ /* 0x000ea80000300800 */
[----:B------:R-:W1:Y:S01]  /*3ffb0*/  LDS.128 R240, [R252] ;  /* 0x00000000fcf07984 */ /* 0x000e620000000c00 */
[----:B------:R-:W-:Y:S06]  /*3ffc0*/  BAR.SYNC.DEFER_BLOCKING 0x0 ;  /* 0x0000000000007b1d */ /* 0x000fec0000010000 */
[----:B-1----:R-:W-:Y:S04]  /*3ffd0*/  STL [R1+0xf3c], R242 ;  /* 0x000f3cf201007387 */ /* 0x002fe80000100800 */
[----:B------:R-:W-:Y:S04]  /*3ffe0*/  STL [R1+0xf38], R243 ;  /* 0x000f38f301007387 */ /* 0x000fe80000100800 */
[----:B---3--:R1:W-:Y:S01]  /*3fff0*/  STSM.16.M88.4 [R0], R16 ;  /* 0x0000001000007844 */ /* 0x0083e20000000200 */
[----:B------:R-:W-:Y:S06]  /*40000*/  BAR.SYNC.DEFER_BLOCKING 0x0 ;  /* 0x0000000000007b1d */ /* 0x000fec0000010000 */
[----:B-1----:R-:W3:Y:S04]  /*40010*/  LDL.LU R16, [R1+0x90] ;  /* 0x0000900001107983 */ /* 0x002ee80000300800 */
[----:B------:R-:W3:Y:S04]  /*40020*/  LDL.LU R17, [R1+0x98] ;  /* 0x0000980001117983 */ /* 0x000ee80000300800 */
[----:B------:R-:W1:Y:S01]  /*40030*/  LDS.128 R236, [R252] ;  /* 0x00000000fcec7984 */ /* 0x000e620000000c00 */
[----:B------:R-:W-:Y:S06]  /*40040*/  BAR.SYNC.DEFER_BLOCKING 0x0 ;  /* 0x0000000000007b1d */ /* 0x000fec0000010000 */
[----:B--2---:R2:W-:Y:S02]  /*40050*/  STSM.16.M88.4 [R0], R12 ;  /* 0x0000000c00007844 */ /* 0x0045e40000000200 */
[----:B------:R-:W-:Y:S01]  /*40060*/  BAR.SYNC.DEFER_BLOCKING 0x0 ;  /* 0x0000000000007b1d */ /* 0x000fe20000010000 */
[----:B------:R-:W-:Y:S01]  /*40070*/  MOV R18, R188 ;  /* 0x000000bc00127202 */ /* 0x000fe20000000f00 */
[----:B------:R-:W-:-:S04]  /*40080*/  IMAD.MOV.U32 R19, RZ, RZ, R190 ;  /* 0x000000ffff137224 */ /* 0x000fc800078e00be */
[----:B------:R-:W4:Y:S02]  /*40090*/  LDS.128 R232, [R252] ;  /* 0x00000000fce87984 */ /* 0x000f240000000c00 */
[----:B------:R-:W-:Y:S01]  /*400a0*/  BAR.SYNC.DEFER_BLOCKING 0x0 ;  /* 0x0000000000007b1d */ /* 0x000fe20000010000 */
[----:B--2---:R-:W-:Y:S01]  /*400b0*/  MOV R12, R124 ;  /* 0x0000007c000c7202 */ /* 0x004fe20000000f00 */
[----:B------:R-:W-:Y:S01]  /*400c0*/  IMAD.MOV.U32 R13, RZ, RZ, R126 ;  /* 0x000000ffff0d7224 */ /* 0x000fe200078e007e */
[----:B------:R-:W-:Y:S01]  /*400d0*/  MOV R14, R60 ;  /* 0x0000003c000e7202 */ /* 0x000fe20000000f00 */
[----:B------:R-:W-:Y:S02]  /*400e0*/  IMAD.MOV.U32 R15, RZ, RZ, R62 ;  /* 0x000000ffff0f7224 */ /* 0x000fe400078e003e */
[----:B---3--:R-:W-:Y:S02]  /*400f0*/  STSM.16.M88.4 [R0], R16 ;  /* 0x0000001000007844 */ /* 0x008fe40000000200 */
[----:B------:R-:W-:Y:S06]  /*40100*/  BAR.SYNC.DEFER_BLOCKING 0x0 ;  /* 0x0000000000007b1d */ /* 0x000fec0000010000 */
[----:B------:R-:W2:Y:S02]  /*40110*/  LDS.128 R224, [R252] ;  /* 0x00000000fce07984 */ /* 0x000ea40000000c00 */
[----:B------:R-:W-:Y:S06]  /*40120*/  BAR.SYNC.DEFER_BLOCKING 0x0 ;  /* 0x0000000000007b1d */ /* 0x000fec0000010000 */
[----:B------:R3:W-:Y:S02]  /*40130*/  STSM.16.M88.4 [R0], R12 ;  /* 0x0000000c00007844 */ /* 0x0007e40000000200 */
[----:B------:R-:W-:Y:S06]  /*40140*/  BAR.SYNC.DEFER_BLOCKING 0x0 ;  /* 0x0000000000007b1d */ /* 0x000fec0000010000 */
[----:B---3--:R-:W3:Y:S04]  /*40150*/  LDL.LU R12, [R1+0x494] ;  /* 0x00049400010c7983 */ /* 0x008ee80000300800 */
[----:B------:R-:W3:Y:S04]  /*40160*/  LDL.LU R13, [R1+0x49c] ;  /* 0x00049c00010d7983 */ /* 0x000ee80000300800 */
[----:B------:R-:W3:Y:S04]  /*40170*/  LDL.LU R14, [R1+0x394] ;  /* 0x00039400010e7983 */ /* 0x000ee80000300800 */
[----:B------:R-:W3:Y:S04]  /*40180*/  LDL.LU R15, [R1+0x39c] ;  /* 0x00039c00010f7983 */ /* 0x000ee80000300800 */
[----:B------:R-:W4:Y:S04]  /*40190*/  LDL.LU R16, [R1+0x294] ;  /* 0x0002940001107983 */ /* 0x000f280000300800 */
[----:B------:R-:W4:Y:S04]  /*401a0*/  LDL.LU R17, [R1+0x29c] ;  /* 0x00029c0001117983 */ /* 0x000f280000300800 */
[----:B------:R-:W4:Y:S04]  /*401b0*/  LDL.LU R18, [R1+0x194] ;  /* 0x0001940001127983 */ /* 0x000f280000300800 */
[----:B------:R-:W4:Y:S04]  /*401c0*/  LDL.LU R19, [R1+0x19c] ;  /* 0x00019c0001137983 */ /* 0x000f280000300800 */
[----:B------:R-:W2:Y:S01]  /*401d0*/  LDS.128 R216, [R252] ;  /* 0x00000000fcd87984 */ /* 0x000ea20000000c00 */
[----:B------:R-:W-:Y:S06]  /*401e0*/  BAR.SYNC.DEFER_BLOCKING 0x0 ;  /* 0x0000000000007b1d */ /* 0x000fec0000010000 */
[----:B---3--:R-:W-:Y:S02]  /*401f0*/  STSM.16.M88.4 [R0], R12 ;  /* 0x0000000c00007844 */ /* 0x008fe40000000200 */
[----:B------:R-:W-:Y:S06]  /*40200*/  BAR.SYNC.DEFER_BLOCKING 0x0 ;  /* 0x0000000000007b1d */ /* 0x000fec0000010000 */
[----:B------:R-:W3:Y:S02]  /*40210*/  LDS.128 R12, [R252] ;  /* 0x00000000fc0c7984 */ /* 0x000ee40000000c00 */
[----:B------:R-:W-:Y:S06]  /*40220*/  BAR.SYNC.DEFER_BLOCKING 0x0 ;  /* 0x0000000000007b1d */ /* 0x000fec0000010000 */
[----:B----4-:R4:W-:Y:S02]  /*40230*/  STSM.16.M88.4 [R0], R16 ;  /* 0x0000001000007844 */ /* 0x0109e40000000200 */
[----:B------:R-:W-:Y:S06]  /*40240*/  BAR.SYNC.DEFER_BLOCKING 0x0 ;  /* 0x0000000000007b1d */ /* 0x000fec0000010000 */
[----:B----4-:R-:W4:Y:S04]  /*40250*/  LDL.LU R16, [R1+0x94] ;  /* 0x0000940001107983 */ /* 0x010f280000300800 */
[----:B------:R-:W4:Y:S04]  /*40260*/  LDL.LU R17, [R1+0x9c] ;  /* 0x00009c0001117983 */ /* 0x000f280000300800 */
[----:B------:R-:W3:Y:S01]  /*40270*/  LDS.128 R28, [R252] ;  /* 0x00000000fc1c7984 */ /* 0x000ee20000000c00 */
[----:B------:R-:W-:Y:S01]  /*40280*/  MOV R18, R189 ;  /* 0x000000bd00127202 */ /* 0x000fe20000000f00 */
[----:B------:R-:W-:Y:S01]  /*40290*/  IMAD.MOV.U32 R19, RZ, RZ, R191 ;  /* 0x000000ffff137224 */ /* 0x000fe200078e00bf */
[----:B------:R-:W-:Y:S01]  /*402a0*/  BAR.SYNC.DEFER_BLOCKING 0x0 ;  /* 0x0000000000007b1d */ /* 0x000fe20000010000 */
[----:B------:R-:W-:Y:S01]  /*402b0*/  MOV R20, R125 ;  /* 0x0000007d00147202 */ /* 0x000fe20000000f00 */
[----:B------:R-:W-:Y:S01]  /*402c0*/  IMAD.MOV.U32 R21, RZ, RZ, R127 ;  /* 0x000000ffff157224 */ /* 0x000fe200078e007f */
[----:B------:R-:W-:Y:S01]  /*402d0*/  MOV R22, R61 ;  /* 0x0000003d00167202 */ /* 0x000fe20000000f00 */
[----:B------:R-:W-:-:S02]  /*402e0*/  IMAD.MOV.U32 R23, RZ, RZ, R63 ;  /* 0x000000ffff177224 */ /* 0x000fc400078e003f */
[----:B----4-:R-:W-:Y:S02]  /*402f0*/  STSM.16.M88.4 [R0], R16 ;  /* 0x0000001000007844 */ /* 0x010fe40000000200 */
[----:B------:R-:W-:Y:S06]  /*40300*/  BAR.SYNC.DEFER_BLOCKING 0x0 ;  /* 0x0000000000007b1d */ /* 0x000fec0000010000 */
[----:B------:R-:W4:Y:S02]  /*40310*/  LDS.128 R36, [R252] ;  /* 0x00000000fc247984 */ /* 0x000f240000000c00 */
[----:B------:R-:W-:Y:S06]  /*40320*/  BAR.SYNC.DEFER_BLOCKING 0x0 ;  /* 0x0000000000007b1d */ /* 0x000fec0000010000 */
[----:B------:R1:W-:Y:S02]  /*40330*/  STSM.16.M88.4 [R0], R20 ;  /* 0x0000001400007844 */ /* 0x0003e40000000200 */
[----:B------:R-:W-:Y:S06]  /*40340*/  BAR.SYNC.DEFER_BLOCKING 0x0 ;  /* 0x0000000000007b1d */ /* 0x000fec0000010000 */
[----:B-1----:R-:W2:Y:S04]  /*40350*/  LDL.LU R20, [R1+0x4a0] ;  /* 0x0004a00001147983 */ /* 0x002ea80000300800 */
[----:B------:R-:W2:Y:S04]  /*40360*/  LDL.LU R21, [R1+0x4a8] ;  /* 0x0004a80001157983 */ /* 0x000ea80000300800 */
[----:B------:R-:W2:Y:S04]  /*40370*/  LDL.LU R22, [R1+0x3a0] ;  /* 0x0003a00001167983 */ /* 0x000ea80000300800 */
[----:B------:R-:W2:Y:S04]  /*40380*/  LDL.LU R23, [R1+0x3a8] ;  /* 0x0003a80001177983 */ /* 0x000ea80000300800 */
[----:B------:R-:W3:Y:S04]  /*40390*/  LDL.LU R16, [R1+0x2a0] ;  /* 0x0002a00001107983 */ /* 0x000ee80000300800 */
[----:B------:R-:W3:Y:S04]  /*403a0*/  LDL.LU R17, [R1+0x2a8] ;  /* 0x0002a80001117983 */ /* 0x000ee80000300800 */
[----:B------:R-:W3:Y:S04]  /*403b0*/  LDL.LU R18, [R1+0x1a0] ;  /* 0x0001a00001127983 */ /* 0x000ee80000300800 */
[----:B------:R-:W3:Y:S04]  /*403c0*/  LDL.LU R19, [R1+0x1a8] ;  /* 0x0001a80001137983 */ /* 0x000ee80000300800 */
[----:B------:R-:W1:Y:S01]  /*403d0*/  LDS.128 R32, [R252] ;  /* 0x00000000fc207984 */ /* 0x000e620000000c00 */
[----:B------:R-:W-:Y:S06]  /*403e0*/  BAR.SYNC.DEFER_BLOCKING 0x0 ;  /* 0x0000000000007b1d */ /* 0x000fec0000010000 */
[----:B--2---:R-:W-:Y:S02]  /*403f0*/  STSM.16.M88.4 [R0], R20 ;  /* 0x0000001400007844 */ /* 0x004fe40000000200 */
[----:B------:R-:W-:Y:S06]  /*40400*/  BAR.SYNC.DEFER_BLOCKING 0x0 ;  /* 0x0000000000007b1d */ /* 0x000fec0000010000 */
[----:B------:R-:W2:Y:S02]  /*40410*/  LDS.128 R24, [R252] ;  /* 0x00000000fc187984 */ /* 0x000ea40000000c00 */
[----:B------:R-:W-:Y:S06]  /*40420*/  BAR.SYNC.DEFER_BLOCKING 0x0 ;  /* 0x0000000000007b1d */ /* 0x000fec0000010000 */
[----:B---3--:R3:W-:Y:S02]  /*40430*/  STSM.16.M88.4 [R0], R16 ;  /* 0x0000001000007844 */ /* 0x0087e40000000200 */
[----:B------:R-:W-:Y:S06]  /*40440*/  BAR.SYNC.DEFER_BLOCKING 0x0 ;  /* 0x0000000000007b1d */ /* 0x000fec0000010000 */
[----:B---3--:R-:W3:Y:S04]  /*40450*/  LDL.LU R16, [R1+0xa0] ;  /* 0x0000a00001107983 */ /* 0x008ee80000300800 */
[----:B------:R-:W3:Y:S04]  /*40460*/  LDL.LU R17, [R1+0xa8] ;  /* 0x0000a80001117983 */ /* 0x000ee80000300800 */
[----:B------:R-:W2:Y:S01]  /*40470*/  LDS.128 R20, [R252] ;  /* 0x00000000fc147984 */ /* 0x000ea20000000c00 */
[----:B------:R-:W-:Y:S01]  /*40480*/  MOV R18, R192 ;  /* 0x000000c000127202 */ /* 0x000fe20000000f00 */
[----:B------:R-:W-:Y:S01]  /*40490*/  IMAD.MOV.U32 R19, RZ, RZ, R194 ;  /* 0x000000ffff137224 */ /* 0x000fe200078e00c2 */
[----:B------:R-:W-:Y:S01]  /*404a0*/  BAR.SYNC.DEFER_BLOCKING 0x0 ;  /* 0x0000000000007b1d */ /* 0x000fe20000010000 */
[----:B------:R-:W-:Y:S01]  /*404b0*/  MOV R40, R128 ;  /* 0x0000008000287202 */ /* 0x000fe20000000f00 */
[----:B------:R-:W-:Y:S01]  /*404c0*/  IMAD.MOV.U32 R41, RZ, RZ, R130 ;  /* 0x000000ffff297224 */ /* 0x000fe200078e0082 */
[----:B------:R-:W-:Y:S01]  /*404d0*/  MOV R42, R64 ;  /* 0x00000040002a7202 */ /* 0x000fe20000000f00 */
[----:B------:R-:W-:-:S02]  /*404e0*/  IMAD.MOV.U32 R43, RZ, RZ, R66 ;  /* 0x000000ffff2b7224 */ /* 0x000fc400078e0042 */
[----:B---3--:R-:W-:Y:S02]  /*404f0*/  STSM.16.M88.4 [R0], R16 ;  /* 0x0000001000007844 */ /* 0x008fe40000000200 */
[----:B------:R-:W-:Y:S06]  /*40500*/  BAR.SYNC.DEFER_BLOCKING 0x0 ;  /* 0x0000000000007b1d */ /* 0x000fec0000010000 */
[----:B------:R-:W3:Y:S02]  /*40510*/  LDS.128 R16, [R252] ;  /* 0x00000000fc107984 */ /* 0x000ee40000000c00 */
[----:B------:R-:W-:Y:S06]  /*40520*/  BAR.SYNC.DEFER_BLOCKING 0x0 ;  /* 0x0000000000007b1d */ /* 0x000fec0000010000 */
[----:B------:R4:W-:Y:S02]  /*40530*/  STSM.16.M88.4 [R0], R40 ;  /* 0x0000002800007844 */ /* 0x0009e40000000200 */
[----:B------:R-:W-:Y:S06]  /*40540*/  BAR.SYNC.DEFER_BLOCKING 0x0 ;  /* 0x0000000000007b1d */ /* 0x000fec0000010000 */
[----:B----4-:R-:W4:Y:S04]  /*40550*/  LDL.LU R40, [R1+0x4a4] ;  /* 0x0004a40001287983 */ /* 0x010f280000300800 */
[----:B------:R-:W4:Y:S04]  /*40560*/  LDL.LU R41, [R1+0x4ac] ;  /* 0x0004ac0001297983 */ /* 0x000f280000300800 */
[----:B------:R-:W4:Y:S04]  /*40570*/  LDL.LU R42, [R1+0x3a4] ;  /* 0x0003a400012a7983 */ /* 0x000f280000300800 */
[----:B------:R-:W4:Y:S04]  /*40580*/  LDL.LU R43, [R1+0x3ac] ;  /* 0x0003ac00012b7983 */ /* 0x000f280000300800 */
[----:B------:R-:W2:Y:S04]  /*40590*/  LDL.LU R48, [R1+0x2a4] ;  /* 0x0002a40001307983 */ /* 0x000ea80000300800 */
[----:B------:R-:W2:Y:S04]  /*405a0*/  LDL.LU R49, [R1+0x2ac] ;  /* 0x0002ac0001317983 */ /* 0x000ea80000300800 */
[----:B------:R-:W2:Y:S04]  /*405b0*/  LDL.LU R50, [R1+0x1a4] ;  /* 0x0001a40001327983 */ /* 0x000ea80000300800 */
[----:B------:R-:W2:Y:S04]  /*405c0*/  LDL.LU R51, [R1+0x1ac] ;  /* 0x0001ac0001337983 */ /* 0x000ea80000300800 */
[----:B------:R-:W3:Y:S01]  /*405d0*/  LDS.128 R44, [R252] ;  /* 0x00000000fc2c7984 */ /* 0x000ee20000000c00 */
[----:B------:R-:W-:Y:S06]  /*405e0*/  BAR.SYNC.DEFER_BLOCKING 0x0 ;  /* 0x0000000000007b1d */ /* 0x000fec0000010000 */
[----:B----4-:R-:W-:Y:S02]  /*405f0*/  STSM.16.M88.4 [R0], R40 ;  /* 0x0000002800007844 */ /* 0x010fe40000000200 */
[----:B------:R-:W-:Y:S06]  /*40600*/  BAR.SYNC.DEFER_BLOCKING 0x0 ;  /* 0x0000000000007b1d */ /* 0x000fec0000010000 */
[----:B------:R-:W4:Y:S02]  /*40610*/  LDS.128 R40, [R252] ;  /* 0x00000000fc287984 */ /* 0x000f240000000c00 */
[----:B------:R-:W-:Y:S06]  /*40620*/  BAR.SYNC.DEFER_BLOCKING 0x0 ;  /* 0x0000000000007b1d */ /* 0x000fec0000010000 */
[----:B--2---:R2:W-:Y:S02]  /*40630*/  STSM.16.M88.4 [R0], R48 ;  /* 0x0000003000007844 */ /* 0x0045e40000000200 */
[----:B------:R-:W-:Y:S06]  /*40640*/  BAR.SYNC.DEFER_BLOCKING 0x0 ;  /* 0x0000000000007b1d */ /* 0x000fec0000010000 */
[----:B--2---:R-:W2:Y:S04]  /*40650*/  LDL.LU R48, [R1+0xa4] ;  /* 0x0000a40001307983 */ /* 0x004ea80000300800 */
[----:B------:R-:W2:Y:S01]  /*40660*/  LDL.LU R49, [R1+0xac] ;  /* 0x0000ac0001317983 */ /* 0x000ea20000300800 */
[----:B------:R-:W-:Y:S01]  /*40670*/  MOV R50, R193 ;  /* 0x000000c100327202 */ /* 0x000fe20000000f00 */
[----:B------:R-:W-:-:S02]  /*40680*/  IMAD.MOV.U32 R51, RZ, RZ, R195 ;  /* 0x000000ffff337224 */ /* 0x000fc400078e00c3 */
[----:B------:R-:W3:Y:S04]  /*40690*/  LDL.LU R56, [R1+0x4b0] ;  /* 0x0004b00001387983 */ /* 0x000ee80000300800 */
[----:B------:R-:W4:Y:S01]  /*406a0*/  LDS.128 R88, [R252] ;  /* 0x00000000fc587984 */ /* 0x000f220000000c00 */
[----:B------:R-:W-:Y:S06]  /*406b0*/  BAR.SYNC.DEFER_BLOCKING 0x0 ;  /* 0x0000000000007b1d */ /* 0x000fec0000010000 */
[----:B------:R-:W3:Y:S04]  /*406c0*/  LDL.LU R57, [R1+0x4b8] ;  /* 0x0004b80001397983 */ /* 0x000ee80000300800 */
[----:B------:R-:W3:Y:S04]  /*406d0*/  LDL.LU R58, [R1+0x3b0] ;  /* 0x0003b000013a7983 */ /* 0x000ee80000300800 */
[----:B------:R-:W3:Y:S01]  /*406e0*/  LDL.LU R59, [R1+0x3b8] ;  /* 0x0003b800013b7983 */ /* 0x000ee20000300800 */
[----:B------:R-:W-:Y:S01]  /*406f0*/  MOV R54, R65 ;  /* 0x0000004100367202 */ /* 0x000fe20000000f00 */
[----:B------:R-:W-:Y:S01]  /*40700*/  IMAD.MOV.U32 R55, RZ, RZ, R67 ;  /* 0x000000ffff377224 */ /* 0x000fe200078e0043 */
[----:B------:R-:W-:Y:S01]  /*40710*/  MOV R52, R129 ;  /* 0x0000008100347202 */ /* 0x000fe20000000f00 */
[----:B------:R-:W-:Y:S01]  /*40720*/  IMAD.MOV.U32 R53, RZ, RZ, R131 ;  /* 0x000000ffff357224 */ /* 0x000fe200078e0083 */
[----:B--2---:R-:W-:Y:S01]  /*40730*/  STSM.16.M88.4 [R0], R48 ;  /* 0x0000003000007844 */ /* 0x004fe20000000200 */
[----:B------:R-:W-:Y:S06]  /*40740*/  BAR.SYNC.DEFER_BLOCKING 0x0 ;  /* 0x0000000000007b1d */ /* 0x000fec0000010000 */
[----:B------:R-:W2:Y:S02]  /*40750*/  LDS.128 R64, [R252] ;  /* 0x00000000fc407984 */ /* 0x000ea40000000c00 */
[----:B------:R-:W-:Y:S06]  /*40760*/  BAR.SYNC.DEFER_BLOCKING 0x0 ;  /* 0x0000000000007b1d */ /* 0x000fec0000010000 */
[----:B------:R1:W-:Y:S02]  /*40770*/  STSM.16.M88.4 [R0], R52 ;  /* 0x0000003400007844 */ /* 0x0003e40000000200 */
[----:B------:R-:W-:Y:S06]  /*40780*/  BAR.SYNC.DEFER_BLOCKING 0x0 ;  /* 0x0000000000007b1d */ /* 0x000fec0000010000 */
[----:B-1----:R-:W4:Y:S04]  /*40790*/  LDL.LU R52, [R1+0x2b0] ;  /* 0x0002b00001347983 */ /* 0x002f280000300800 */
[----:B------:R-:W4:Y:S04]  /*407a0*/  LDL.LU R53, [R1+0x2b8] ;  /* 0x0002b80001357983 */ /* 0x000f280000300800 */
[----:B------:R-:W4:Y:S04]  /*407b0*/  LDL.LU R54, [R1+0x1b0] ;  /* 0x0001b00001367983 */ /* 0x000f280000300800 */
[----:B------:R-:W4:Y:S04]  /*407c0*/  LDL.LU R55, [R1+0x1b8] ;  /* 0x0001b80001377983 */ /* 0x000f280000300800 */
[----:B------:R-:W1:Y:S01]  /*407d0*/  LDS.128 R60, [R252] ;  /* 0x00000000fc3c7984 */ /* 0x000e620000000c00 */
        /* <DEDUP_REMOVED lines=23> */
[----:B--2---:R-:W2:Y:S04]  /*40950*/  LDL.LU R92, [R1+0x4b4] ;  /* 0x0004b400015c7983 */ /* 0x004ea80000300800 */
[----:B------:R-:W2:Y:S04]  /*40960*/  LDL.LU R93, [R1+0x4bc] ;  /* 0x0004bc00015d7983 */ /* 0x000ea80000300800 */
[----:B------:R-:W2:Y:S04]  /*40970*/  LDL.LU R94, [R1+0x3b4] ;  /* 0x0003b400015e7983 */ /* 0x000ea80000300800 */
[----:B------:R-:W2:Y:S04]  /*40980*/  LDL.LU R95, [R1+0x3bc] ;  /* 0x0003bc00015f7983 */ /* 0x000ea80000300800 */
[----:B------:R-:W3:Y:S04]  /*40990*/  LDL.LU R100, [R1+0x2b4] ;  /* 0x0002b40001647983 */ /* 0x000ee80000300800 */
[----:B------:R-:W3:Y:S04]  /*409a0*/  LDL.LU R101, [R1+0x2bc] ;  /* 0x0002bc0001657983 */ /* 0x000ee80000300800 */
[----:B------:R-:W3:Y:S04]  /*409b0*/  LDL.LU R102, [R1+0x1b4] ;  /* 0x0001b40001667983 */ /* 0x000ee80000300800 */
[----:B------:R-:W3:Y:S04]  /*409c0*/  LDL.LU R103, [R1+0x1bc] ;  /* 0x0001bc0001677983 */ /* 0x000ee80000300800 */
[----:B------:R-:W4:Y:S01]  /*409d0*/  LDS.128 R96, [R252] ;  /* 0x00000000fc607984 */ /* 0x000f220000000c00 */
[----:B------:R-:W-:Y:S06]  /*409e0*/  BAR.SYNC.DEFER_BLOCKING 0x0 ;  /* 0x0000000000007b1d */ /* 0x000fec0000010000 */
[----:B--2---:R-:W-:Y:S02]  /*409f0*/  STSM.16.M88.4 [R0], R92 ;  /* 0x0000005c00007844 */ /* 0x004fe40000000200 */
[----:B------:R-:W-:Y:S06]  /*40a00*/  BAR.SYNC.DEFER_BLOCKING 0x0 ;  /* 0x0000000000007b1d */ /* 0x000fec0000010000 */
[----:B------:R-:W2:Y:S02]  /*40a10*/  LDS.128 R92, [R252] ;  /* 0x00000000fc5c7984 */ /* 0x000ea40000000c00 */
[----:B------:R-:W-:Y:S06]  /*40a20*/  BAR.SYNC.DEFER_BLOCKING 0x0 ;  /* 0x0000000000007b1d */ /* 0x000fec0000010000 */
[----:B---3--:R3:W-:Y:S01]  /*40a30*/  STSM.16.M88.4 [R0], R100 ;  /* 0x0000006400007844 */ /* 0x0087e20000000200 */
[----:B------:R-:W-:Y:S01]  /*40a40*/  MOV R106, R69 ;  /* 0x00000045006a7202 */ /* 0x000fe20000000f00 */
[----:B------:R-:W-:Y:S01]  /*40a50*/  IMAD.MOV.U32 R107, RZ, RZ, R71 ;  /* 0x000000ffff6b7224 */ /* 0x000fe200078e0047 */
[----:B------:R-:W-:Y:S06]  /*40a60*/  BAR.SYNC.DEFER_BLOCKING 0x0 ;  /* 0x0000000000007b1d */ /* 0x000fec0000010000 */
[----:B---3--:R-:W3:Y:S04]  /*40a70*/  LDL.LU R100, [R1+0xb4] ;  /* 0x0000b40001647983 */ /* 0x008ee80000300800 */
[----:B------:R-:W3:Y:S04]  /*40a80*/  LDL.LU R101, [R1+0xbc] ;  /* 0x0000bc0001657983 */ /* 0x000ee80000300800 */
[----:B------:R-:W4:Y:S04]  /*40a90*/  LDL.LU R68, [R1+0x4c0] ;  /* 0x0004c00001447983 */ /* 0x000f280000300800 */
[----:B------:R-:W4:Y:S04]  /*40aa0*/  LDL.LU R69, [R1+0x4c8] ;  /* 0x0004c80001457983 */ /* 0x000f280000300800 */
[----:B------:R-:W4:Y:S04]  /*40ab0*/  LDL.LU R70, [R1+0x3c0] ;  /* 0x0003c00001467983 */ /* 0x000f280000300800 */
[----:B------:R-:W4:Y:S04]  /*40ac0*/  LDL.LU R71, [R1+0x3c8] ;  /* 0x0003c80001477983 */ /* 0x000f280000300800 */
[----:B------:R-:W2:Y:S01]  /*40ad0*/  LDS.128 R116, [R252] ;  /* 0x00000000fc747984 */ /* 0x000ea20000000c00 */
[----:B------:R-:W-:Y:S01]  /*40ae0*/  MOV R102, R197 ;  /* 0x000000c500667202 */ /* 0x000fe20000000f00 */
[----:B------:R-:W-:Y:S01]  /*40af0*/  IMAD.MOV.U32 R103, RZ, RZ, R199 ;  /* 0x000000ffff677224 */ /* 0x000fe200078e00c7 */
[----:B------:R-:W-:Y:S01]  /*40b00*/  BAR.SYNC.DEFER_BLOCKING 0x0 ;  /* 0x0000000000007b1d */ /* 0x000fe20000010000 */
[----:B------:R-:W-:Y:S01]  /*40b10*/  MOV R104, R133 ;  /* 0x0000008500687202 */ /* 0x000fe20000000f00 */
[----:B------:R-:W-:-:S04]  /*40b20*/  IMAD.MOV.U32 R105, RZ, RZ, R135 ;  /* 0x000000ffff697224 */ /* 0x000fc800078e0087 */
[----:B---3--:R3:W-:Y:S02]  /*40b30*/  STSM.16.M88.4 [R0], R100 ;  /* 0x0000006400007844 */ /* 0x0087e40000000200 */
[----:B------:R-:W-:Y:S06]  /*40b40*/  BAR.SYNC.DEFER_BLOCKING 0x0 ;  /* 0x0000000000007b1d */ /* 0x000fec0000010000 */
[----:B---3--:R-:W3:Y:S04]  /*40b50*/  LDL.LU R100, [R1+0x2c0] ;  /* 0x0002c00001647983 */ /* 0x008ee80000300800 */
[----:B------:R-:W3:Y:S04]  /*40b60*/  LDL.LU R101, [R1+0x2c8] ;  /* 0x0002c80001657983 */ /* 0x000ee80000300800 */
[----:B------:R-:W3:Y:S04]  /*40b70*/  LDL.LU R102, [R1+0x1c0] ;  /* 0x0001c00001667983 */ /* 0x000ee80000300800 */
[----:B------:R-:W3:Y:S04]  /*40b80*/  LDL.LU R103, [R1+0x1c8] ;  /* 0x0001c80001677983 */ /* 0x000ee80000300800 */
[----:B------:R-:W2:Y:S01]  /*40b90*/  LDS.128 R112, [R252] ;  /* 0x00000000fc707984 */ /* 0x000ea20000000c00 */
[----:B------:R-:W-:Y:S06]  /*40ba0*/  BAR.SYNC.DEFER_BLOCKING 0x0 ;  /* 0x0000000000007b1d */ /* 0x000fec0000010000 */
[----:B------:R-:W-:Y:S02]  /*40bb0*/  STSM.16.M88.4 [R0], R104 ;  /* 0x0000006800007844 */ /* 0x000fe40000000200 */
[----:B------:R-:W-:Y:S06]  /*40bc0*/  BAR.SYNC.DEFER_BLOCKING 0x0 ;  /* 0x0000000000007b1d */ /* 0x000fec0000010000 */
[----:B------:R-:W2:Y:S02]  /*40bd0*/  LDS.128 R108, [R252] ;  /* 0x00000000fc6c7984 */ /* 0x000ea40000000c00 */
[----:B------:R-:W-:Y:S06]  /*40be0*/  BAR.SYNC.DEFER_BLOCKING 0x0 ;  /* 0x0000000000007b1d */ /* 0x000fec0000010000 */
[----:B----4-:R-:W-:Y:S02]  /*40bf0*/  STSM.16.M88.4 [R0], R68 ;  /* 0x0000004400007844 */ /* 0x010fe40000000200 */
[----:B------:R-:W-:Y:S06]  /*40c00*/  BAR.SYNC.DEFER_BLOCKING 0x0 ;  /* 0x0000000000007b1d */ /* 0x000fec0000010000 */
[----:B------:R-:W4:Y:S02]  /*40c10*/  LDS.128 R68, [R252] ;  /* 0x00000000fc447984 */ /* 0x000f240000000c00 */
[----:B------:R-:W-:Y:S06]  /*40c20*/  BAR.SYNC.DEFER_BLOCKING 0x0 ;  /* 0x0000000000007b1d */ /* 0x000fec0000010000 */
[----:B---3--:R3:W-:Y:S02]  /*40c30*/  STSM.16.M88.4 [R0], R100 ;  /* 0x0000006400007844 */ /* 0x0087e40000000200 */
[----:B------:R-:W-:Y:S06]  /*40c40*/  BAR.SYNC.DEFER_BLOCKING 0x0 ;  /* 0x0000000000007b1d */ /* 0x000fec0000010000 */
[----:B---3--:R-:W3:Y:S04]  /*40c50*/  LDL.LU R100, [R1+0xc0] ;  /* 0x0000c00001647983 */ /* 0x008ee80000300800 */
[----:B------:R-:W3:Y:S04]  /*40c60*/  LDL.LU R101, [R1+0xc8] ;  /* 0x0000c80001657983 */ /* 0x000ee80000300800 */
[----:B------:R-:W4:Y:S01]  /*40c70*/  LDS.128 R104, [R252] ;  /* 0x00000000fc687984 */ /* 0x000f220000000c00 */
        /* <DEDUP_REMOVED lines=13> */
[----:B-1----:R-:W2:Y:S04]  /*40d50*/  LDL.LU R120, [R1+0x4c4] ;  /* 0x0004c40001787983 */ /* 0x002ea80000300800 */
[----:B------:R-:W2:Y:S04]  /*40d60*/  LDL.LU R121, [R1+0x4cc] ;  /* 0x0004cc0001797983 */ /* 0x000ea80000300800 */
[----:B------:R-:W2:Y:S04]  /*40d70*/  LDL.LU R122, [R1+0x3c4] ;  /* 0x0003c400017a7983 */ /* 0x000ea80000300800 */
[----:B------:R-:W2:Y:S04]  /*40d80*/  LDL.LU R123, [R1+0x3cc] ;  /* 0x0003cc00017b7983 */ /* 0x000ea80000300800 */
[----:B------:R-:W4:Y:S04]  /*40d90*/  LDL.LU R128, [R1+0x2c4] ;  /* 0x0002c40001807983 */ /* 0x000f280000300800 */
[----:B------:R-:W4:Y:S04]  /*40da0*/  LDL.LU R129, [R1+0x2cc] ;  /* 0x0002cc0001817983 */ /* 0x000f280000300800 */
[----:B------:R-:W4:Y:S04]  /*40db0*/  LDL.LU R130, [R1+0x1c4] ;  /* 0x0001c40001827983 */ /* 0x000f280000300800 */
[----:B------:R-:W4:Y:S04]  /*40dc0*/  LDL.LU R131, [R1+0x1cc] ;  /* 0x0001cc0001837983 */ /* 0x000f280000300800 */
[----:B------:R-:W3:Y:S04]  /*40dd0*/  LDL.LU R132, [R1+0xc4] ;  /* 0x0000c40001847983 */ /* 0x000ee80000300800 */
[----:B------:R-:W3:Y:S04]  /*40de0*/  LDL.LU R133, [R1+0xcc] ;  /* 0x0000cc0001857983 */ /* 0x000ee80000300800 */
[----:B------:R-:W1:Y:S01]  /*40df0*/  LDS.128 R124, [R252] ;  /* 0x00000000fc7c7984 */ /* 0x000e620000000c00 */
[----:B------:R-:W-:Y:S01]  /*40e00*/  BAR.SYNC.DEFER_BLOCKING 0x0 ;  /* 0x0000000000007b1d */ /* 0x000fe20000010000 */
[----:B------:R-:W-:Y:S01]  /*40e10*/  MOV R134, R201 ;  /* 0x000000c900867202 */ /* 0x000fe20000000f00 */
[----:B------:R-:W-:Y:S01]  /*40e20*/  IMAD.MOV.U32 R135, RZ, RZ, R203 ;  /* 0x000000ffff877224 */ /* 0x000fe200078e00cb */
[----:B------:R-:W-:Y:S01]  /*40e30*/  MOV R154, R73 ;  /* 0x00000049009a7202 */ /* 0x000fe20000000f00 */
[----:B------:R-:W-:-:S02]  /*40e40*/  IMAD.MOV.U32 R155, RZ, RZ, R75 ;  /* 0x000000ffff9b7224 */ /* 0x000fc400078e004b */
[----:B------:R-:W3:Y:S04]  /*40e50*/  LDL.LU R72, [R1+0x4d0] ;  /* 0x0004d00001487983 */ /* 0x000ee80000300800 */
[----:B------:R-:W3:Y:S04]  /*40e60*/  LDL.LU R73, [R1+0x4d8] ;  /* 0x0004d80001497983 */ /* 0x000ee80000300800 */
[----:B------:R-:W3:Y:S04]  /*40e70*/  LDL.LU R74, [R1+0x3d0] ;  /* 0x0003d000014a7983 */ /* 0x000ee80000300800 */
[----:B------:R-:W3:Y:S01]  /*40e80*/  LDL.LU R75, [R1+0x3d8] ;  /* 0x0003d800014b7983 */ /* 0x000ee20000300800 */
[----:B------:R-:W-:Y:S01]  /*40e90*/  MOV R152, R137 ;  /* 0x0000008900987202 */ /* 0x000fe20000000f00 */
[----:B------:R-:W-:-:S02]  /*40ea0*/  IMAD.MOV.U32 R153, RZ, RZ, R139 ;  /* 0x000000ffff997224 */ /* 0x000fc400078e008b */
[----:B--2---:R-:W-:Y:S01]  /*40eb0*/  STSM.16.M88.4 [R0], R120 ;  /* 0x0000007800007844 */ /* 0x004fe20000000200 */
[----:B------:R-:W-:Y:S06]  /*40ec0*/  BAR.SYNC.DEFER_BLOCKING 0x0 ;  /* 0x0000000000007b1d */ /* 0x000fec0000010000 */
[----:B------:R-:W2:Y:S02]  /*40ed0*/  LDS.128 R120, [R252] ;  /* 0x00000000fc787984 */ /* 0x000ea40000000c00 */
[----:B------:R-:W-:Y:S06]  /*40ee0*/  BAR.SYNC.DEFER_BLOCKING 0x0 ;  /* 0x0000000000007b1d */ /* 0x000fec0000010000 */
[----:B----4-:R-:W-:Y:S02]  /*40ef0*/  STSM.16.M88.4 [R0], R128 ;  /* 0x0000008000007844 */ /* 0x010fe40000000200 */
[----:B------:R-:W-:Y:S06]  /*40f00*/  BAR.SYNC.DEFER_BLOCKING 0x0 ;  /* 0x0000000000007b1d */ /* 0x000fec0000010000 */
[----:B------:R-:W4:Y:S02]  /*40f10*/  LDS.128 R128, [R252] ;  /* 0x00000000fc807984 */ /* 0x000f240000000c00 */
[----:B------:R-:W-:Y:S06]  /*40f20*/  BAR.SYNC.DEFER_BLOCKING 0x0 ;  /* 0x0000000000007b1d */ /* 0x000fec0000010000 */
        /* <DEDUP_REMOVED lines=12> */
[----:B------:R-:W1:Y:S01]  /*40ff0*/  LDS.128 R132, [R252] ;  /* 0x00000000fc847984 */ /* 0x000e620000000c00 */
[----:B------:R-:W-:Y:S06]  /*41000*/  BAR.SYNC.DEFER_BLOCKING 0x0 ;  /* 0x0000000000007b1d */ /* 0x000fec0000010000 */
[----:B------:R-:W-:Y:S02]  /*41010*/  STSM.16.M88.4 [R0], R72 ;  /* 0x0000004800007844 */ /* 0x000fe40000000200 */
[----:B------:R-:W-:Y:S06]  /*41020*/  BAR.SYNC.DEFER_BLOCKING 0x0 ;  /* 0x0000000000007b1d */ /* 0x000fec0000010000 */
[----:B------:R-:W1:Y:S02]  /*41030*/  LDS.128 R72, [R252] ;  /* 0x00000000fc487984 */ /* 0x000e640000000c00 */
[----:B------:R-:W-:Y:S01]  /*41040*/  BAR.SYNC.DEFER_BLOCKING 0x0 ;  /* 0x0000000000007b1d */ /* 0x000fe20000010000 */
[----:B------:R-:W-:Y:S01]  /*41050*/  MOV R162, R204 ;  /* 0x000000cc00a27202 */ /* 0x000fe20000000f00 */
[----:B------:R-:W-:-:S04]  /*41060*/  IMAD.MOV.U32 R163, RZ, RZ, R206 ;  /* 0x000000ffffa37224 */ /* 0x000fc800078e00ce */
[----:B--2---:R2:W-:Y:S02]  /*41070*/  STSM.16.M88.4 [R0], R152 ;  /* 0x0000009800007844 */ /* 0x0045e40000000200 */
[----:B------:R-:W-:Y:S06]  /*41080*/  BAR.SYNC.DEFER_BLOCKING 0x0 ;  /* 0x0000000000007b1d */ /* 0x000fec0000010000 */
[----:B------:R-:W1:Y:S02]  /*41090*/  LDS.128 R156, [R252] ;  /* 0x00000000fc9c7984 */ /* 0x000e640000000c00 */
[----:B------:R-:W-:Y:S06]  /*410a0*/  BAR.SYNC.DEFER_BLOCKING 0x0 ;  /* 0x0000000000007b1d */ /* 0x000fec0000010000 */
[----:B----4-:R-:W-:Y:S02]  /*410b0*/  STSM.16.M88.4 [R0], R160 ;  /* 0x000000a000007844 */ /* 0x010fe40000000200 */
[----:B------:R-:W-:Y:S01]  /*410c0*/  BAR.SYNC.DEFER_BLOCKING 0x0 ;  /* 0x0000000000007b1d */ /* 0x000fe20000010000 */
[----:B--2---:R-:W-:Y:S01]  /*410d0*/  MOV R152, R140 ;  /* 0x0000008c00987202 */ /* 0x004fe20000000f00 */
[----:B------:R-:W-:Y:S01]  /*410e0*/  IMAD.MOV.U32 R153, RZ, RZ, R142 ;  /* 0x000000ffff997224 */ /* 0x000fe200078e008e */
[----:B------:R-:W-:Y:S01]  /*410f0*/  MOV R154, R76 ;  /* 0x0000004c009a7202 */ /* 0x000fe20000000f00 */
[----:B------:R-:W-:-:S02]  /*41100*/  IMAD.MOV.U32 R155, RZ, RZ, R78 ;  /* 0x000000ffff9b7224 */ /* 0x000fc400078e004e */
[----:B------:R-:W2:Y:S02]  /*41110*/  LDS.128 R160, [R252] ;  /* 0x00000000fca07984 */ /* 0x000ea40000000c00 */
[----:B------:R-:W-:Y:S06]  /*41120*/  BAR.SYNC.DEFER_BLOCKING 0x0 ;  /* 0x0000000000007b1d */ /* 0x000fec0000010000 */
[----:B------:R4:W-:Y:S02]  /*41130*/  STSM.16.M88.4 [R0], R152 ;  /* 0x0000009800007844 */ /* 0x0009e40000000200 */
[----:B------:R-:W-:Y:S06]  /*41140*/  BAR.SYNC.DEFER_BLOCKING 0x0 ;  /* 0x0000000000007b1d */ /* 0x000fec0000010000 */
[----:B----4-:R-:W4:Y:S04]  /*41150*/  LDL.LU R152, [R1+0x4d4] ;  /* 0x0004d40001987983 */ /* 0x010f280000300800 */
[----:B------:R-:W4:Y:S04]  /*41160*/  LDL.LU R153, [R1+0x4dc] ;  /* 0x0004dc0001997983 */ /* 0x000f280000300800 */
[----:B------:R-:W4:Y:S04]  /*41170*/  LDL.LU R154, [R1+0x3d4] ;  /* 0x0003d400019a7983 */ /* 0x000f280000300800 */
[----:B------:R-:W4:Y:S04]  /*41180*/  LDL.LU R155, [R1+0x3dc] ;  /* 0x0003dc00019b7983 */ /* 0x000f280000300800 */
[----:B------:R-:W3:Y:S04]  /*41190*/  LDL.LU R164, [R1+0x2d4] ;  /* 0x0002d40001a47983 */ /* 0x000ee80000300800 */
[----:B------:R-:W3:Y:S04]  /*411a0*/  LDL.LU R165, [R1+0x2dc] ;  /* 0x0002dc0001a57983 */ /* 0x000ee80000300800 */
[----:B------:R-:W3:Y:S04]  /*411b0*/  LDL.LU R166, [R1+0x1d4] ;  /* 0x0001d40001a67983 */ /* 0x000ee80000300800 */
[----:B------:R-:W3:Y:S04]  /*411c0*/  LDL.LU R167, [R1+0x1dc] ;  /* 0x0001dc0001a77983 */ /* 0x000ee80000300800 */
[----:B------:R-:W2:Y:S01]  /*411d0*/  LDS.128 R168, [R252] ;  /* 0x00000000fca87984 */ /* 0x000ea20000000c00 */
        /* <DEDUP_REMOVED lines=13> */
[----:B------:R-:W2:Y:S04]  /*412b0*/  LDL.LU R188, [R1+0x4e0] ;  /* 0x0004e00001bc7983 */ /* 0x000ea80000300800 */
[----:B------:R-:W2:Y:S04]  /*412c0*/  LDL.LU R189, [R1+0x4e8] ;  /* 0x0004e80001bd7983 */ /* 0x000ea80000300800 */
[----:B------:R-:W2:Y:S04]  /*412d0*/  LDL.LU R190, [R1+0x3e0] ;  /* 0x0003e00001be7983 */ /* 0x000ea80000300800 */
[----:B------:R-:W2:Y:S04]  /*412e0*/  LDL.LU R191, [R1+0x3e8] ;  /* 0x0003e80001bf7983 */ /* 0x000ea80000300800 */
[----:B------:R-:W4:Y:S04]  /*412f0*/  LDL.LU R76, [R1+0x2e0] ;  /* 0x0002e000014c7983 */ /* 0x000f280000300800 */
[----:B------:R-:W4:Y:S04]  /*41300*/  LDL.LU R77, [R1+0x2e8] ;  /* 0x0002e800014d7983 */ /* 0x000f280000300800 */
[----:B------:R-:W4:Y:S04]  /*41310*/  LDL.LU R78, [R1+0x1e0] ;  /* 0x0001e000014e7983 */ /* 0x000f280000300800 */
[----:B------:R-:W4:Y:S04]  /*41320*/  LDL.LU R79, [R1+0x1e8] ;  /* 0x0001e800014f7983 */ /* 0x000f280000300800 */
[----:B------:R-:W4:Y:S04]  /*41330*/  LDL.LU R184, [R1+0xe0] ;  /* 0x0000e00001b87983 */ /* 0x000f280000300800 */
[----:B------:R-:W4:Y:S04]  /*41340*/  LDL.LU R185, [R1+0xe8] ;  /* 0x0000e80001b97983 */ /* 0x000f280000300800 */
[----:B------:R-:W1:Y:S01]  /*41350*/  LDS.128 R176, [R252] ;  /* 0x00000000fcb07984 */ /* 0x000e620000000c00 */
[----:B------:R-:W-:Y:S01]  /*41360*/  MOV R166, R205 ;  /* 0x000000cd00a67202 */ /* 0x000fe20000000f00 */
[----:B------:R-:W-:Y:S01]  /*41370*/  IMAD.MOV.U32 R167, RZ, RZ, R207 ;  /* 0x000000ffffa77224 */ /* 0x000fe200078e00cf */
[----:B------:R-:W-:Y:S01]  /*41380*/  BAR.SYNC.DEFER_BLOCKING 0x0 ;  /* 0x0000000000007b1d */ /* 0x000fe20000010000 */
[----:B------:R-:W-:Y:S01]  /*41390*/  MOV R186, R208 ;  /* 0x000000d000ba7202 */ /* 0x000fe20000000f00 */
[----:B------:R-:W-:Y:S01]  /*413a0*/  IMAD.MOV.U32 R187, RZ, RZ, R210 ;  /* 0x000000ffffbb7224 */ /* 0x000fe200078e00d2 */
[----:B------:R-:W-:Y:S01]  /*413b0*/  MOV R180, R144 ;  /* 0x0000009000b47202 */ /* 0x000fe20000000f00 */
[----:B------:R-:W-:Y:S01]  /*413c0*/  IMAD.MOV.U32 R181, RZ, RZ, R146 ;  /* 0x000000ffffb57224 */ /* 0x000fe200078e0092 */
[----:B------:R-:W-:Y:S01]  /*413d0*/  MOV R182, R80 ;  /* 0x0000005000b67202 */ /* 0x000fe20000000f00 */
[----:B------:R-:W-:Y:S01]  /*413e0*/  IMAD.MOV.U32 R183, RZ, RZ, R82 ;  /* 0x000000ffffb77224 */ /* 0x000fe200078e0052 */
[----:B---3--:R-:W-:Y:S01]  /*413f0*/  STSM.16.M88.4 [R0], R164 ;  /* 0x000000a400007844 */ /* 0x008fe20000000200 */
[----:B------:R-:W-:Y:S06]  /*41400*/  BAR.SYNC.DEFER_BLOCKING 0x0 ;  /* 0x0000000000007b1d */ /* 0x000fec0000010000 */
[----:B------:R-:W3:Y:S02]  /*41410*/  LDS.128 R172, [R252] ;  /* 0x00000000fcac7984 */ /* 0x000ee40000000c00 */
[----:B------:R-:W-:Y:S06]  /*41420*/  BAR.SYNC.DEFER_BLOCKING 0x0 ;  /* 0x0000000000007b1d */ /* 0x000fec0000010000 */
[----:B------:R-:W-:Y:S02]  /*41430*/  STSM.16.M88.4 [R0], R140 ;  /* 0x0000008c00007844 */ /* 0x000fe40000000200 */
[----:B------:R-:W-:Y:S06]  /*41440*/  BAR.SYNC.DEFER_BLOCKING 0x0 ;  /* 0x0000000000007b1d */ /* 0x000fec0000010000 */
[----:B------:R-:W3:Y:S02]  /*41450*/  LDS.128 R164, [R252] ;  /* 0x00000000fca47984 */ /* 0x000ee40000000c00 */
[----:B------:R-:W-:Y:S06]  /*41460*/  BAR.SYNC.DEFER_BLOCKING 0x0 ;  /* 0x0000000000007b1d */ /* 0x000fec0000010000 */
[----:B--2---:R-:W-:Y:S02]  /*41470*/  STSM.16.M88.4 [R0], R188 ;  /* 0x000000bc00007844 */ /* 0x004fe40000000200 */
[----:B------:R-:W-:Y:S06]  /*41480*/  BAR.SYNC.DEFER_BLOCKING 0x0 ;  /* 0x0000000000007b1d */ /* 0x000fec0000010000 */
[----:B------:R-:W2:Y:S02]  /*41490*/  LDS.128 R140, [R252] ;  /* 0x00000000fc8c7984 */ /* 0x000ea40000000c00 */
[----:B------:R-:W-:Y:S06]  /*414a0*/  BAR.SYNC.DEFER_BLOCKING 0x0 ;  /* 0x0000000000007b1d */ /* 0x000fec0000010000 */
[----:B----4-:R-:W-:Y:S02]  /*414b0*/  STSM.16.M88.4 [R0], R76 ;  /* 0x0000004c00007844 */ /* 0x010fe40000000200 */
[----:B------:R-:W-:Y:S06]  /*414c0*/  BAR.SYNC.DEFER_BLOCKING 0x0 ;  /* 0x0000000000007b1d */ /* 0x000fec0000010000 */
[----:B------:R-:W4:Y:S02]  /*414d0*/  LDS.128 R76, [R252] ;  /* 0x00000000fc4c7984 */ /* 0x000f240000000c00 */
[----:B------:R-:W-:Y:S06]  /*414e0*/  BAR.SYNC.DEFER_BLOCKING 0x0 ;  /* 0x0000000000007b1d */ /* 0x000fec0000010000 */
[----:B------:R-:W-:Y:S02]  /*414f0*/  STSM.16.M88.4 [R0], R184 ;  /* 0x000000b800007844 */ /* 0x000fe40000000200 */
[----:B------:R-:W-:Y:S06]  /*41500*/  BAR.SYNC.DEFER_BLOCKING 0x0 ;  /* 0x0000000000007b1d */ /* 0x000fec0000010000 */
[----:B------:R-:W4:Y:S02]  /*41510*/  LDS.128 R184, [R252] ;  /* 0x00000000fcb87984 */ /* 0x000f240000000c00 */
[----:B------:R-:W-:Y:S06]  /*41520*/  BAR.SYNC.DEFER_BLOCKING 0x0 ;  /* 0x0000000000007b1d */ /* 0x000fec0000010000 */
[----:B------:R1:W-:Y:S02]  /*41530*/  STSM.16.M88.4 [R0], R180 ;  /* 0x000000b400007844 */ /* 0x0003e40000000200 */
[----:B------:R-:W-:Y:S06]  /*41540*/  BAR.SYNC.DEFER_BLOCKING 0x0 ;  /* 0x0000000000007b1d */ /* 0x000fec0000010000 */
[----:B-1----:R-:W3:Y:S04]  /*41550*/  LDL.LU R180, [R1+0x4e4] ;  /* 0x0004e40001b47983 */ /* 0x002ee80000300800 */
[----:B------:R-:W3:Y:S04]  /*41560*/  LDL.LU R181, [R1+0x4ec] ;  /* 0x0004ec0001b57983 */ /* 0x000ee80000300800 */
[----:B------:R-:W3:Y:S04]  /*41570*/  LDL.LU R182, [R1+0x3e4] ;  /* 0x0003e40001b67983 */ /* 0x000ee80000300800 */
[----:B------:R-:W3:Y:S04]  /*41580*/  LDL.LU R183, [R1+0x3ec] ;  /* 0x0003ec0001b77983 */ /* 0x000ee80000300800 */
[----:B------:R-:W2:Y:S04]  /*41590*/  LDL.LU R188, [R1+0x2e4] ;  /* 0x0002e40001bc7983 */ /* 0x000ea80000300800 */
[----:B------:R-:W2:Y:S04]  /*415a0*/  LDL.LU R189, [R1+0x2ec] ;  /* 0x0002ec0001bd7983 */ /* 0x000ea80000300800 */
[----:B------:R-:W2:Y:S04]  /*415b0*/  LDL.LU R190, [R1+0x1e4] ;  /* 0x0001e40001be7983 */ /* 0x000ea80000300800 */
[----:B------:R-:W2:Y:S04]  /*415c0*/  LDL.LU R191, [R1+0x1ec] ;  /* 0x0001ec0001bf7983 */ /* 0x000ea80000300800 */
[----:B------:R-:W1:Y:S01]  /*415d0*/  LDS.128 R192, [R252] ;  /* 0x00000000fcc07984 */ /* 0x000e620000000c00 */
        /* <DEDUP_REMOVED lines=9> */
[----:B--2---:R2:W-:Y:S02]  /*41670*/  STSM.16.M88.4 [R0], R188 ;  /* 0x000000bc00007844 */ /* 0x0045e40000000200 */
[----:B------:R-:W-:Y:S06]  /*41680*/  BAR.SYNC.DEFER_BLOCKING 0x0 ;  /* 0x0000000000007b1d */ /* 0x000fec0000010000 */
[----:B--2---:R-:W2:Y:S04]  /*41690*/  LDL.LU R188, [R1+0xe4] ;  /* 0x0000e40001bc7983 */ /* 0x004ea80000300800 */
[----:B------:R-:W2:Y:S01]  /*416a0*/  LDL.LU R189, [R1+0xec] ;  /* 0x0000ec0001bd7983 */ /* 0x000ea20000300800 */
[----:B------:R-:W-:Y:S01]  /*416b0*/  MOV R190, R209 ;  /* 0x000000d100be7202 */ /* 0x000fe20000000f00 */
[----:B------:R-:W-:-:S02]  /*416c0*/  IMAD.MOV.U32 R191, RZ, RZ, R211 ;  /* 0x000000ffffbf7224 */ /* 0x000fc400078e00d3 */
[----:B------:R-:W4:Y:S04]  /*416d0*/  LDL.LU R208, [R1+0x4f0] ;  /* 0x0004f00001d07983 */ /* 0x000f280000300800 */
[----:B------:R-:W4:Y:S04]  /*416e0*/  LDL.LU R209, [R1+0x4f8] ;  /* 0x0004f80001d17983 */ /* 0x000f280000300800 */
[----:B------:R-:W4:Y:S04]  /*416f0*/  LDL.LU R210, [R1+0x3f0] ;  /* 0x0003f00001d27983 */ /* 0x000f280000300800 */
[----:B------:R-:W4:Y:S04]  /*41700*/  LDL.LU R211, [R1+0x3f8] ;  /* 0x0003f80001d37983 */ /* 0x000f280000300800 */
        /* <DEDUP_REMOVED lines=26> */
[----:B------:R-:W4:Y:S01]  /*418b0*/  LDS.128 R144, [R252] ;  /* 0x00000000fc907984 */ /* 0x000f220000000c00 */
[----:B------:R-:W-:Y:S01]  /*418c0*/  MOV R82, R212 ;  /* 0x000000d400527202 */ /* 0x000fe20000000f00 */
[----:B------:R-:W-:Y:S01]  /*418d0*/  IMAD.MOV.U32 R83, RZ, RZ, R214 ;  /* 0x000000ffff537224 */ /* 0x000fe200078e00d6 */
[----:B------:R-:W-:Y:S06]  /*418e0*/  BAR.SYNC.DEFER_BLOCKING 0x0 ;  /* 0x0000000000007b1d */ /* 0x000fec0000010000 */
[----:B---3--:R3:W-:Y:S02]  /*418f0*/  STSM.16.M88.4 [R0], R80 ;  /* 0x0000005000007844 */ /* 0x0087e40000000200 */
[----:B------:R-:W-:Y:S06]  /*41900*/  BAR.SYNC.DEFER_BLOCKING 0x0 ;  /* 0x0000000000007b1d */ /* 0x000fec0000010000 */
[----:B------:R-:W4:Y:S01]  /*41910*/  LDS.128 R220, [R252] ;  /* 0x00000000fcdc7984 */ /* 0x000f220000000c00 */
[----:B---3--:R-:W-:Y:S01]  /*41920*/  MOV R80, R148 ;  /* 0x0000009400507202 */ /* 0x008fe20000000f00 */
[----:B------:R-:W-:Y:S01]  /*41930*/  IMAD.MOV.U32 R81, RZ, RZ, R150 ;  /* 0x000000ffff517224 */ /* 0x000fe200078e0096 */
[----:B------:R-:W-:Y:S01]  /*41940*/  MOV R82, R84 ;  /* 0x0000005400527202 */ /* 0x000fe20000000f00 */
[----:B------:R-:W-:Y:S01]  /*41950*/  IMAD.MOV.U32 R83, RZ, RZ, R86 ;  /* 0x000000ffff537224 */ /* 0x000fe200078e0056 */
[----:B------:R-:W-:Y:S06]  /*41960*/  BAR.SYNC.DEFER_BLOCKING 0x0 ;  /* 0x0000000000007b1d */ /* 0x000fec0000010000 */
[----:B------:R-:W-:Y:S02]  /*41970*/  STSM.16.M88.4 [R0], R80 ;  /* 0x0000005000007844 */ /* 0x000fe40000000200 */
[----:B------:R-:W-:Y:S06]  /*41980*/  BAR.SYNC.DEFER_BLOCKING 0x0 ;  /* 0x0000000000007b1d */ /* 0x000fec0000010000 */
[----:B------:R-:W3:Y:S02]  /*41990*/  LDS.128 R80, [R252] ;  /* 0x00000000fc507984 */ /* 0x000ee40000000c00 */
[----:B------:R-:W-:Y:S06]  /*419a0*/  BAR.SYNC.DEFER_BLOCKING 0x0 ;  /* 0x0000000000007b1d */ /* 0x000fec0000010000 */
[----:B--2---:R2:W-:Y:S02]  /*419b0*/  STSM.16.M88.4 [R0], R208 ;  /* 0x000000d000007844 */ /* 0x0045e40000000200 */
[----:B------:R-:W-:Y:S06]  /*419c0*/  BAR.SYNC.DEFER_BLOCKING 0x0 ;  /* 0x0000000000007b1d */ /* 0x000fec0000010000 */
[----:B--2---:R-:W2:Y:S04]  /*419d0*/  LDL.LU R208, [R1+0x2f4] ;  /* 0x0002f40001d07983 */ /* 0x004ea80000300800 */
[----:B------:R-:W2:Y:S04]  /*419e0*/  LDL.LU R209, [R1+0x2fc] ;  /* 0x0002fc0001d17983 */ /* 0x000ea80000300800 */
[----:B------:R-:W2:Y:S04]  /*419f0*/  LDL.LU R210, [R1+0x1f4] ;  /* 0x0001f40001d27983 */ /* 0x000ea80000300800 */
[----:B------:R-:W2:Y:S04]  /*41a00*/  LDL.LU R211, [R1+0x1fc] ;  /* 0x0001fc0001d37983 */ /* 0x000ea80000300800 */
[----:B------:R-:W3:Y:S01]  /*41a10*/  LDS.128 R228, [R252] ;  /* 0x00000000fce47984 */ /* 0x000ee20000000c00 */
[----:B------:R-:W-:Y:S06]  /*41a20*/  BAR.SYNC.DEFER_BLOCKING 0x0 ;  /* 0x0000000000007b1d */ /* 0x000fec0000010000 */
[----:B--2---:R2:W-:Y:S04]  /*41a30*/  STSM.16.M88.4 [R0], R208 ;  /* 0x000000d000007844 */ /* 0x0045e80000000200 */
[----:B--2---:R-:W2:Y:S04]  /*41a40*/  LDL.LU R208, [R1+0xf4] ;  /* 0x0000f40001d07983 */ /* 0x004ea80000300800 */
[----:B------:R-:W2:Y:S01]  /*41a50*/  LDL.LU R209, [R1+0xfc] ;  /* 0x0000fc0001d17983 */ /* 0x000ea20000300800 */
[----:B------:R-:W-:Y:S01]  /*41a60*/  IMAD.MOV.U32 R210, RZ, RZ, R213 ;  /* 0x000000ffffd27224 */ /* 0x000fe200078e00d5 */
[----:B------:R-:W-:Y:S01]  /*41a70*/  MOV R211, R215 ;  /* 0x000000d700d37202 */ /* 0x000fe20000000f00 */
[----:B------:R-:W-:Y:S01]  /*41a80*/  BAR.SYNC.DEFER_BLOCKING 0x0 ;  /* 0x0000000000007b1d */ /* 0x000fe20000010000 */
[----:B------:R-:W-:-:S02]  /*41a90*/  MOV R148, R149 ;  /* 0x0000009500947202 */ /* 0x000fc40000000f00 */
[----:B------:R-:W-:Y:S02]  /*41aa0*/  MOV R150, R85 ;  /* 0x0000005500967202 */ /* 0x000fe40000000f00 */
[----:B------:R-:W-:Y:S01]  /*41ab0*/  ISETP.GE.AND P1, PT, R7, UR4, PT ;  /* 0x0000000407007c0c */ /* 0x000fe2000bf26270 */
[----:B------:R-:W4:Y:S04]  /*41ac0*/  LDL.LU R249, [R1+0x510] ;  /* 0x0005100001f97983 */ /* 0x000f280000300800 */
[----:B------:R-:W3:Y:S01]  /*41ad0*/  LDS.128 R212, [R252] ;  /* 0x00000000fcd47984 */ /* 0x000ee20000000c00 */
[----:B------:R-:W-:Y:S01]  /*41ae0*/  BAR.SYNC.DEFER_BLOCKING 0x0 ;  /* 0x0000000000007b1d */ /* 0x000fe20000010000 */
[----:B------:R-:W-:Y:S02]  /*41af0*/  IMAD.MOV.U32 R149, RZ, RZ, R151 ;  /* 0x000000ffff957224 */ /* 0x000fe400078e0097 */
[----:B------:R-:W-:Y:S01]  /*41b00*/  IMAD.MOV.U32 R151, RZ, RZ, R87 ;  /* 0x000000ffff977224 */ /* 0x000fe200078e0057 */
[----:B------:R-:W-:-:S02]  /*41b10*/  ISETP.LT.AND P1, PT, R6, UR25, !P1 ;  /* 0x0000001906007c0c */ /* 0x000fc4000cf21270 */
[----:B------:R-:W3:Y:S04]  /*41b20*/  LDL.LU R243, [R1+0x200] ;  /* 0x0002000001f37983 */ /* 0x000ee80000300800 */
[----:B------:R-:W3:Y:S04]  /*41b30*/  LDL.LU R251, [R1+0x100] ;  /* 0x0001000001fb7983 */ /* 0x000ee80000300800 */
[----:B------:R-:W3:Y:S04]  /*41b40*/  LDL.LU R242, [R1+0x4] ;  /* 0x0000040001f27983 */ /* 0x000ee80000300800 */
[----:B--2---:R2:W-:Y:S01]  /*41b50*/  STSM.16.M88.4 [R0], R208 ;  /* 0x000000d000007844 */ /* 0x0045e20000000200 */
[----:B------:R-:W-:Y:S06]  /*41b60*/  BAR.SYNC.DEFER_BLOCKING 0x0 ;  /* 0x0000000000007b1d */ /* 0x000fec0000010000 */
[----:B------:R-:W1:Y:S02]  /*41b70*/  LDS.128 R84, [R252] ;  /* 0x00000000fc547984 */ /* 0x000e640000000c00 */
[----:B------:R-:W-:Y:S01]  /*41b80*/  BAR.SYNC.DEFER_BLOCKING 0x0 ;  /* 0x0000000000007b1d */ /* 0x000fe20000010000 */
[----:B--2---:R-:W-:-:S04]  /*41b90*/  LEA R208, P5, R5, UR6, 0x2 ;  /* 0x0000000605d07c11 */ /* 0x004fc8000f8a10ff */
[----:B------:R-:W-:Y:S01]  /*41ba0*/  LEA.HI.X.SX32 R209, R5, UR7, 0x2, P5 ;  /* 0x0000000705d17c11 */ /* 0x000fe2000a8f16ff */
[----:B------:R-:W-:Y:S02]  /*41bb0*/  STSM.16.M88.4 [R0], R148 ;  /* 0x0000009400007844 */ /* 0x000fe40000000200 */
[----:B------:R-:W-:Y:S01]  /*41bc0*/  IMAD.WIDE R210, R246, 0x4, R208 ;  /* 0x00000004f6d27825 */ /* 0x000fe200078e02d0 */
[----:B------:R-:W-:Y:S06]  /*41bd0*/  BAR.SYNC.DEFER_BLOCKING 0x0 ;  /* 0x0000000000007b1d */ /* 0x000fec0000010000 */
[----:B------:R2:W-:Y:S04]  /*41be0*/  @P1 STG.E desc[UR48][R210.64], R8 ;  /* 0x00000008d2001986 */ /* 0x0005e8000c101930 */
[----:B--2---:R-:W2:Y:S01]  /*41bf0*/  LDL.LU R8, [R1+0xf4c] ;  /* 0x000f4c0001087983 */ /* 0x004ea20000300800 */
[----:B------:R-:W-:-:S02]  /*41c00*/  LEA R3, R11, R5, 0x7 ;  /* 0x000000050b037211 */ /* 0x000fc400078e38ff */
[----:B------:R-:W-:Y:S01]  /*41c10*/  ISETP.GE.AND P0, PT, R6, UR5, PT ;  /* 0x0000000506007c0c */ /* 0x000fe2000bf06270 */
[----:B------:R-:W-:Y:S01]  /*41c20*/  ULDC.64 UR4, c[0x0][0x228] ;  /* 0x00008a0000047ab9 */ /* 0x000fe20000000a00 */
[----:B------:R-:W3:Y:S01]  /*41c30*/  LDL.LU R250, [R1] ;  /* 0x0000000001fa7983 */ /* 0x000ee20000300800 */
[----:B------:R-:W-:Y:S01]  /*41c40*/  IMAD R2, R11, 0x80, R3 ;  /* 0x000000800b027824 */ /* 0x000fe200078e0203 */
[----:B------:R-:W-:-:S04]  /*41c50*/  LEA R4, P4, R3, UR6, 0x2 ;  /* 0x0000000603047c11 */ /* 0x000fc8000f8810ff */
[----:B------:R-:W-:-:S04]  /*41c60*/  LEA R0, R11, R2, 0x7 ;  /* 0x000000020b007211 */ /* 0x000fc800078e38ff */
[----:B------:R-:W-:Y:S02]  /*41c70*/  LEA R148, P5, R0, UR6, 0x2 ;  /* 0x0000000600947c11 */ /* 0x000fe4000f8a10ff */
[----:B------:R-:W-:Y:S02]  /*41c80*/  LEA.HI.X.SX32 R5, R3, UR7, 0x2, P4 ;  /* 0x0000000703057c11 */ /* 0x000fe4000a0f16ff */
[----:B------:R-:W-:Y:S02]  /*41c90*/  LEA R150, P4, R2, UR6, 0x2 ;  /* 0x0000000602967c11 */ /* 0x000fe4000f8810ff */
[----:B------:R-:W-:Y:S01]  /*41ca0*/  LEA.HI.X.SX32 R149, R0, UR7, 0x2, P5 ;  /* 0x0000000700957c11 */ /* 0x000fe2000a8f16ff */
[----:B------:R-:W-:Y:S01]  /*41cb0*/  VIADD R0, R6, 0x3 ;  /* 0x0000000306007836 */ /* 0x000fe20000000000 */
[----:B------:R-:W-:Y:S01]  /*41cc0*/  ISETP.LT.AND P6, PT, R10, UR4, !P0 ;  /* 0x000000040a007c0c */ /* 0x000fe2000c7c1270 */
[----:B------:R-:W-:Y:S01]  /*41cd0*/  ULDC UR4, c[0x0][0x22c] ;  /* 0x00008b0000047ab9 */ /* 0x000fe20000000800 */
[----:B------:R-:W-:-:S02]  /*41ce0*/  LEA.HI.X.SX32 R151, R2, UR7, 0x2, P4 ;  /* 0x0000000702977c11 */ /* 0x000fc4000a0f16ff */
[----:B--2---:R-:W-:Y:S01]  /*41cf0*/  ISETP.LT.AND P1, PT, R8, UR10, !P0 ;  /* 0x0000000a08007c0c */ /* 0x004fe2000c721270 */
[----:B------:R-:W-:Y:S01]  /*41d00*/  IMAD.WIDE R244, R246, 0x4, R4 ;  /* 0x00000004f6f47825 */ /* 0x000fe200078e0204 */
[----:B------:R-:W-:Y:S01]  /*41d10*/  ISETP.LT.AND P4, PT, R9, UR12, !P0 ;  /* 0x0000000c09007c0c */ /* 0x000fe2000c781270 */
[----:B------:R-:W-:Y:S01]  /*41d20*/  ULDC.64 UR6, c[0x0][0x228] ;  /* 0x00008a0000067ab9 */ /* 0x000fe20000000a00 */
[----:B------:R-:W-:Y:S01]  /*41d30*/  ISETP.GE.AND P0, PT, R0, UR4, PT ;  /* 0x0000000400007c0c */ /* 0x000fe2000bf06270 */
[C---:B------:R-:W-:Y:S01]  /*41d40*/  IMAD.WIDE R2, R246.reuse, 0x4, R150 ;  /* 0x00000004f6027825 */ /* 0x040fe200078e0296 */
[----:B------:R-:W2:Y:S01]  /*41d50*/  LDL.LU R0, [R1+0x300] ;  /* 0x0003000001007983 */ /* 0x000ea20000300800 */
[----:B------:R-:W-:Y:S01]  /*41d60*/  ISETP.LT.AND P5, PT, R7, UR8, !P3 ;  /* 0x0000000807007c0c */ /* 0x000fe2000dfa1270 */
[----:B------:R-:W-:Y:S01]  /*41d70*/  ULDC UR4, c[0x0][0x22c] ;  /* 0x00008b0000047ab9 */ /* 0x000fe20000000800 */
[----:B------:R-:W-:Y:S01]  /*41d80*/  IADD3 R11, R246, UR26, RZ ;  /* 0x0000001af60b7c10 */ /* 0x000fe2000fffe0ff */
[----:B------:R1:W-:Y:S01]  /*41d90*/  @P6 STG.E desc[UR48][R244.64], R247 ;  /* 0x000000f7f4006986 */ /* 0x0003e2000c101930 */
[----:B------:R-:W-:Y:S01]  /*41da0*/  ISETP.LT.AND P6, PT, R10, UR6, !P3 ;  /* 0x000000060a007c0c */ /* 0x000fe2000dfc1270 */
[----:B------:R-:W-:Y:S01]  /*41db0*/  IMAD.WIDE R210, R246, 0x4, R148 ;  /* 0x00000004f6d27825 */ /* 0x000fe200078e0294 */
[----:B------:R-:W-:Y:S01]  /*41dc0*/  ULDC UR6, c[0x0][0x228] ;  /* 0x00008a0000067ab9 */ /* 0x000fe20000000800 */
[----:B------:R-:W-:Y:S01]  /*41dd0*/  ULDC UR8, c[0x0][0x228] ;  /* 0x00008a0000087ab9 */ /* 0x000fe20000000800 */
[----:B----4-:R4:W-:Y:S01]  /*41de0*/  @P4 STG.E desc[UR48][R2.64], R249 ;  /* 0x000000f902004986 */ /* 0x0109e2000c101930 */
[----:B------:R-:W-:Y:S01]  /*41df0*/  ISETP.LT.AND P4, PT, R9, UR20, !P3 ;  /* 0x0000001409007c0c */ /* 0x000fe2000df81270 */
[----:B------:R-:W-:Y:S01]  /*41e00*/  ULDC UR10, c[0x0][0x228] ;  /* 0x00008a00000a7ab9 */ /* 0x000fe20000000800 */
[----:B------:R-:W-:Y:S01]  /*41e10*/  ULDC UR12, c[0x0][0x228] ;  /* 0x00008a00000c7ab9 */ /* 0x000fe20000000800 */
[----:B-1----:R-:W-:-:S04]  /*41e20*/  IMAD.WIDE R244, R11, 0x4, R208 ;  /* 0x000000040bf47825 */ /* 0x002fc800078e02d0 */
[----:B----4-:R-:W-:Y:S01]  /*41e30*/  VIADD R2, R6, 0x4 ;  /* 0x0000000406027836 */ /* 0x010fe20000000000 */
[----:B------:R-:W4:Y:S01]  /*41e40*/  LDL.LU R249, [R1+0xf48] ;  /* 0x000f480001f97983 */ /* 0x000f220000300800 */
[----:B------:R-:W-:-:S03]  /*41e50*/  IMAD.WIDE R246, R11, 0x4, R4 ;  /* 0x000000040bf67825 */ /* 0x000fc600078e0204 */
[----:B--2---:R1:W-:Y:S01]  /*41e60*/  @P1 STG.E desc[UR48][R210.64], R0 ;  /* 0x00000000d2001986 */ /* 0x0043e2000c101930 */
[----:B------:R-:W-:Y:S01]  /*41e70*/  ISETP.GE.AND P1, PT, R2, UR4, PT ;  /* 0x0000000402007c0c */ /* 0x000fe2000bf26270 */
[----:B------:R-:W-:Y:S01]  /*41e80*/  IMAD.WIDE R2, R11, 0x4, R150 ;  /* 0x000000040b027825 */ /* 0x000fe200078e0296 */
[----:B------:R-:W-:Y:S01]  /*41e90*/  ISETP.LT.AND P3, PT, R8, UR18, !P3 ;  /* 0x0000001208007c0c */ /* 0x000fe2000df61270 */
[----:B---3--:R2:W-:Y:S01]  /*41ea0*/  @P5 STG.E desc[UR48][R244.64], R243 ;  /* 0x000000f3f4005986 */ /* 0x0085e2000c101930 */
[----:B------:R-:W-:-:S03]  /*41eb0*/  ULDC UR4, c[0x0][0x228] ;  /* 0x00008a0000047ab9 */ /* 0x000fc60000000800 */
[----:B------:R3:W-:Y:S01]  /*41ec0*/  @P6 STG.E desc[UR48][R246.64], R251 ;  /* 0x000000fbf6006986 */ /* 0x0007e2000c101930 */
[C---:B-1----:R-:W-:Y:S01]  /*41ed0*/  IADD3 R0, R11.reuse, UR26, RZ ;  /* 0x0000001a0b007c10 */ /* 0x042fe2000fffe0ff */
[----:B------:R-:W-:Y:S02]  /*41ee0*/  IMAD.WIDE R210, R11, 0x4, R148 ;  /* 0x000000040bd27825 */ /* 0x000fe400078e0294 */
[----:B------:R1:W-:Y:S04]  /*41ef0*/  @P4 STG.E desc[UR48][R2.64], R250 ;  /* 0x000000fa02004986 */ /* 0x0003e8000c101930 */
[----:B--2---:R-:W2:Y:S04]  /*41f00*/  LDL.LU R243, [R1+0x514] ;  /* 0x0005140001f37983 */ /* 0x004ea80000300800 */
[----:B---3--:R-:W3:Y:S04]  /*41f10*/  LDL.LU R251, [R1+0x304] ;  /* 0x0003040001fb7983 */ /* 0x008ee80000300800 */
[----:B------:R-:W4:Y:S04]  /*41f20*/  LDL.LU R11, [R1+0x524] ;  /* 0x00052400010b7983 */ /* 0x000f280000300800 */
[----:B-1----:R-:W3:Y:S04]  /*41f30*/  LDL.LU R250, [R1+0xf44] ;  /* 0x000f440001fa7983 */ /* 0x002ee80000300800 */
[----:B------:R-:W2:Y:S01]  /*41f40*/  LDL.LU R3, [R1+0x504] ;  /* 0x0005040001037983 */ /* 0x000ea20000300800 */
[----:B------:R-:W-:-:S02]  /*41f50*/  ISETP.LT.AND P5, PT, R7, UR16, !P2 ;  /* 0x0000001007007c0c */ /* 0x000fc4000d7a1270 */
[----:B------:R-:W-:Y:S02]  /*41f60*/  ISETP.LT.AND P6, PT, R10, UR14, !P2 ;  /* 0x0000000e0a007c0c */ /* 0x000fe4000d7c1270 */
[----:B------:R-:W-:Y:S01]  /*41f70*/  ISETP.LT.AND P4, PT, R9, UR22, !P2 ;  /* 0x0000001609007c0c */ /* 0x000fe2000d781270 */
[C---:B------:R-:W-:Y:S01]  /*41f80*/  IMAD.WIDE R244, R0.reuse, 0x4, R208 ;  /* 0x0000000400f47825 */ /* 0x040fe200078e02d0 */
[----:B------:R1:W-:Y:S03]  /*41f90*/  @P3 STG.E desc[UR48][R210.64], R248 ;  /* 0x000000f8d2003986 */ /* 0x0003e6000c101930 */
[----:B------:R-:W-:Y:S01]  /*41fa0*/  IMAD.WIDE R246, R0, 0x4, R4 ;  /* 0x0000000400f67825 */ /* 0x000fe200078e0204 */
[----:B-1----:R-:W-:-:S03]  /*41fb0*/  IADD3 R248, R6, 0x5, RZ ;  /* 0x0000000506f87810 */ /* 0x002fc60007ffe0ff */
[----:B--2---:R1:W-:Y:S01]  /*41fc0*/  @P5 STG.E desc[UR48][R244.64], R3 ;  /* 0x00000003f4005986 */ /* 0x0043e2000c101930 */
[----:B------:R-:W-:Y:S01]  /*41fd0*/  ISETP.LT.AND P5, PT, R10, UR4, !P0 ;  /* 0x000000040a007c0c */ /* 0x000fe2000c7a1270 */
[----:B------:R-:W-:Y:S02]  /*41fe0*/  ULDC UR4, c[0x0][0x22c] ;  /* 0x00008b0000047ab9 */ /* 0x000fe40000000800 */
[----:B----4-:R2:W-:Y:S01]  /*41ff0*/  @P6 STG.E desc[UR48][R246.64], R11 ;  /* 0x0000000bf6006986 */ /* 0x0105e2000c101930 */
[----:B-1----:R-:W-:-:S04]  /*42000*/  IMAD.WIDE R2, R0, 0x4, R150 ;  /* 0x0000000400027825 */ /* 0x002fc800078e0296 */
[----:B--2---:R-:W-:Y:S01]  /*42010*/  VIADD R11, R0, UR26 ;  /* 0x0000001a000b7c36 */ /* 0x004fe20008000000 */
[----:B------:R1:W-:Y:S01]  /*42020*/  @P4 STG.E desc[UR48][R2.64], R243 ;  /* 0x000000f302004986 */ /* 0x0003e2000c101930 */
[----:B------:R-:W-:Y:S01]  /*42030*/  ISETP.GE.AND P4, PT, R248, UR4, PT ;  /* 0x00000004f8007c0c */ /* 0x000fe2000bf86270 */
[----:B------:R-:W-:Y:S02]  /*42040*/  ULDC UR4, c[0x0][0x228] ;  /* 0x00008a0000047ab9 */ /* 0x000fe40000000800 */
[----:B-1----:R-:W2:Y:S01]  /*42050*/  LDL.LU R243, [R1+0x518] ;  /* 0x0005180001f37983 */ /* 0x002ea20000300800 */
[----:B------:R-:W-:-:S03]  /*42060*/  IMAD.WIDE R2, R0, 0x4, R148 ;  /* 0x0000000400027825 */ /* 0x000fc600078e0294 */
[----:B------:R-:W4:Y:S04]  /*42070*/  LDL.LU R0, [R1+0x104] ;  /* 0x0001040001007983 */ /* 0x000f280000300800 */
[----:B------:R-:W2:Y:S01]  /*42080*/  LDL.LU R248, [R1+0x204] ;  /* 0x0002040001f87983 */ /* 0x000ea20000300800 */
[----:B------:R-:W-:Y:S01]  /*42090*/  ISETP.LT.AND P3, PT, R7, UR24, !P0 ;  /* 0x0000001807007c0c */ /* 0x000fe2000c761270 */
[----:B------:R-:W-:Y:S02]  /*420a0*/  ULDC.64 UR24, c[0x0][0x228] ;  /* 0x00008a0000187ab9 */ /* 0x000fe40000000a00 */
[----:B------:R-:W-:Y:S01]  /*420b0*/  ISETP.LT.AND P2, PT, R8, UR24, !P2 ;  /* 0x0000001808007c0c */ /* 0x000fe2000d741270 */
[----:B------:R-:W-:Y:S01]  /*420c0*/  IMAD.WIDE R210, R11, 0x4, R208 ;  /* 0x000000040bd27825 */ /* 0x000fe200078e02d0 */
[----:B------:R-:W-:Y:S01]  /*420d0*/  ISETP.LT.AND P6, PT, R9, UR6, !P0 ;  /* 0x0000000609007c0c */ /* 0x000fe2000c7c1270 */
[----:B------:R-:W-:-:S02]  /*420e0*/  ULDC UR6, c[0x0][0x228] ;  /* 0x00008a0000067ab9 */ /* 0x000fc40000000800 */
[----:B------:R-:W-:-:S08]  /*420f0*/  IMAD.WIDE R244, R11, 0x4, R4 ;  /* 0x000000040bf47825 */ /* 0x000fd000078e0204 */
[----:B---3--:R1:W-:Y:S01]  /*42100*/  @P2 STG.E desc[UR48][R2.64], R251 ;  /* 0x000000fb02002986 */ /* 0x0083e2000c101930 */
[----:B------:R-:W-:-:S04]  /*42110*/  IMAD.WIDE R246, R11, 0x4, R150 ;  /* 0x000000040bf67825 */ /* 0x000fc800078e0296 */
[----:B-1----:R-:W-:Y:S01]  /*42120*/  VIADD R2, R6, 0x6 ;  /* 0x0000000606027836 */ /* 0x002fe20000000000 */
[----:B------:R-:W3:Y:S04]  /*42130*/  LDL.LU R251, [R1+0xf40] ;  /* 0x000f400001fb7983 */ /* 0x000ee80000300800 */
[----:B--2---:R-:W-:Y:S01]  /*42140*/  @P3 STG.E desc[UR48][R210.64], R248 ;  /* 0x000000f8d2003986 */ /* 0x004fe2000c101930 */
[----:B------:R-:W-:Y:S01]  /*42150*/  ISETP.LT.AND P3, PT, R8, UR4, !P0 ;  /* 0x0000000408007c0c */ /* 0x000fe2000c761270 */
[----:B------:R-:W-:Y:S02]  /*42160*/  ULDC UR4, c[0x0][0x22c] ;  /* 0x00008b0000047ab9 */ /* 0x000fe40000000800 */
[----:B------:R-:W-:Y:S01]  /*42170*/  ISETP.GE.AND P2, PT, R2, UR4, PT ;  /* 0x0000000402007c0c */ /* 0x000fe2000bf46270 */
[----:B------:R-:W-:Y:S01]  /*42180*/  IMAD.WIDE R2, R11, 0x4, R148 ;  /* 0x000000040b027825 */ /* 0x000fe200078e0294 */
[----:B----4-:R1:W-:Y:S01]  /*42190*/  @P5 STG.E desc[UR48][R244.64], R0 ;  /* 0x00000000f4005986 */ /* 0x0103e2000c101930 */
[----:B------:R-:W-:Y:S01]  /*421a0*/  ISETP.LT.AND P0, PT, R7, UR6, !P1 ;  /* 0x0000000607007c0c */ /* 0x000fe2000cf01270 */
[----:B------:R-:W-:Y:S01]  /*421b0*/  ULDC UR4, c[0x0][0x22c] ;  /* 0x00008b0000047ab9 */ /* 0x000fe20000000800 */
[----:B-1----:R-:W-:Y:S01]  /*421c0*/  IADD3 R0, R11, UR26, RZ ;  /* 0x0000001a0b007c10 */ /* 0x002fe2000fffe0ff */
[----:B------:R1:W-:Y:S01]  /*421d0*/  @P6 STG.E desc[UR48][R246.64], R242 ;  /* 0x000000f2f6006986 */ /* 0x0003e2000c101930 */
[----:B------:R-:W-:Y:S01]  /*421e0*/  ISETP.LT.AND P5, PT, R10, UR8, !P1 ;  /* 0x000000080a007c0c */ /* 0x000fe2000cfa1270 */
[----:B------:R-:W-:Y:S01]  /*421f0*/  VIADD R248, R6, 0x7 ;  /* 0x0000000706f87836 */ /* 0x000fe20000000000 */
[----:B------:R-:W-:Y:S01]  /*42200*/  ULDC UR6, c[0x0][0x228] ;  /* 0x00008a0000067ab9 */ /* 0x000fe20000000800 */
[----:B------:R2:W-:Y:S04]  /*42210*/  @P3 STG.E desc[UR48][R2.64], R249 ;  /* 0x000000f902003986 */ /* 0x0005e8000c101930 */
[----:B-1----:R-:W4:Y:S01]  /*42220*/  LDL.LU R242, [R1+0x208] ;  /* 0x0002080001f27983 */ /* 0x002f220000300800 */
[----:B------:R-:W-:Y:S01]  /*42230*/  ISETP.LT.AND P6, PT, R9, UR10, !P1 ;  /* 0x0000000a09007c0c */ /* 0x000fe2000cfc1270 */
[----:B------:R-:W-:-:S04]  /*42240*/  IMAD.WIDE R210, R0, 0x4, R208 ;  /* 0x0000000400d27825 */ /* 0x000fc800078e02d0 */
[C---:B------:R-:W-:Y:S01]  /*42250*/  IMAD.WIDE R244, R0.reuse, 0x4, R4 ;  /* 0x0000000400f47825 */ /* 0x040fe200078e0204 */
[----:B------:R-:W3:Y:S03]  /*42260*/  LDL.LU R11, [R1+0x528] ;  /* 0x00052800010b7983 */ /* 0x000ee60000300800 */
[----:B------:R-:W-:Y:S01]  /*42270*/  IMAD.WIDE R246, R0, 0x4, R150 ;  /* 0x0000000400f67825 */ /* 0x000fe200078e0296 */
[----:B--2---:R-:W2:Y:S01]  /*42280*/  LDL.LU R3, [R1+0x508] ;  /* 0x0005080001037983 */ /* 0x004ea20000300800 */
[----:B------:R-:W-:Y:S01]  /*42290*/  ISETP.GE.AND P3, PT, R248, UR4, PT ;  /* 0x00000004f8007c0c */ /* 0x000fe2000bf66270 */
[----:B------:R-:W-:Y:S01]  /*422a0*/  ULDC UR4, c[0x0][0x228] ;  /* 0x00008a0000047ab9 */ /* 0x000fe20000000800 */
[----:B------:R-:W-:Y:S01]  /*422b0*/  ULDC UR8, c[0x0][0x228] ;  /* 0x00008a0000087ab9 */ /* 0x000fe20000000800 */
[----:B------:R-:W4:Y:S01]  /*422c0*/  LDL.LU R249, [R1+0x308] ;  /* 0x0003080001f97983 */ /* 0x000f220000300800 */
[----:B------:R-:W-:-:S03]  /*422d0*/  ULDC UR10, c[0x0][0x228] ;  /* 0x00008a00000a7ab9 */ /* 0x000fc60000000800 */
[----:B------:R-:W4:Y:S01]  /*422e0*/  LDL.LU R248, [R1+0x8] ;  /* 0x0000080001f87983 */ /* 0x000f220000300800 */
[----:B------:R-:W-:Y:S01]  /*422f0*/  ISETP.LT.AND P1, PT, R8, UR4, !P1 ;  /* 0x0000000408007c0c */ /* 0x000fe2000cf21270 */
[----:B------:R-:W-:Y:S02]  /*42300*/  ULDC UR4, c[0x0][0x228] ;  /* 0x00008a0000047ab9 */ /* 0x000fe40000000800 */
[----:B--2---:R-:W-:Y:S04]  /*42310*/  @P0 STG.E desc[UR48][R210.64], R3 ;  /* 0x00000003d2000986 */ /* 0x004fe8000c101930 */
[----:B---3--:R-:W-:Y:S04]  /*42320*/  @P5 STG.E desc[UR48][R244.64], R11 ;  /* 0x0000000bf4005986 */ /* 0x008fe8000c101930 */
[----:B------:R1:W-:Y:S04]  /*42330*/  @P6 STG.E desc[UR48][R246.64], R243 ;  /* 0x000000f3f6006986 */ /* 0x0003e8000c101930 */
[----:B-1----:R-:W2:Y:S04]  /*42340*/  LDL.LU R247, [R1+0x108] ;  /* 0x0001080001f77983 */ /* 0x002ea80000300800 */
[----:B------:R-:W3:Y:S01]  /*42350*/  LDL.LU R243, [R1+0x50c] ;  /* 0x00050c0001f37983 */ /* 0x000ee20000300800 */
[----:B------:R-:W-:Y:S01]  /*42360*/  ISETP.LT.AND P0, PT, R7, UR4, !P4 ;  /* 0x0000000407007c0c */ /* 0x000fe2000e701270 */
[C---:B------:R-:W-:Y:S01]  /*42370*/  VIADD R11, R0.reuse, UR26 ;  /* 0x0000001a000b7c36 */ /* 0x040fe20008000000 */
[----:B------:R-:W-:Y:S01]  /*42380*/  ULDC UR4, c[0x0][0x228] ;  /* 0x00008a0000047ab9 */ /* 0x000fe20000000800 */
[----:B------:R-:W-:Y:S01]  /*42390*/  IMAD.WIDE R2, R0, 0x4, R148 ;  /* 0x0000000400027825 */ /* 0x000fe200078e0294 */
[----:B------:R-:W-:-:S02]  /*423a0*/  IADD3 R244, R6, 0x8, RZ ;  /* 0x0000000806f47810 */ /* 0x000fc40007ffe0ff */
[----:B------:R-:W-:Y:S01]  /*423b0*/  ISETP.LT.AND P6, PT, R10, UR6, !P4 ;  /* 0x000000060a007c0c */ /* 0x000fe2000e7c1270 */
[----:B------:R-:W-:Y:S01]  /*423c0*/  IMAD.WIDE R210, R11, 0x4, R208 ;  /* 0x000000040bd27825 */ /* 0x000fe200078e02d0 */
[----:B------:R-:W-:Y:S01]  /*423d0*/  ISETP.LT.AND P5, PT, R9, UR4, !P4 ;  /* 0x0000000409007c0c */ /* 0x000fe2000e7a1270 */
[----:B------:R-:W-:Y:S01]  /*423e0*/  ULDC UR4, c[0x0][0x22c] ;  /* 0x00008b0000047ab9 */ /* 0x000fe20000000800 */
[----:B----4-:R1:W-:Y:S01]  /*423f0*/  @P1 STG.E desc[UR48][R2.64], R249 ;  /* 0x000000f902001986 */ /* 0x0103e2000c101930 */
[----:B------:R-:W-:Y:S01]  /*42400*/  ISETP.GE.AND P1, PT, R244, UR4, PT ;  /* 0x00000004f4007c0c */ /* 0x000fe2000bf26270 */
[----:B------:R-:W-:Y:S01]  /*42410*/  ULDC UR4, c[0x0][0x228] ;  /* 0x00008a0000047ab9 */ /* 0x000fe20000000800 */
[----:B------:R-:W-:Y:S01]  /*42420*/  ISETP.LT.AND P4, PT, R8, UR8, !P4 ;  /* 0x0000000808007c0c */ /* 0x000fe2000e781270 */
[----:B------:R4:W-:Y:S01]  /*42430*/  @P0 STG.E desc[UR48][R210.64], R242 ;  /* 0x000000f2d2000986 */ /* 0x0009e2000c101930 */
[----:B------:R-:W-:Y:S01]  /*42440*/  ISETP.LT.AND P0, PT, R7, UR4, !P2 ;  /* 0x0000000407007c0c */ /* 0x000fe2000d701270 */
[C---:B------:R-:W-:Y:S01]  /*42450*/  IMAD.WIDE R244, R11.reuse, 0x4, R148 ;  /* 0x000000040bf47825 */ /* 0x040fe200078e0294 */
[----:B------:R-:W-:Y:S01]  /*42460*/  ULDC UR4, c[0x0][0x228] ;  /* 0x00008a0000047ab9 */ /* 0x000fe20000000800 */
[----:B------:R-:W-:Y:S01]  /*42470*/  ULDC UR6, c[0x0][0x228] ;  /* 0x00008a0000067ab9 */ /* 0x000fe20000000800 */
[----:B------:R-:W-:Y:S01]  /*42480*/  ULDC UR8, c[0x0][0x228] ;  /* 0x00008a0000087ab9 */ /* 0x000fe20000000800 */
[C---:B-1----:R-:W-:Y:S01]  /*42490*/  IMAD.WIDE R2, R11.reuse, 0x4, R4 ;  /* 0x000000040b027825 */ /* 0x042fe200078e0204 */
[----:B------:R-:W3:Y:S03]  /*424a0*/  LDL.LU R249, [R1+0x51c] ;  /* 0x00051c0001f97983 */ /* 0x000ee60000300800 */
[C---:B----4-:R-:W-:Y:S01]  /*424b0*/  IMAD.WIDE R210, R11.reuse, 0x4, R150 ;  /* 0x000000040bd27825 */ /* 0x050fe200078e0296 */
[----:B------:R-:W-:Y:S01]  /*424c0*/  IADD3 R11, R11, UR26, RZ ;  /* 0x0000001a0b0b7c10 */ /* 0x000fe2000fffe0ff */
[----:B------:R-:W4:Y:S03]  /*424d0*/  LDL.LU R242, [R1+0x20c] ;  /* 0x00020c0001f27983 */ /* 0x000f260000300800 */
[C---:B------:R-:W-:Y:S01]  /*424e0*/  IADD3 R0, R11.reuse, UR26, RZ ;  /* 0x0000001a0b007c10 */ /* 0x040fe2000fffe0ff */
[----:B--2---:R1:W-:Y:S04]  /*424f0*/  @P6 STG.E desc[UR48][R2.64], R247 ;  /* 0x000000f702006986 */ /* 0x0043e8000c101930 */
[----:B------:R2:W-:Y:S04]  /*42500*/  @P5 STG.E desc[UR48][R210.64], R248 ;  /* 0x000000f8d2005986 */ /* 0x0005e8000c101930 */
[----:B------:R3:W-:Y:S01]  /*42510*/  @P4 STG.E desc[UR48][R244.64], R250 ;  /* 0x000000faf4004986 */ /* 0x0007e2000c101930 */
[----:B-1----:R-:W-:Y:S01]  /*42520*/  IMAD.WIDE R2, R11, 0x4, R208 ;  /* 0x000000040b027825 */ /* 0x002fe200078e02d0 */
[----:B------:R-:W-:Y:S01]  /*42530*/  ISETP.LT.AND P4, PT, R10, UR4, !P2 ;  /* 0x000000040a007c0c */ /* 0x000fe2000d781270 */
[----:B------:R-:W-:-:S02]  /*42540*/  ULDC UR4, c[0x0][0x22c] ;  /* 0x00008b0000047ab9 */ /* 0x000fc40000000800 */
[----:B--2---:R-:W-:Y:S01]  /*42550*/  VIADD R248, R6, 0x9 ;  /* 0x0000000906f87836 */ /* 0x004fe20000000000 */
[----:B---3--:R1:W-:Y:S01]  /*42560*/  @P0 STG.E desc[UR48][R2.64], R243 ;  /* 0x000000f302000986 */ /* 0x0083e2000c101930 */
[----:B------:R-:W-:-:S03]  /*42570*/  IMAD.WIDE R210, R11, 0x4, R150 ;  /* 0x000000040bd27825 */ /* 0x000fc600078e0296 */
[----:B------:R-:W2:Y:S01]  /*42580*/  LDL.LU R250, [R1+0x10c] ;  /* 0x00010c0001fa7983 */ /* 0x000ea20000300800 */
[C---:B------:R-:W-:Y:S01]  /*42590*/  IMAD.WIDE R244, R11.reuse, 0x4, R148 ;  /* 0x000000040bf47825 */ /* 0x040fe200078e0294 */
[----:B------:R-:W-:Y:S01]  /*425a0*/  ISETP.GE.AND P0, PT, R248, UR4, PT ;  /* 0x00000004f8007c0c */ /* 0x000fe2000bf06270 */
[----:B------:R-:W-:Y:S01]  /*425b0*/  ULDC UR4, c[0x0][0x228] ;  /* 0x00008a0000047ab9 */ /* 0x000fe20000000800 */
[----:B-1----:R-:W3:Y:S01]  /*425c0*/  LDL.LU R243, [R1+0xc] ;  /* 0x00000c0001f37983 */ /* 0x002ee20000300800 */
[----:B------:R-:W-:-:S03]  /*425d0*/  IMAD.WIDE R2, R11, 0x4, R4 ;  /* 0x000000040b027825 */ /* 0x000fc600078e0204 */
[----:B------:R-:W4:Y:S04]  /*425e0*/  LDL.LU R11, [R1+0x30c] ;  /* 0x00030c00010b7983 */ /* 0x000f280000300800 */
[----:B------:R-:W2:Y:S01]  /*425f0*/  LDL.LU R248, [R1+0x52c] ;  /* 0x00052c0001f87983 */ /* 0x000ea20000300800 */
[----:B------:R-:W-:Y:S01]  /*42600*/  ISETP.LT.AND P5, PT, R9, UR6, !P2 ;  /* 0x0000000609007c0c */ /* 0x000fe2000d7a1270 */
[----:B------:R-:W-:Y:S01]  /*42610*/  IMAD.WIDE R246, R0, 0x4, R208 ;  /* 0x0000000400f67825 */ /* 0x000fe200078e02d0 */
[----:B------:R-:W-:Y:S01]  /*42620*/  ISETP.LT.AND P2, PT, R8, UR8, !P2 ;  /* 0x0000000808007c0c */ /* 0x000fe2000d741270 */
[----:B------:R-:W-:Y:S01]  /*42630*/  ULDC UR6, c[0x0][0x228] ;  /* 0x00008a0000067ab9 */ /* 0x000fe20000000800 */
[----:B------:R-:W-:Y:S01]  /*42640*/  ISETP.LT.AND P6, PT, R7, UR10, !P3 ;  /* 0x0000000a07007c0c */ /* 0x000fe2000dfc1270 */
[----:B------:R-:W-:Y:S01]  /*42650*/  ULDC UR8, c[0x0][0x228] ;  /* 0x00008a0000087ab9 */ /* 0x000fe20000000800 */
[----:B------:R-:W-:Y:S01]  /*42660*/  ULDC UR10, c[0x0][0x228] ;  /* 0x00008a00000a7ab9 */ /* 0x000fe20000000800 */
[----:B--2---:R1:W-:Y:S06]  /*42670*/  @P4 STG.E desc[UR48][R2.64], R248 ;  /* 0x000000f802004986 */ /* 0x0043ec000c101930 */
[----:B------:R2:W-:Y:S04]  /*42680*/  @P5 STG.E desc[UR48][R210.64], R249 ;  /* 0x000000f9d2005986 */ /* 0x0005e8000c101930 */
[----:B----4-:R-:W-:Y:S04]  /*42690*/  @P2 STG.E desc[UR48][R244.64], R11 ;  /* 0x0000000bf4002986 */ /* 0x010fe8000c101930 */
[----:B-1----:R-:W4:Y:S04]  /*426a0*/  LDL.LU R248, [R1+0x550] ;  /* 0x0005500001f87983 */ /* 0x002f280000300800 */
[----:B--2---:R-:W2:Y:S04]  /*426b0*/  LDL.LU R249, [R1+0x530] ;  /* 0x0005300001f97983 */ /* 0x004ea80000300800 */
[----:B------:R1:W-:Y:S04]  /*426c0*/  @P6 STG.E desc[UR48][R246.64], R242 ;  /* 0x000000f2f6006986 */ /* 0x0003e8000c101930 */
[----:B-1----:R-:W2:Y:S01]  /*426d0*/  LDL.LU R242, [R1+0x540] ;  /* 0x0005400001f27983 */ /* 0x002ea20000300800 */
[----:B------:R-:W-:Y:S01]  /*426e0*/  ISETP.LT.AND P2, PT, R10, UR4, !P3 ;  /* 0x000000040a007c0c */ /* 0x000fe2000df41270 */
[----:B------:R-:W-:-:S02]  /*426f0*/  ULDC UR4, c[0x0][0x228] ;  /* 0x00008a0000047ab9 */ /* 0x000fc40000000800 */
[----:B------:R-:W-:Y:S01]  /*42700*/  ISETP.LT.AND P4, PT, R9, UR4, !P3 ;  /* 0x0000000409007c0c */ /* 0x000fe2000df81270 */
[----:B------:R-:W-:Y:S01]  /*42710*/  IMAD.WIDE R2, R0, 0x4, R4 ;  /* 0x0000000400027825 */ /* 0x000fe200078e0204 */
[----:B------:R-:W-:Y:S01]  /*42720*/  ISETP.LT.AND P3, PT, R8, UR6, !P3 ;  /* 0x0000000608007c0c */ /* 0x000fe2000df61270 */
[----:B------:R-:W-:Y:S02]  /*42730*/  ULDC UR4, c[0x0][0x22c] ;  /* 0x00008b0000047ab9 */ /* 0x000fe40000000800 */
[----:B------:R-:W-:Y:S02]  /*42740*/  VIADD R244, R6, 0xa ;  /* 0x0000000a06f47836 */ /* 0x000fe40000000000 */
[----:B------:R-:W-:Y:S01]  /*42750*/  IMAD.WIDE R210, R0, 0x4, R150 ;  /* 0x0000000400d27825 */ /* 0x000fe200078e0296 */
[----:B------:R-:W-:Y:S01]  /*42760*/  ISETP.LT.AND P5, PT, R7, UR8, !P1 ;  /* 0x0000000807007c0c */ /* 0x000fe2000cfa1270 */
[----:B------:R-:W-:Y:S01]  /*42770*/  ULDC UR6, c[0x0][0x228] ;  /* 0x00008a0000067ab9 */ /* 0x000fe20000000800 */
[----:B------:R1:W-:Y:S01]  /*42780*/  @P2 STG.E desc[UR48][R2.64], R250 ;  /* 0x000000fa02002986 */ /* 0x0003e2000c101930 */
[----:B------:R-:W-:Y:S01]  /*42790*/  ISETP.GE.AND P2, PT, R244, UR4, PT ;  /* 0x00000004f4007c0c */ /* 0x000fe2000bf46270 */
[----:B------:R-:W-:Y:S01]  /*427a0*/  ULDC UR4, c[0x0][0x228] ;  /* 0x00008a0000047ab9 */ /* 0x000fe20000000800 */
[----:B------:R-:W-:Y:S01]  /*427b0*/  ISETP.LT.AND P6, PT, R10, UR10, !P1 ;  /* 0x0000000a0a007c0c */ /* 0x000fe2000cfc1270 */
[----:B---3--:R3:W-:Y:S01]  /*427c0*/  @P4 STG.E desc[UR48][R210.64], R243 ;  /* 0x000000f3d2004986 */ /* 0x0087e2000c101930 */
[C---:B------:R-:W-:Y:S01]  /*427d0*/  IADD3 R11, R0.reuse, UR26, RZ ;  /* 0x0000001a000b7c10 */ /* 0x040fe2000fffe0ff */
[----:B------:R-:W-:Y:S01]  /*427e0*/  ULDC UR8, c[0x0][0x228] ;  /* 0x00008a0000087ab9 */ /* 0x000fe20000000800 */
[----:B------:R-:W-:Y:S01]  /*427f0*/  ISETP.LT.AND P4, PT, R9, UR4, !P1 ;  /* 0x0000000409007c0c */ /* 0x000fe2000cf81270 */
[----:B------:R-:W-:Y:S01]  /*42800*/  ULDC UR4, c[0x0][0x228] ;  /* 0x00008a0000047ab9 */ /* 0x000fe20000000800 */
[----:B------:R-:W-:Y:S01]  /*42810*/  ULDC UR10, c[0x0][0x228] ;  /* 0x00008a00000a7ab9 */ /* 0x000fe20000000800 */
[----:B-1----:R-:W-:Y:S01]  /*42820*/  IMAD.WIDE R2, R0, 0x4, R148 ;  /* 0x0000000400027825 */ /* 0x002fe200078e0294 */
[----:B------:R-:W2:Y:S03]  /*42830*/  LDL.LU R250, [R1+0x110] ;  /* 0x0001100001fa7983 */ /* 0x000ea60000300800 */
[C---:B---3--:R-:W-:Y:S01]  /*42840*/  IMAD.WIDE R210, R11.reuse, 0x4, R208 ;  /* 0x000000040bd27825 */ /* 0x048fe200078e02d0 */
[----:B------:R1:W-:Y:S03]  /*42850*/  @P3 STG.E desc[UR48][R2.64], R251 ;  /* 0x000000fb02003986 */ /* 0x0003e6000c101930 */
[C---:B------:R-:W-:Y:S01]  /*42860*/  IMAD.WIDE R244, R11.reuse, 0x4, R4 ;  /* 0x000000040bf47825 */ /* 0x040fe200078e0204 */
[----:B------:R-:W3:Y:S01]  /*42870*/  LDL.LU R243, [R1+0x10] ;  /* 0x0000100001f37983 */ /* 0x000ee20000300800 */
[----:B------:R-:W-:Y:S01]  /*42880*/  ISETP.LT.AND P1, PT, R8, UR4, !P1 ;  /* 0x0000000408007c0c */ /* 0x000fe2000cf21270 */
[----:B------:R-:W-:Y:S01]  /*42890*/  ULDC UR4, c[0x0][0x22c] ;  /* 0x00008b0000047ab9 */ /* 0x000fe20000000800 */
[C---:B-1----:R-:W-:Y:S01]  /*428a0*/  IMAD.WIDE R2, R11.reuse, 0x4, R150 ;  /* 0x000000040b027825 */ /* 0x042fe200078e0296 */
[----:B------:R-:W3:Y:S03]  /*428b0*/  LDL.LU R251, [R1+0x554] ;  /* 0x0005540001fb7983 */ /* 0x000ee60000300800 */
[----:B------:R-:W-:Y:S01]  /*428c0*/  VIADD R0, R11, UR26 ;  /* 0x0000001a0b007c36 */ /* 0x000fe20008000000 */
[----:B----4-:R1:W-:Y:S04]  /*428d0*/  @P5 STG.E desc[UR48][R210.64], R248 ;  /* 0x000000f8d2005986 */ /* 0x0103e8000c101930 */
[----:B--2---:R2:W-:Y:S01]  /*428e0*/  @P6 STG.E desc[UR48][R244.64], R249 ;  /* 0x000000f9f4006986 */ /* 0x0045e2000c101930 */
[----:B-1----:R-:W-:-:S03]  /*428f0*/  IADD3 R248, R6, 0xb, RZ ;  /* 0x0000000b06f87810 */ /* 0x002fc60007ffe0ff */
[----:B--2---:R-:W2:Y:S04]  /*42900*/  LDL.LU R249, [R1+0x534] ;  /* 0x0005340001f97983 */ /* 0x004ea80000300800 */
[----:B------:R1:W-:Y:S01]  /*42910*/  @P4 STG.E desc[UR48][R2.64], R242 ;  /* 0x000000f202004986 */ /* 0x0003e2000c101930 */
[----:B------:R-:W-:Y:S02]  /*42920*/  ISETP.GE.AND P4, PT, R248, UR4, PT ;  /* 0x00000004f8007c0c */ /* 0x000fe4000bf86270 */
[----:B------:R-:W-:Y:S02]  /*42930*/  ISETP.LT.AND P3, PT, R7, UR6, !P0 ;  /* 0x0000000607007c0c */ /* 0x000fe4000c761270 */
[----:B------:R-:W-:Y:S01]  /*42940*/  ISETP.LT.AND P5, PT, R10, UR8, !P0 ;  /* 0x000000080a007c0c */ /* 0x000fe2000c7a1270 */
[C---:B------:R-:W-:Y:S01]  /*42950*/  IMAD.WIDE R210, R0.reuse, 0x4, R208 ;  /* 0x0000000400d27825 */ /* 0x040fe200078e02d0 */
[----:B------:R-:W-:Y:S01]  /*42960*/  ISETP.LT.AND P6, PT, R9, UR10, !P0 ;  /* 0x0000000a09007c0c */ /* 0x000fe2000c7c1270 */
[----:B------:R-:W-:Y:S01]  /*42970*/  ULDC UR4, c[0x0][0x228] ;  /* 0x00008a0000047ab9 */ /* 0x000fe20000000800 */
[----:B------:R-:W-:Y:S01]  /*42980*/  ULDC UR6, c[0x0][0x228] ;  /* 0x00008a0000067ab9 */ /* 0x000fe20000000800 */
[----:B------:R-:W-:Y:S01]  /*42990*/  IMAD.WIDE R244, R0, 0x4, R4 ;  /* 0x0000000400f47825 */ /* 0x000fe200078e0204 */
[----:B------:R-:W-:Y:S01]  /*429a0*/  ULDC UR8, c[0x0][0x228] ;  /* 0x00008a0000087ab9 */ /* 0x000fe20000000800 */
[----:B-1----:R-:W4:Y:S01]  /*429b0*/  LDL.LU R242, [R1+0x544] ;  /* 0x0005440001f27983 */ /* 0x002f220000300800 */
[----:B------:R-:W-:Y:S01]  /*429c0*/  ULDC UR10, c[0x0][0x228] ;  /* 0x00008a00000a7ab9 */ /* 0x000fe20000000800 */
[----:B------:R-:W-:-:S02]  /*429d0*/  IMAD.WIDE R2, R11, 0x4, R148 ;  /* 0x000000040b027825 */ /* 0x000fc400078e0294 */
[----:B------:R-:W3:Y:S04]  /*429e0*/  LDL.LU R11, [R1+0x310] ;  /* 0x00031000010b7983 */ /* 0x000ee80000300800 */
[----:B------:R-:W2:Y:S01]  /*429f0*/  LDL.LU R248, [R1+0x400] ;  /* 0x0004000001f87983 */ /* 0x000ea20000300800 */
[----:B------:R-:W-:-:S03]  /*42a00*/  IMAD.WIDE R246, R0, 0x4, R150 ;  /* 0x0000000400f67825 */ /* 0x000fc600078e0296 */
[----:B--2---:R1:W-:Y:S04]  /*42a10*/  @P1 STG.E desc[UR48][R2.64], R248 ;  /* 0x000000f802001986 */ /* 0x0043e8000c101930 */
[----:B---3--:R2:W-:Y:S01]  /*42a20*/  @P3 STG.E desc[UR48][R210.64], R11 ;  /* 0x0000000bd2003986 */ /* 0x0085e2000c101930 */
[----:B------:R-:W-:Y:S01]  /*42a30*/  ISETP.LT.AND P3, PT, R8, UR4, !P0 ;  /* 0x0000000408007c0c */ /* 0x000fe2000c761270 */
[----:B------:R-:W-:Y:S02]  /*42a40*/  ULDC UR4, c[0x0][0x22c] ;  /* 0x00008b0000047ab9 */ /* 0x000fe40000000800 */
[----:B------:R3:W-:Y:S01]  /*42a50*/  @P5 STG.E desc[UR48][R244.64], R250 ;  /* 0x000000faf4005986 */ /* 0x0007e2000c101930 */
[----:B-1----:R-:W-:-:S03]  /*42a60*/  VIADD R2, R6, 0xc ;  /* 0x0000000c06027836 */ /* 0x002fc60000000000 */
[----:B------:R1:W-:Y:S01]  /*42a70*/  @P6 STG.E desc[UR48][R246.64], R243 ;  /* 0x000000f3f6006986 */ /* 0x0003e2000c101930 */
[----:B--2---:R-:W-:Y:S02]  /*42a80*/  IADD3 R11, R0, UR26, RZ ;  /* 0x0000001a000b7c10 */ /* 0x004fe4000fffe0ff */
[----:B------:R-:W-:Y:S01]  /*42a90*/  ISETP.GE.AND P1, PT, R2, UR4, PT ;  /* 0x0000000402007c0c */ /* 0x000fe2000bf26270 */
[----:B------:R-:W-:Y:S01]  /*42aa0*/  IMAD.WIDE R2, R0, 0x4, R148 ;  /* 0x0000000400027825 */ /* 0x000fe200078e0294 */
[----:B---3--:R-:W2:Y:S01]  /*42ab0*/  LDL.LU R250, [R1+0x404] ;  /* 0x0004040001fa7983 */ /* 0x008ea20000300800 */
[----:B------:R-:W-:Y:S01]  /*42ac0*/  ISETP.LT.AND P0, PT, R7, UR6, !P2 ;  /* 0x0000000607007c0c */ /* 0x000fe2000d701270 */
[----:B------:R-:W-:Y:S01]  /*42ad0*/  ULDC UR4, c[0x0][0x22c] ;  /* 0x00008b0000047ab9 */ /* 0x000fe20000000800 */
[----:B------:R-:W-:Y:S02]  /*42ae0*/  ISETP.LT.AND P5, PT, R10, UR8, !P2 ;  /* 0x000000080a007c0c */ /* 0x000fe4000d7a1270 */
[----:B------:R-:W-:Y:S01]  /*42af0*/  ISETP.LT.AND P6, PT, R9, UR10, !P2 ;  /* 0x0000000a09007c0c */ /* 0x000fe2000d7c1270 */
[----:B-1----:R-:W3:Y:S01]  /*42b00*/  LDL.LU R243, [R1+0x314] ;  /* 0x0003140001f37983 */ /* 0x002ee20000300800 */
[----:B------:R-:W-:Y:S01]  /*42b10*/  VIADD R248, R6, 0xd ;  /* 0x0000000d06f87836 */ /* 0x000fe20000000000 */
[----:B------:R-:W-:Y:S01]  /*42b20*/  ULDC UR6, c[0x0][0x228] ;  /* 0x00008a0000067ab9 */ /* 0x000fe20000000800 */
[C---:B------:R-:W-:Y:S01]  /*42b30*/  IMAD.WIDE R210, R11.reuse, 0x4, R208 ;  /* 0x000000040bd27825 */ /* 0x040fe200078e02d0 */
[----:B------:R-:W4:Y:S01]  /*42b40*/  LDL.LU R0, [R1+0x210] ;  /* 0x0002100001007983 */ /* 0x000f220000300800 */
[----:B------:R-:W-:Y:S01]  /*42b50*/  ULDC UR8, c[0x0][0x228] ;  /* 0x00008a0000087ab9 */ /* 0x000fe20000000800 */
[----:B------:R-:W-:Y:S01]  /*42b60*/  ULDC UR10, c[0x0][0x228] ;  /* 0x00008a00000a7ab9 */ /* 0x000fe20000000800 */
[----:B------:R-:W-:-:S04]  /*42b70*/  IMAD.WIDE R244, R11, 0x4, R4 ;  /* 0x000000040bf47825 */ /* 0x000fc800078e0204 */
[----:B------:R-:W-:Y:S01]  /*42b80*/  IMAD.WIDE R246, R11, 0x4, R150 ;  /* 0x000000040bf67825 */ /* 0x000fe200078e0296 */
[----:B----4-:R-:W-:Y:S01]  /*42b90*/  @P3 STG.E desc[UR48][R2.64], R0 ;  /* 0x0000000002003986 */ /* 0x010fe2000c101930 */
[----:B------:R-:W-:Y:S01]  /*42ba0*/  ISETP.GE.AND P3, PT, R248, UR4, PT ;  /* 0x00000004f8007c0c */ /* 0x000fe2000bf66270 */
[----:B------:R-:W-:Y:S02]  /*42bb0*/  ULDC UR4, c[0x0][0x228] ;  /* 0x00008a0000047ab9 */ /* 0x000fe40000000800 */
[----:B------:R-:W-:Y:S04]  /*42bc0*/  @P0 STG.E desc[UR48][R210.64], R251 ;  /* 0x000000fbd2000986 */ /* 0x000fe8000c101930 */
[----:B------:R1:W-:Y:S04]  /*42bd0*/  @P5 STG.E desc[UR48][R244.64], R249 ;  /* 0x000000f9f4005986 */ /* 0x0003e8000c101930 */
[----:B------:R-:W4:Y:S04]  /*42be0*/  LDL.LU R248, [R1+0x14] ;  /* 0x0000140001f87983 */ /* 0x000f280000300800 */
[----:B------:R2:W-:Y:S04]  /*42bf0*/  @P6 STG.E desc[UR48][R246.64], R242 ;  /* 0x000000f2f6006986 */ /* 0x0005e8000c101930 */
[----:B-1----:R-:W4:Y:S04]  /*42c00*/  LDL.LU R249, [R1+0x214] ;  /* 0x0002140001f97983 */ /* 0x002f280000300800 */
[----:B--2---:R-:W2:Y:S04]  /*42c10*/  LDL.LU R247, [R1+0x114] ;  /* 0x0001140001f77983 */ /* 0x004ea80000300800 */
[----:B------:R-:W4:Y:S01]  /*42c20*/  LDL.LU R242, [R1+0x558] ;  /* 0x0005580001f27983 */ /* 0x000f220000300800 */
[----:B------:R-:W-:Y:S01]  /*42c30*/  ISETP.LT.AND P2, PT, R8, UR4, !P2 ;  /* 0x0000000408007c0c */ /* 0x000fe2000d741270 */
[----:B------:R-:W-:-:S02]  /*42c40*/  ULDC UR4, c[0x0][0x228] ;  /* 0x00008a0000047ab9 */ /* 0x000fc40000000800 */
[----:B------:R-:W-:Y:S01]  /*42c50*/  ISETP.LT.AND P0, PT, R7, UR4, !P4 ;  /* 0x0000000407007c0c */ /* 0x000fe2000e701270 */
[C---:B------:R-:W-:Y:S01]  /*42c60*/  VIADD R0, R11.reuse, UR26 ;  /* 0x0000001a0b007c36 */ /* 0x040fe20008000000 */
[----:B------:R-:W-:Y:S01]  /*42c70*/  ULDC UR4, c[0x0][0x228] ;  /* 0x00008a0000047ab9 */ /* 0x000fe20000000800 */
[----:B------:R-:W-:Y:S01]  /*42c80*/  IMAD.WIDE R2, R11, 0x4, R148 ;  /* 0x000000040b027825 */ /* 0x000fe200078e0294 */
[----:B------:R-:W-:Y:S01]  /*42c90*/  IADD3 R244, R6, 0xe, RZ ;  /* 0x0000000e06f47810 */ /* 0x000fe20007ffe0ff */
[----:B------:R-:W4:Y:S01]  /*42ca0*/  LDL.LU R251, [R1+0x548] ;  /* 0x0005480001fb7983 */ /* 0x000f220000300800 */
[----:B------:R-:W-:Y:S01]  /*42cb0*/  ISETP.LT.AND P6, PT, R10, UR6, !P4 ;  /* 0x000000060a007c0c */ /* 0x000fe2000e7c1270 */
        /* <DEDUP_REMOVED lines=8> */
[----:B------:R-:W-:-:S02]  /*42d40*/  ISETP.LT.AND P0, PT, R7, UR4, !P1 ;  /* 0x0000000407007c0c */ /* 0x000fc4000cf01270 */
[C---:B------:R-:W-:Y:S01]  /*42d50*/  IADD3 R11, R0.reuse, UR26, RZ ;  /* 0x0000001a000b7c10 */ /* 0x040fe2000fffe0ff */
[----:B------:R-:W-:Y:S01]  /*42d60*/  ULDC UR6, c[0x0][0x228] ;  /* 0x00008a0000067ab9 */ /* 0x000fe20000000800 */
[C---:B-1----:R-:W-:Y:S01]  /*42d70*/  IMAD.WIDE R2, R0.reuse, 0x4, R4 ;  /* 0x0000000400027825 */ /* 0x042fe200078e0204 */
[----:B------:R-:W4:Y:S01]  /*42d80*/  LDL.LU R250, [R1+0x408] ;  /* 0x0004080001fa7983 */ /* 0x000f220000300800 */
[----:B------:R-:W-:Y:S01]  /*42d90*/  ULDC UR4, c[0x0][0x228] ;  /* 0x00008a0000047ab9 */ /* 0x000fe20000000800 */
[----:B------:R-:W-:Y:S01]  /*42da0*/  ULDC UR8, c[0x0][0x228] ;  /* 0x00008a0000087ab9 */ /* 0x000fe20000000800 */
[C---:B---3--:R-:W-:Y:S01]  /*42db0*/  IMAD.WIDE R210, R0.reuse, 0x4, R150 ;  /* 0x0000000400d27825 */ /* 0x048fe200078e0296 */
[----:B------:R-:W3:Y:S03]  /*42dc0*/  LDL.LU R243, [R1+0x318] ;  /* 0x0003180001f37983 */ /* 0x000ee60000300800 */
[----:B------:R-:W-:Y:S01]  /*42dd0*/  IMAD.WIDE R244, R0, 0x4, R148 ;  /* 0x0000000400f47825 */ /* 0x000fe200078e0294 */
[C---:B------:R-:W-:Y:S01]  /*42de0*/  IADD3 R0, R11.reuse, UR26, RZ ;  /* 0x0000001a0b007c10 */ /* 0x040fe2000fffe0ff */
[----:B--2---:R1:W-:Y:S04]  /*42df0*/  @P6 STG.E desc[UR48][R2.64], R247 ;  /* 0x000000f702006986 */ /* 0x0043e8000c101930 */
[----:B----4-:R2:W-:Y:S04]  /*42e00*/  @P5 STG.E desc[UR48][R210.64], R248 ;  /* 0x000000f8d2005986 */ /* 0x0105e8000c101930 */
[----:B------:R4:W-:Y:S01]  /*42e10*/  @P4 STG.E desc[UR48][R244.64], R249 ;  /* 0x000000f9f4004986 */ /* 0x0009e2000c101930 */
[----:B-1----:R-:W-:-:S04]  /*42e20*/  IMAD.WIDE R2, R11, 0x4, R208 ;  /* 0x000000040b027825 */ /* 0x002fc800078e02d0 */
[C---:B--2---:R-:W-:Y:S01]  /*42e30*/  IMAD.WIDE R210, R11.reuse, 0x4, R150 ;  /* 0x000000040bd27825 */ /* 0x044fe200078e0296 */
[----:B------:R1:W-:Y:S03]  /*42e40*/  @P0 STG.E desc[UR48][R2.64], R242 ;  /* 0x000000f202000986 */ /* 0x0003e6000c101930 */
[C---:B----4-:R-:W-:Y:S01]  /*42e50*/  IMAD.WIDE R244, R11.reuse, 0x4, R148 ;  /* 0x000000040bf47825 */ /* 0x050fe200078e0294 */
[----:B------:R-:W2:Y:S04]  /*42e60*/  LDL.LU R249, [R1+0x118] ;  /* 0x0001180001f97983 */ /* 0x000ea80000300800 */
[----:B-1----:R-:W4:Y:S01]  /*42e70*/  LDL.LU R242, [R1+0x18] ;  /* 0x0000180001f27983 */ /* 0x002f220000300800 */
[----:B------:R-:W-:-:S03]  /*42e80*/  IMAD.WIDE R2, R11, 0x4, R4 ;  /* 0x000000040b027825 */ /* 0x000fc600078e0204 */
[----:B------:R-:W3:Y:S01]  /*42e90*/  LDL.LU R11, [R1+0x538] ;  /* 0x00053800010b7983 */ /* 0x000ee20000300800 */
[----:B------:R-:W-:Y:S02]  /*42ea0*/  ISETP.LT.AND P4, PT, R10, UR4, !P1 ;  /* 0x000000040a007c0c */ /* 0x000fe4000cf81270 */
[----:B------:R-:W-:Y:S01]  /*42eb0*/  ISETP.LT.AND P6, PT, R7, UR10, !P3 ;  /* 0x0000000a07007c0c */ /* 0x000fe2000dfc1270 */
[----:B------:R-:W-:Y:S01]  /*42ec0*/  VIADD R248, R6, 0xf ;  /* 0x0000000f06f87836 */ /* 0x000fe20000000000 */
[----:B------:R-:W-:Y:S01]  /*42ed0*/  ISETP.LT.AND P5, PT, R9, UR6, !P1 ;  /* 0x0000000609007c0c */ /* 0x000fe2000cfa1270 */
[----:B------:R-:W-:Y:S01]  /*42ee0*/  IMAD.WIDE R246, R0, 0x4, R208 ;  /* 0x0000000400f67825 */ /* 0x000fe200078e02d0 */
[----:B------:R-:W-:Y:S01]  /*42ef0*/  ISETP.LT.AND P1, PT, R8, UR8, !P1 ;  /* 0x0000000808007c0c */ /* 0x000fe2000cf21270 */
[----:B------:R-:W-:Y:S01]  /*42f00*/  ULDC UR4, c[0x0][0x22c] ;  /* 0x00008b0000047ab9 */ /* 0x000fe20000000800 */
[----:B------:R-:W-:Y:S01]  /*42f10*/  ULDC UR6, c[0x0][0x228] ;  /* 0x00008a0000067ab9 */ /* 0x000fe20000000800 */
[----:B------:R-:W-:Y:S01]  /*42f20*/  ISETP.GE.AND P0, PT, R248, UR4, PT ;  /* 0x00000004f8007c0c */ /* 0x000fe2000bf06270 */
[----:B------:R-:W-:Y:S01]  /*42f30*/  ULDC UR4, c[0x0][0x228] ;  /* 0x00008a0000047ab9 */ /* 0x000fe20000000800 */
[----:B------:R-:W4:Y:S01]  /*42f40*/  LDL.LU R248, [R1+0x55c] ;  /* 0x00055c0001f87983 */ /* 0x000f220000300800 */
[----:B------:R-:W-:Y:S01]  /*42f50*/  ULDC UR8, c[0x0][0x228] ;  /* 0x00008a0000087ab9 */ /* 0x000fe20000000800 */
[----:B------:R-:W-:-:S02]  /*42f60*/  ULDC UR10, c[0x0][0x228] ;  /* 0x00008a00000a7ab9 */ /* 0x000fc40000000800 */
[----:B---3--:R-:W-:Y:S04]  /*42f70*/  @P4 STG.E desc[UR48][R2.64], R11 ;  /* 0x0000000b02004986 */ /* 0x008fe8000c101930 */
[----:B------:R-:W-:Y:S04]  /*42f80*/  @P5 STG.E desc[UR48][R210.64], R251 ;  /* 0x000000fbd2005986 */ /* 0x000fe8000c101930 */
[----:B------:R1:W-:Y:S04]  /*42f90*/  @P1 STG.E desc[UR48][R244.64], R250 ;  /* 0x000000faf4001986 */ /* 0x0003e8000c101930 */
[----:B------:R3:W-:Y:S04]  /*42fa0*/  @P6 STG.E desc[UR48][R246.64], R243 ;  /* 0x000000f3f6006986 */ /* 0x0007e8000c101930 */
[----:B-1----:R-:W4:Y:S04]  /*42fb0*/  LDL.LU R250, [R1+0x53c] ;  /* 0x00053c0001fa7983 */ /* 0x002f280000300800 */
[----:B---3--:R-:W3:Y:S04]  /*42fc0*/  LDL.LU R247, [R1+0x218] ;  /* 0x0002180001f77983 */ /* 0x008ee80000300800 */
[----:B------:R-:W3:Y:S01]  /*42fd0*/  LDL.LU R243, [R1+0x54c] ;  /* 0x00054c0001f37983 */ /* 0x000ee20000300800 */
[----:B------:R-:W-:Y:S01]  /*42fe0*/  ISETP.LT.AND P1, PT, R10, UR4, !P3 ;  /* 0x000000040a007c0c */ /* 0x000fe2000df21270 */
[----:B------:R-:W-:-:S02]  /*42ff0*/  ULDC UR4, c[0x0][0x228] ;  /* 0x00008a0000047ab9 */ /* 0x000fc40000000800 */
[----:B------:R-:W-:Y:S01]  /*43000*/  ISETP.LT.AND P4, PT, R9, UR4, !P3 ;  /* 0x0000000409007c0c */ /* 0x000fe2000df81270 */
[----:B------:R-:W-:Y:S01]  /*43010*/  IMAD.WIDE R210, R0, 0x4, R4 ;  /* 0x0000000400d27825 */ /* 0x000fe200078e0204 */
[----:B------:R-:W-:Y:S01]  /*43020*/  ISETP.LT.AND P3, PT, R8, UR6, !P3 ;  /* 0x0000000608007c0c */ /* 0x000fe2000df61270 */
[----:B------:R-:W-:Y:S02]  /*43030*/  ULDC UR4, c[0x0][0x22c] ;  /* 0x00008b0000047ab9 */ /* 0x000fe40000000800 */
[----:B------:R-:W-:Y:S01]  /*43040*/  VIADD R244, R6, 0x10 ;  /* 0x0000001006f47836 */ /* 0x000fe20000000000 */
[----:B------:R-:W-:Y:S01]  /*43050*/  ISETP.LT.AND P5, PT, R7, UR8, !P2 ;  /* 0x0000000807007c0c */ /* 0x000fe2000d7a1270 */
[C---:B------:R-:W-:Y:S01]  /*43060*/  IMAD.WIDE R2, R0.reuse, 0x4, R150 ;  /* 0x0000000400027825 */ /* 0x040fe200078e0296 */
[----:B------:R-:W-:Y:S01]  /*43070*/  IADD3 R11, R0, UR26, RZ ;  /* 0x0000001a000b7c10 */ /* 0x000fe2000fffe0ff */
[----:B------:R-:W-:Y:S01]  /*43080*/  ULDC UR6, c[0x0][0x228] ;  /* 0x00008a0000067ab9 */ /* 0x000fe20000000800 */
[----:B--2---:R1:W-:Y:S01]  /*43090*/  @P1 STG.E desc[UR48][R210.64], R249 ;  /* 0x000000f9d2001986 */ /* 0x0043e2000c101930 */
[----:B------:R-:W-:Y:S01]  /*430a0*/  ISETP.GE.AND P1, PT, R244, UR4, PT ;  /* 0x00000004f4007c0c */ /* 0x000fe2000bf26270 */
[----:B------:R-:W-:Y:S01]  /*430b0*/  ULDC UR4, c[0x0][0x228] ;  /* 0x00008a0000047ab9 */ /* 0x000fe20000000800 */
[----:B------:R-:W-:Y:S01]  /*430c0*/  ISETP.LT.AND P6, PT, R10, UR10, !P2 ;  /* 0x0000000a0a007c0c */ /* 0x000fe2000d7c1270 */
[----:B----4-:R2:W-:Y:S01]  /*430d0*/  @P4 STG.E desc[UR48][R2.64], R242 ;  /* 0x000000f202004986 */ /* 0x0105e2000c101930 */
[----:B------:R-:W-:Y:S01]  /*430e0*/  ISETP.LT.AND P4, PT, R9, UR4, !P2 ;  /* 0x0000000409007c0c */ /* 0x000fe2000d781270 */
[----:B------:R-:W-:Y:S01]  /*430f0*/  IMAD.WIDE R244, R11, 0x4, R4 ;  /* 0x000000040bf47825 */ /* 0x000fe200078e0204 */
[----:B------:R-:W-:Y:S01]  /*43100*/  ULDC UR4, c[0x0][0x228] ;  /* 0x00008a0000047ab9 */ /* 0x000fe20000000800 */
[----:B------:R-:W-:Y:S01]  /*43110*/  ULDC UR8, c[0x0][0x228] ;  /* 0x00008a0000087ab9 */ /* 0x000fe20000000800 */
[----:B------:R-:W-:Y:S01]  /*43120*/  ULDC UR10, c[0x0][0x228] ;  /* 0x00008a00000a7ab9 */ /* 0x000fe20000000800 */
[----:B-1----:R-:W-:-:S04]  /*43130*/  IMAD.WIDE R210, R0, 0x4, R148 ;  /* 0x0000000400d27825 */ /* 0x002fc800078e0294 */
[C---:B--2---:R-:W-:Y:S01]  /*43140*/  IMAD.WIDE R2, R11.reuse, 0x4, R208 ;  /* 0x000000040b027825 */ /* 0x044fe200078e02d0 */
[----:B------:R-:W2:Y:S04]  /*43150*/  LDL.LU R242, [R1+0x40c] ;  /* 0x00040c0001f27983 */ /* 0x000ea80000300800 */
[----:B------:R-:W4:Y:S01]  /*43160*/  LDL.LU R251, [R1+0x11c] ;  /* 0x00011c0001fb7983 */ /* 0x000f220000300800 */
[----:B------:R-:W-:-:S03]  /*43170*/  VIADD R0, R11, UR26 ;  /* 0x0000001a0b007c36 */ /* 0x000fc60008000000 */
[----:B------:R-:W4:Y:S04]  /*43180*/  LDL.LU R249, [R1+0x1c] ;  /* 0x00001c0001f97983 */ /* 0x000f280000300800 */
[----:B---3--:R-:W-:Y:S04]  /*43190*/  @P3 STG.E desc[UR48][R210.64], R247 ;  /* 0x000000f7d2003986 */ /* 0x008fe8000c101930 */
[----:B------:R1:W-:Y:S04]  /*431a0*/  @P5 STG.E desc[UR48][R2.64], R248 ;  /* 0x000000f802005986 */ /* 0x0003e8000c101930 */
[----:B------:R-:W-:Y:S01]  /*431b0*/  @P6 STG.E desc[UR48][R244.64], R250 ;  /* 0x000000faf4006986 */ /* 0x000fe2000c101930 */
[----:B-1----:R-:W-:-:S05]  /*431c0*/  IMAD.WIDE R2, R11, 0x4, R150 ;  /* 0x000000040b027825 */ /* 0x002fca00078e0296 */
[----:B------:R1:W-:Y:S04]  /*431d0*/  @P4 STG.E desc[UR48][R2.64], R243 ;  /* 0x000000f302004986 */ /* 0x0003e8000c101930 */
[----:B-1----:R-:W3:Y:S01]  /*431e0*/  LDL.LU R243, [R1+0x21c] ;  /* 0x00021c0001f37983 */ /* 0x002ee20000300800 */
[----:B------:R-:W-:-:S03]  /*431f0*/  IMAD.WIDE R2, R11, 0x4, R148 ;  /* 0x000000040b027825 */ /* 0x000fc600078e0294 */
[----:B------:R-:W3:Y:S04]  /*43200*/  LDL.LU R250, [R1+0x570] ;  /* 0x0005700001fa7983 */ /* 0x000ee80000300800 */
[----:B------:R-:W4:Y:S01]  /*43210*/  LDL.LU R11, [R1+0x31c] ;  /* 0x00031c00010b7983 */ /* 0x000f220000300800 */
[----:B------:R-:W-:Y:S01]  /*43220*/  ISETP.LT.AND P2, PT, R8, UR4, !P2 ;  /* 0x0000000408007c0c */ /* 0x000fe2000d741270 */
[----:B------:R-:W-:Y:S01]  /*43230*/  IMAD.WIDE R210, R0, 0x4, R208 ;  /* 0x0000000400d27825 */ /* 0x000fe200078e02d0 */
[----:B------:R-:W-:Y:S01]  /*43240*/  ISETP.LT.AND P3, PT, R7, UR6, !P0 ;  /* 0x0000000607007c0c */ /* 0x000fe2000c761270 */
[----:B------:R-:W-:Y:S01]  /*43250*/  ULDC UR4, c[0x0][0x22c] ;  /* 0x00008b0000047ab9 */ /* 0x000fe20000000800 */
[----:B------:R-:W-:Y:S02]  /*43260*/  ISETP.LT.AND P5, PT, R10, UR8, !P0 ;  /* 0x000000080a007c0c */ /* 0x000fe4000c7a1270 */
[----:B------:R-:W-:Y:S01]  /*43270*/  IADD3 R248, R6, 0x11, RZ ;  /* 0x0000001106f87810 */ /* 0x000fe20007ffe0ff */
[----:B------:R-:W-:Y:S01]  /*43280*/  IMAD.WIDE R244, R0, 0x4, R4 ;  /* 0x0000000400f47825 */ /* 0x000fe200078e0204 */
[----:B------:R-:W-:Y:S01]  /*43290*/  ISETP.LT.AND P6, PT, R9, UR10, !P0 ;  /* 0x0000000a09007c0c */ /* 0x000fe2000c7c1270 */
[----:B------:R-:W-:Y:S01]  /*432a0*/  ULDC UR6, c[0x0][0x228] ;  /* 0x00008a0000067ab9 */ /* 0x000fe20000000800 */
[----:B------:R-:W-:Y:S01]  /*432b0*/  ISETP.GE.AND P4, PT, R248, UR4, PT ;  /* 0x00000004f8007c0c */ /* 0x000fe2000bf86270 */
[----:B------:R-:W-:Y:S01]  /*432c0*/  IMAD.WIDE R246, R0, 0x4, R150 ;  /* 0x0000000400f67825 */ /* 0x000fe200078e0296 */
[----:B------:R-:W-:Y:S01]  /*432d0*/  ULDC UR4, c[0x0][0x228] ;  /* 0x00008a0000047ab9 */ /* 0x000fe20000000800 */
[----:B--2---:R1:W-:Y:S01]  /*432e0*/  @P2 STG.E desc[UR48][R2.64], R242 ;  /* 0x000000f202002986 */ /* 0x0043e2000c101930 */
[----:B------:R-:W-:Y:S01]  /*432f0*/  ULDC UR8, c[0x0][0x228] ;  /* 0x00008a0000087ab9 */ /* 0x000fe20000000800 */
[----:B------:R-:W-:Y:S01]  /*43300*/  ULDC UR10, c[0x0][0x228] ;  /* 0x00008a00000a7ab9 */ /* 0x000fe20000000800 */
[----:B-1----:R-:W-:Y:S01]  /*43310*/  VIADD R2, R6, 0x12 ;  /* 0x0000001206027836 */ /* 0x002fe20000000000 */
[----:B------:R-:W2:Y:S04]  /*43320*/  LDL.LU R242, [R1+0x560] ;  /* 0x0005600001f27983 */ /* 0x000ea80000300800 */
[----:B----4-:R1:W-:Y:S01]  /*43330*/  @P3 STG.E desc[UR48][R210.64], R11 ;  /* 0x0000000bd2003986 */ /* 0x0103e2000c101930 */
[----:B------:R-:W-:Y:S01]  /*43340*/  ISETP.LT.AND P3, PT, R8, UR4, !P0 ;  /* 0x0000000408007c0c */ /* 0x000fe2000c761270 */
[----:B------:R-:W-:-:S02]  /*43350*/  ULDC UR4, c[0x0][0x22c] ;  /* 0x00008b0000047ab9 */ /* 0x000fc40000000800 */
[----:B------:R4:W-:Y:S01]  /*43360*/  @P5 STG.E desc[UR48][R244.64], R251 ;  /* 0x000000fbf4005986 */ /* 0x0009e2000c101930 */
[----:B------:R-:W-:Y:S01]  /*43370*/  ISETP.GE.AND P2, PT, R2, UR4, PT ;  /* 0x0000000402007c0c */ /* 0x000fe2000bf46270 */
[C---:B------:R-:W-:Y:S01]  /*43380*/  IMAD.WIDE R2, R0.reuse, 0x4, R148 ;  /* 0x0000000400027825 */ /* 0x040fe200078e0294 */
[----:B-1----:R-:W-:Y:S01]  /*43390*/  IADD3 R11, R0, UR26, RZ ;  /* 0x0000001a000b7c10 */ /* 0x002fe2000fffe0ff */
[----:B------:R1:W-:Y:S04]  /*433a0*/  @P6 STG.E desc[UR48][R246.64], R249 ;  /* 0x000000f9f6006986 */ /* 0x0003e8000c101930 */
[----:B----4-:R-:W4:Y:S01]  /*433b0*/  LDL.LU R251, [R1+0x410] ;  /* 0x0004100001fb7983 */ /* 0x010f220000300800 */
[----:B------:R-:W-:Y:S02]  /*433c0*/  ISETP.LT.AND P0, PT, R7, UR6, !P1 ;  /* 0x0000000607007c0c */ /* 0x000fe4000cf01270 */
[----:B------:R-:W-:Y:S01]  /*433d0*/  ISETP.LT.AND P5, PT, R10, UR8, !P1 ;  /* 0x000000080a007c0c */ /* 0x000fe2000cfa1270 */
[----:B------:R-:W-:Y:S01]  /*433e0*/  VIADD R248, R6, 0x13 ;  /* 0x0000001306f87836 */ /* 0x000fe20000000000 */
[----:B------:R-:W-:Y:S01]  /*433f0*/  ISETP.LT.AND P6, PT, R9, UR10, !P1 ;  /* 0x0000000a09007c0c */ /* 0x000fe2000cfc1270 */
[----:B------:R-:W-:Y:S01]  /*43400*/  IMAD.WIDE R210, R11, 0x4, R208 ;  /* 0x000000040bd27825 */ /* 0x000fe200078e02d0 */
[----:B---3--:R3:W-:Y:S01]  /*43410*/  @P3 STG.E desc[UR48][R2.64], R243 ;  /* 0x000000f302003986 */ /* 0x0087e2000c101930 */
[----:B------:R-:W-:Y:S01]  /*43420*/  ULDC UR4, c[0x0][0x22c] ;  /* 0x00008b0000047ab9 */ /* 0x000fe20000000800 */
[----:B------:R-:W-:-:S02]  /*43430*/  ULDC UR6, c[0x0][0x228] ;  /* 0x00008a0000067ab9 */ /* 0x000fc40000000800 */
[----:B-1----:R-:W4:Y:S01]  /*43440*/  LDL.LU R249, [R1+0x320] ;  /* 0x0003200001f97983 */ /* 0x002f220000300800 */
[C---:B------:R-:W-:Y:S01]  /*43450*/  IMAD.WIDE R244, R11.reuse, 0x4, R4 ;  /* 0x000000040bf47825 */ /* 0x040fe200078e0204 */
[----:B------:R-:W-:Y:S01]  /*43460*/  ULDC UR8, c[0x0][0x228] ;  /* 0x00008a0000087ab9 */ /* 0x000fe20000000800 */
[----:B------:R-:W-:Y:S01]  /*43470*/  ULDC UR10, c[0x0][0x228] ;  /* 0x00008a00000a7ab9 */ /* 0x000fe20000000800 */
[----:B------:R-:W2:Y:S01]  /*43480*/  LDL.LU R0, [R1+0x580] ;  /* 0x0005800001007983 */ /* 0x000ea20000300800 */
[----:B------:R-:W-:-:S03]  /*43490*/  IMAD.WIDE R246, R11, 0x4, R150 ;  /* 0x000000040bf67825 */ /* 0x000fc600078e0296 */
[----:B---3--:R-:W3:Y:S01]  /*434a0*/  LDL.LU R243, [R1+0x220] ;  /* 0x0002200001f37983 */ /* 0x008ee20000300800 */
[----:B------:R-:W-:Y:S01]  /*434b0*/  ISETP.GE.AND P3, PT, R248, UR4, PT ;  /* 0x00000004f8007c0c */ /* 0x000fe2000bf66270 */
[----:B------:R-:W-:Y:S02]  /*434c0*/  ULDC UR4, c[0x0][0x228] ;  /* 0x00008a0000047ab9 */ /* 0x000fe40000000800 */
[----:B------:R-:W3:Y:S01]  /*434d0*/  LDL.LU R248, [R1+0x120] ;  /* 0x0001200001f87983 */ /* 0x000ee20000300800 */
[----:B------:R-:W-:Y:S01]  /*434e0*/  ISETP.LT.AND P1, PT, R8, UR4, !P1 ;  /* 0x0000000408007c0c */ /* 0x000fe2000cf21270 */
[----:B------:R-:W-:Y:S01]  /*434f0*/  ULDC UR4, c[0x0][0x228] ;  /* 0x00008a0000047ab9 */ /* 0x000fe20000000800 */
[----:B------:R-:W-:Y:S01]  /*43500*/  IMAD.WIDE R2, R11, 0x4, R148 ;  /* 0x000000040b027825 */ /* 0x000fe200078e0294 */
[----:B--2---:R-:W-:Y:S04]  /*43510*/  @P0 STG.E desc[UR48][R210.64], R0 ;  /* 0x00000000d2000986 */ /* 0x004fe8000c101930 */
[----:B------:R1:W-:Y:S04]  /*43520*/  @P5 STG.E desc[UR48][R244.64], R250 ;  /* 0x000000faf4005986 */ /* 0x0003e8000c101930 */
[----:B------:R2:W-:Y:S04]  /*43530*/  @P6 STG.E desc[UR48][R246.64], R242 ;  /* 0x000000f2f6006986 */ /* 0x0005e8000c101930 */
[----:B-1----:R-:W3:Y:S04]  /*43540*/  LDL.LU R250, [R1+0x20] ;  /* 0x0000200001fa7983 */ /* 0x002ee80000300800 */
[----:B--2---:R-:W2:Y:S01]  /*43550*/  LDL.LU R242, [R1+0x584] ;  /* 0x0005840001f27983 */ /* 0x004ea20000300800 */
[----:B------:R-:W-:Y:S01]  /*43560*/  ISETP.LT.AND P0, PT, R7, UR4, !P4 ;  /* 0x0000000407007c0c */ /* 0x000fe2000e701270 */
[----:B------:R-:W-:Y:S01]  /*43570*/  VIADD R0, R11, UR26 ;  /* 0x0000001a0b007c36 */ /* 0x000fe20008000000 */
[----:B------:R-:W-:Y:S01]  /*43580*/  ULDC UR4, c[0x0][0x228] ;  /* 0x00008a0000047ab9 */ /* 0x000fe20000000800 */
        /* <DEDUP_REMOVED lines=10> */
[----:B------:R-:W-:Y:S02]  /*43630*/  ISETP.LT.AND P0, PT, R7, UR4, !P2 ;  /* 0x0000000407007c0c */ /* 0x000fe4000d701270 */
[C---:B------:R-:W-:Y:S01]  /*43640*/  IADD3 R11, R0.reuse, UR26, RZ ;  /* 0x0000001a000b7c10 */ /* 0x040fe2000fffe0ff */
[----:B------:R-:W-:Y:S01]  /*43650*/  ULDC UR6, c[0x0][0x228] ;  /* 0x00008a0000067ab9 */ /* 0x000fe20000000800 */
[C---:B-1----:R-:W-:Y:S01]  /*43660*/  IMAD.WIDE R2, R0.reuse, 0x4, R4 ;  /* 0x0000000400027825 */ /* 0x042fe200078e0204 */
[----:B------:R-:W2:Y:S01]  /*43670*/  LDL.LU R251, [R1+0x574] ;  /* 0x0005740001fb7983 */ /* 0x000ea20000300800 */
[----:B------:R-:W-:Y:S01]  /*43680*/  ULDC UR4, c[0x0][0x228] ;  /* 0x00008a0000047ab9 */ /* 0x000fe20000000800 */
[----:B------:R-:W-:Y:S01]  /*43690*/  ULDC UR8, c[0x0][0x228] ;  /* 0x00008a0000087ab9 */ /* 0x000fe20000000800 */
[C---:B----4-:R-:W-:Y:S01]  /*436a0*/  IMAD.WIDE R210, R0.reuse, 0x4, R150 ;  /* 0x0000000400d27825 */ /* 0x050fe200078e0296 */
[----:B---3--:R1:W-:Y:S03]  /*436b0*/  @P6 STG.E desc[UR48][R2.64], R243 ;  /* 0x000000f302006986 */ /* 0x0083e6000c101930 */
[----:B------:R-:W-:Y:S01]  /*436c0*/  IMAD.WIDE R244, R0, 0x4, R148 ;  /* 0x0000000400f47825 */ /* 0x000fe200078e0294 */
[----:B------:R-:W3:Y:S01]  /*436d0*/  LDL.LU R249, [R1+0x564] ;  /* 0x0005640001f97983 */ /* 0x000ee20000300800 */
[----:B------:R-:W-:-:S03]  /*436e0*/  IADD3 R0, R11, UR26, RZ ;  /* 0x0000001a0b007c10 */ /* 0x000fc6000fffe0ff */
[----:B------:R4:W-:Y:S01]  /*436f0*/  @P5 STG.E desc[UR48][R210.64], R248 ;  /* 0x000000f8d2005986 */ /* 0x0009e2000c101930 */
[----:B-1----:R-:W-:-:S03]  /*43700*/  IMAD.WIDE R2, R11, 0x4, R208 ;  /* 0x000000040b027825 */ /* 0x002fc600078e02d0 */
[----:B------:R-:W3:Y:S01]  /*43710*/  LDL.LU R243, [R1+0x324] ;  /* 0x0003240001f37983 */ /* 0x000ee20000300800 */
[----:B----4-:R-:W-:-:S03]  /*43720*/  IMAD.WIDE R210, R11, 0x4, R150 ;  /* 0x000000040bd27825 */ /* 0x010fc600078e0296 */
[----:B------:R1:W-:Y:S04]  /*43730*/  @P4 STG.E desc[UR48][R244.64], R250 ;  /* 0x000000faf4004986 */ /* 0x0003e8000c101930 */
[----:B--2---:R2:W-:Y:S04]  /*43740*/  @P0 STG.E desc[UR48][R2.64], R242 ;  /* 0x000000f202000986 */ /* 0x0045e8000c101930 */
[----:B-1----:R-:W4:Y:S01]  /*43750*/  LDL.LU R250, [R1+0x224] ;  /* 0x0002240001fa7983 */ /* 0x002f220000300800 */
[----:B------:R-:W-:-:S03]  /*43760*/  IMAD.WIDE R244, R11, 0x4, R148 ;  /* 0x000000040bf47825 */ /* 0x000fc600078e0294 */
[----:B--2---:R-:W2:Y:S01]  /*43770*/  LDL.LU R242, [R1+0x124] ;  /* 0x0001240001f27983 */ /* 0x004ea20000300800 */
[----:B------:R-:W-:-:S03]  /*43780*/  IMAD.WIDE R2, R11, 0x4, R4 ;  /* 0x000000040b027825 */ /* 0x000fc600078e0204 */
[----:B------:R-:W4:Y:S01]  /*43790*/  LDL.LU R11, [R1+0x414] ;  /* 0x00041400010b7983 */ /* 0x000f220000300800 */
[----:B------:R-:W-:Y:S01]  /*437a0*/  ISETP.LT.AND P4, PT, R10, UR4, !P2 ;  /* 0x000000040a007c0c */ /* 0x000fe2000d781270 */
[----:B------:R-:W-:Y:S01]  /*437b0*/  VIADD R248, R6, 0x15 ;  /* 0x0000001506f87836 */ /* 0x000fe20000000000 */
[----:B------:R-:W-:Y:S01]  /*437c0*/  ISETP.LT.AND P5, PT, R9, UR6, !P2 ;  /* 0x0000000609007c0c */ /* 0x000fe2000d7a1270 */
[----:B------:R-:W-:Y:S01]  /*437d0*/  ULDC UR4, c[0x0][0x22c] ;  /* 0x00008b0000047ab9 */ /* 0x000fe20000000800 */
[----:B------:R-:W-:Y:S02]  /*437e0*/  ISETP.LT.AND P2, PT, R8, UR8, !P2 ;  /* 0x0000000808007c0c */ /* 0x000fe4000d741270 */
[----:B------:R-:W-:Y:S01]  /*437f0*/  ISETP.LT.AND P6, PT, R7, UR10, !P3 ;  /* 0x0000000a07007c0c */ /* 0x000fe2000dfc1270 */
[----:B------:R-:W-:Y:S01]  /*43800*/  IMAD.WIDE R246, R0, 0x4, R208 ;  /* 0x0000000400f67825 */ /* 0x000fe200078e02d0 */
[----:B------:R-:W-:Y:S01]  /*43810*/  ISETP.GE.AND P0, PT, R248, UR4, PT ;  /* 0x00000004f8007c0c */ /* 0x000fe2000bf06270 */
[----:B------:R-:W-:Y:S01]  /*43820*/  ULDC UR4, c[0x0][0x228] ;  /* 0x00008a0000047ab9 */ /* 0x000fe20000000800 */
[----:B------:R-:W2:Y:S01]  /*43830*/  LDL.LU R248, [R1+0x24] ;  /* 0x0000240001f87983 */ /* 0x000ea20000300800 */
[----:B------:R-:W-:Y:S01]  /*43840*/  ULDC UR6, c[0x0][0x228] ;  /* 0x00008a0000067ab9 */ /* 0x000fe20000000800 */
[----:B------:R-:W-:Y:S01]  /*43850*/  ULDC UR8, c[0x0][0x228] ;  /* 0x00008a0000087ab9 */ /* 0x000fe20000000800 */
[----:B------:R-:W-:Y:S01]  /*43860*/  ULDC UR10, c[0x0][0x228] ;  /* 0x00008a00000a7ab9 */ /* 0x000fe20000000800 */
[----:B------:R1:W-:Y:S04]  /*43870*/  @P4 STG.E desc[UR48][R2.64], R251 ;  /* 0x000000fb02004986 */ /* 0x0003e8000c101930 */
[----:B---3--:R3:W-:Y:S04]  /*43880*/  @P5 STG.E desc[UR48][R210.64], R249 ;  /* 0x000000f9d2005986 */ /* 0x0087e8000c101930 */
[----:B-1----:R-:W2:Y:S04]  /*43890*/  LDL.LU R251, [R1+0x588] ;  /* 0x0005880001fb7983 */ /* 0x002ea80000300800 */
[----:B---3--:R-:W3:Y:S04]  /*438a0*/  LDL.LU R249, [R1+0x578] ;  /* 0x0005780001f97983 */ /* 0x008ee80000300800 */
[----:B----4-:R-:W-:Y:S04]  /*438b0*/  @P2 STG.E desc[UR48][R244.64], R11 ;  /* 0x0000000bf4002986 */ /* 0x010fe8000c101930 */
[----:B------:R1:W-:Y:S04]  /*438c0*/  @P6 STG.E desc[UR48][R246.64], R243 ;  /* 0x000000f3f6006986 */ /* 0x0003e8000c101930 */
[----:B-1----:R-:W4:Y:S01]  /*438d0*/  LDL.LU R243, [R1+0x568] ;  /* 0x0005680001f37983 */ /* 0x002f220000300800 */
        /* <DEDUP_REMOVED lines=11> */
[----:B------:R1:W-:Y:S01]  /*43990*/  @P2 STG.E desc[UR48][R210.64], R250 ;  /* 0x000000fad2002986 */ /* 0x0003e2000c101930 */
[----:B------:R-:W-:Y:S01]  /*439a0*/  ISETP.GE.AND P2, PT, R244, UR4, PT ;  /* 0x00000004f4007c0c */ /* 0x000fe2000bf46270 */
[----:B------:R-:W-:Y:S01]  /*439b0*/  ULDC UR4, c[0x0][0x228] ;  /* 0x00008a0000047ab9 */ /* 0x000fe20000000800 */
[----:B------:R-:W-:Y:S01]  /*439c0*/  ISETP.LT.AND P6, PT, R10, UR10, !P1 ;  /* 0x0000000a0a007c0c */ /* 0x000fe2000cfc1270 */
[----:B--2---:R2:W-:Y:S01]  /*439d0*/  @P4 STG.E desc[UR48][R2.64], R242 ;  /* 0x000000f202004986 */ /* 0x0045e2000c101930 */
[----:B------:R-:W-:Y:S01]  /*439e0*/  ISETP.LT.AND P4, PT, R9, UR4, !P1 ;  /* 0x0000000409007c0c */ /* 0x000fe2000cf81270 */
[C---:B------:R-:W-:Y:S01]  /*439f0*/  IMAD.WIDE R244, R11.reuse, 0x4, R4 ;  /* 0x000000040bf47825 */ /* 0x040fe200078e0204 */
[----:B------:R-:W-:Y:S01]  /*43a00*/  ULDC UR4, c[0x0][0x228] ;  /* 0x00008a0000047ab9 */ /* 0x000fe20000000800 */
[----:B------:R-:W-:Y:S01]  /*43a10*/  ULDC UR8, c[0x0][0x228] ;  /* 0x00008a0000087ab9 */ /* 0x000fe20000000800 */
[----:B------:R-:W-:Y:S01]  /*43a20*/  ULDC UR10, c[0x0][0x228] ;  /* 0x00008a00000a7ab9 */ /* 0x000fe20000000800 */
[----:B-1----:R-:W-:Y:S01]  /*43a30*/  IMAD.WIDE R210, R0, 0x4, R148 ;  /* 0x0000000400d27825 */ /* 0x002fe200078e0294 */
[----:B------:R-:W4:Y:S03]  /*43a40*/  LDL.LU R250, [R1+0x228] ;  /* 0x0002280001fa7983 */ /* 0x000f260000300800 */
[----:B--2---:R-:W-:Y:S01]  /*43a50*/  IMAD.WIDE R2, R11, 0x4, R208 ;  /* 0x000000040b027825 */ /* 0x004fe200078e02d0 */
[----:B------:R1:W-:Y:S04]  /*43a60*/  @P3 STG.E desc[UR48][R210.64], R248 ;  /* 0x000000f8d2003986 */ /* 0x0003e8000c101930 */
[----:B------:R2:W-:Y:S01]  /*43a70*/  @P5 STG.E desc[UR48][R2.64], R251 ;  /* 0x000000fb02005986 */ /* 0x0005e2000c101930 */
[----:B------:R-:W-:Y:S01]  /*43a80*/  ISETP.LT.AND P1, PT, R8, UR4, !P1 ;  /* 0x0000000408007c0c */ /* 0x000fe2000cf21270 */
[----:B------:R-:W-:-:S02]  /*43a90*/  ULDC UR4, c[0x0][0x22c] ;  /* 0x00008b0000047ab9 */ /* 0x000fc40000000800 */
[----:B------:R-:W4:Y:S01]  /*43aa0*/  LDL.LU R242, [R1+0x128] ;  /* 0x0001280001f27983 */ /* 0x000f220000300800 */
[----:B-1----:R-:W-:Y:S01]  /*43ab0*/  IADD3 R248, R6, 0x17, RZ ;  /* 0x0000001706f87810 */ /* 0x002fe20007ffe0ff */
[C---:B--2---:R-:W-:Y:S02]  /*43ac0*/  IMAD.WIDE R2, R11.reuse, 0x4, R150 ;  /* 0x000000040b027825 */ /* 0x044fe400078e0296 */
[----:B---3--:R1:W-:Y:S04]  /*43ad0*/  @P6 STG.E desc[UR48][R244.64], R249 ;  /* 0x000000f9f4006986 */ /* 0x0083e8000c101930 */
[----:B------:R-:W2:Y:S01]  /*43ae0*/  LDL.LU R251, [R1+0x58c] ;  /* 0x00058c0001fb7983 */ /* 0x000ea20000300800 */
[----:B------:R-:W-:-:S03]  /*43af0*/  VIADD R0, R11, UR26 ;  /* 0x0000001a0b007c36 */ /* 0x000fc60008000000 */
[----:B-1----:R-:W3:Y:S04]  /*43b00*/  LDL.LU R249, [R1+0x57c] ;  /* 0x00057c0001f97983 */ /* 0x002ee80000300800 */
[----:B----4-:R1:W-:Y:S01]  /*43b10*/  @P4 STG.E desc[UR48][R2.64], R243 ;  /* 0x000000f302004986 */ /* 0x0103e2000c101930 */
[----:B------:R-:W-:Y:S02]  /*43b20*/  ISETP.GE.AND P4, PT, R248, UR4, PT ;  /* 0x00000004f8007c0c */ /* 0x000fe4000bf86270 */
[----:B------:R-:W-:Y:S02]  /*43b30*/  ISETP.LT.AND P3, PT, R7, UR6, !P0 ;  /* 0x0000000607007c0c */ /* 0x000fe4000c761270 */
[----:B------:R-:W-:Y:S02]  /*43b40*/  ISETP.LT.AND P5, PT, R10, UR8, !P0 ;  /* 0x000000080a007c0c */ /* 0x000fe4000c7a1270 */
[----:B------:R-:W-:Y:S01]  /*43b50*/  ISETP.LT.AND P6, PT, R9, UR10, !P0 ;  /* 0x0000000a09007c0c */ /* 0x000fe2000c7c1270 */
[----:B------:R-:W-:Y:S01]  /*43b60*/  IMAD.WIDE R210, R0, 0x4, R208 ;  /* 0x0000000400d27825 */ /* 0x000fe200078e02d0 */
[----:B------:R-:W-:Y:S01]  /*43b70*/  ULDC UR4, c[0x0][0x228] ;  /* 0x00008a0000047ab9 */ /* 0x000fe20000000800 */
[----:B------:R-:W-:Y:S01]  /*43b80*/  ULDC UR6, c[0x0][0x228] ;  /* 0x00008a0000067ab9 */ /* 0x000fe20000000800 */
[----:B------:R-:W-:Y:S01]  /*43b90*/  ULDC UR8, c[0x0][0x228] ;  /* 0x00008a0000087ab9 */ /* 0x000fe20000000800 */
[----:B-1----:R-:W4:Y:S01]  /*43ba0*/  LDL.LU R243, [R1+0x56c] ;  /* 0x00056c0001f37983 */ /* 0x002f220000300800 */
[----:B------:R-:W-:Y:S01]  /*43bb0*/  IMAD.WIDE R2, R11, 0x4, R148 ;  /* 0x000000040b027825 */ /* 0x000fe200078e0294 */
[----:B------:R-:W-:-:S02]  /*43bc0*/  ULDC UR10, c[0x0][0x228] ;  /* 0x00008a00000a7ab9 */ /* 0x000fc40000000800 */
[----:B------:R-:W2:Y:S04]  /*43bd0*/  LDL.LU R11, [R1+0x328] ;  /* 0x00032800010b7983 */ /* 0x000ea80000300800 */
[----:B------:R-:W3:Y:S01]  /*43be0*/  LDL.LU R248, [R1+0x418] ;  /* 0x0004180001f87983 */ /* 0x000ee20000300800 */
[----:B------:R-:W-:-:S04]  /*43bf0*/  IMAD.WIDE R244, R0, 0x4, R4 ;  /* 0x0000000400f47825 */ /* 0x000fc800078e0204 */
[----:B------:R-:W-:Y:S01]  /*43c00*/  IMAD.WIDE R246, R0, 0x4, R150 ;  /* 0x0000000400f67825 */ /* 0x000fe200078e0296 */
[----:B---3--:R1:W-:Y:S04]  /*43c10*/  @P1 STG.E desc[UR48][R2.64], R248 ;  /* 0x000000f802001986 */ /* 0x0083e8000c101930 */
[----:B--2---:R2:W-:Y:S01]  /*43c20*/  @P3 STG.E desc[UR48][R210.64], R11 ;  /* 0x0000000bd2003986 */ /* 0x0045e2000c101930 */
        /* <DEDUP_REMOVED lines=71> */
[----:B------:R-:W-:Y:S01]  /*440a0*/  ISETP.LT.AND P4, PT, R10, UR4, !P1 ;  /* 0x000000040a007c0c */ /* 0x000fe2000cf81270 */
[----:B------:R-:W-:Y:S01]  /*440b0*/  VIADD R248, R6, 0x1b ;  /* 0x0000001b06f87836 */ /* 0x000fe20000000000 */
[----:B------:R-:W-:Y:S01]  /*440c0*/  ISETP.LT.AND P5, PT, R9, UR6, !P1 ;  /* 0x0000000609007c0c */ /* 0x000fe2000cfa1270 */
[----:B------:R-:W-:Y:S01]  /*440d0*/  ULDC UR4, c[0x0][0x22c] ;  /* 0x00008b0000047ab9 */ /* 0x000fe20000000800 */
[----:B------:R-:W-:Y:S01]  /*440e0*/  ISETP.LT.AND P1, PT, R8, UR8, !P1 ;  /* 0x0000000808007c0c */ /* 0x000fe2000cf21270 */
[----:B------:R-:W-:Y:S01]  /*440f0*/  IMAD.WIDE R246, R0, 0x4, R208 ;  /* 0x0000000400f67825 */ /* 0x000fe200078e02d0 */
[----:B------:R-:W-:Y:S01]  /*44100*/  ISETP.GE.AND P0, PT, R248, UR4, PT ;  /* 0x00000004f8007c0c */ /* 0x000fe2000bf06270 */
[----:B------:R-:W-:Y:S01]  /*44110*/  ULDC UR4, c[0x0][0x228] ;  /* 0x00008a0000047ab9 */ /* 0x000fe20000000800 */
[----:B------:R-:W-:Y:S01]  /*44120*/  ISETP.LT.AND P6, PT, R7, UR10, !P3 ;  /* 0x0000000a07007c0c */ /* 0x000fe2000dfc1270 */
[----:B------:R-:W-:Y:S01]  /*44130*/  ULDC UR6, c[0x0][0x228] ;  /* 0x00008a0000067ab9 */ /* 0x000fe20000000800 */
[----:B------:R-:W-:Y:S01]  /*44140*/  ULDC UR8, c[0x0][0x228] ;  /* 0x00008a0000087ab9 */ /* 0x000fe20000000800 */
[----:B------:R-:W-:-:S02]  /*44150*/  ULDC UR10, c[0x0][0x228] ;  /* 0x00008a00000a7ab9 */ /* 0x000fc40000000800 */
[----:B---3--:R1:W-:Y:S04]  /*44160*/  @P4 STG.E desc[UR48][R2.64], R11 ;  /* 0x0000000b02004986 */ /* 0x0083e8000c101930 */
[----:B------:R-:W-:Y:S04]  /*44170*/  @P5 STG.E desc[UR48][R210.64], R251 ;  /* 0x000000fbd2005986 */ /* 0x000fe8000c101930 */
[----:B------:R3:W-:Y:S01]  /*44180*/  @P1 STG.E desc[UR48][R244.64], R250 ;  /* 0x000000faf4001986 */ /* 0x0007e2000c101930 */
[----:B------:R-:W-:Y:S01]  /*44190*/  ISETP.LT.AND P1, PT, R10, UR4, !P3 ;  /* 0x000000040a007c0c */ /* 0x000fe2000df21270 */
[----:B------:R-:W-:Y:S01]  /*441a0*/  ULDC UR4, c[0x0][0x228] ;  /* 0x00008a0000047ab9 */ /* 0x000fe20000000800 */
[----:B-1----:R-:W-:Y:S01]  /*441b0*/  VIADD R3, R6, 0x1c ;  /* 0x0000001c06037836 */ /* 0x002fe20000000000 */
[----:B------:R-:W-:Y:S01]  /*441c0*/  ISETP.LT.AND P4, PT, R9, UR4, !P3 ;  /* 0x0000000409007c0c */ /* 0x000fe2000df81270 */
[----:B------:R1:W-:Y:S01]  /*441d0*/  @P6 STG.E desc[UR48][R246.64], R242 ;  /* 0x000000f2f6006986 */ /* 0x0003e2000c101930 */
[----:B------:R-:W-:-:S03]  /*441e0*/  ULDC UR4, c[0x0][0x22c] ;  /* 0x00008b0000047ab9 */ /* 0x000fc60000000800 */
[----:B------:R-:W4:Y:S01]  /*441f0*/  LDL.LU R11, [R1+0x594] ;  /* 0x00059400010b7983 */ /* 0x000f220000300800 */
[----:B---3--:R-:W-:-:S03]  /*44200*/  IMAD.WIDE R244, R0, 0x4, R4 ;  /* 0x0000000400f47825 */ /* 0x008fc600078e0204 */
[----:B------:R-:W3:Y:S04]  /*44210*/  LDL.LU R250, [R1+0x5b4] ;  /* 0x0005b40001fa7983 */ /* 0x000ee80000300800 */
[----:B--2---:R2:W-:Y:S01]  /*44220*/  @P1 STG.E desc[UR48][R244.64], R249 ;  /* 0x000000f9f4001986 */ /* 0x0045e2000c101930 */
[----:B------:R-:W-:Y:S01]  /*44230*/  ISETP.GE.AND P1, PT, R3, UR4, PT ;  /* 0x0000000403007c0c */ /* 0x000fe2000bf26270 */
[----:B------:R-:W-:Y:S01]  /*44240*/  IMAD.WIDE R210, R0, 0x4, R150 ;  /* 0x0000000400d27825 */ /* 0x000fe200078e0296 */
[----:B------:R-:W-:Y:S01]  /*44250*/  ISETP.LT.AND P3, PT, R8, UR6, !P3 ;  /* 0x0000000608007c0c */ /* 0x000fe2000df61270 */
[----:B-1----:R-:W3:Y:S01]  /*44260*/  LDL.LU R242, [R1+0x5a4] ;  /* 0x0005a40001f27983 */ /* 0x002ee20000300800 */
[----:B------:R-:W-:Y:S01]  /*44270*/  ISETP.LT.AND P5, PT, R7, UR8, !P2 ;  /* 0x0000000807007c0c */ /* 0x000fe2000d7a1270 */
[----:B------:R-:W-:Y:S01]  /*44280*/  ULDC UR4, c[0x0][0x228] ;  /* 0x00008a0000047ab9 */ /* 0x000fe20000000800 */
[----:B------:R-:W-:Y:S01]  /*44290*/  ISETP.LT.AND P6, PT, R10, UR10, !P2 ;  /* 0x0000000a0a007c0c */ /* 0x000fe2000d7c1270 */
[----:B------:R-:W3:Y:S01]  /*442a0*/  LDL.LU R3, [R1+0x30] ;  /* 0x0000300001037983 */ /* 0x000ee20000300800 */
[C---:B------:R-:W-:Y:S01]  /*442b0*/  IADD3 R2, R0.reuse, UR26, RZ ;  /* 0x0000001a00027c10 */ /* 0x040fe2000fffe0ff */
[----:B------:R-:W-:Y:S01]  /*442c0*/  ULDC UR6, c[0x0][0x228] ;  /* 0x00008a0000067ab9 */ /* 0x000fe20000000800 */
[----:B------:R-:W-:Y:S01]  /*442d0*/  ULDC UR8, c[0x0][0x228] ;  /* 0x00008a0000087ab9 */ /* 0x000fe20000000800 */
[----:B----4-:R1:W-:Y:S01]  /*442e0*/  @P4 STG.E desc[UR48][R210.64], R243 ;  /* 0x000000f3d2004986 */ /* 0x0103e2000c101930 */
[----:B--2---:R-:W-:Y:S01]  /*442f0*/  IMAD.WIDE R244, R0, 0x4, R148 ;  /* 0x0000000400f47825 */ /* 0x004fe200078e0294 */
[----:B------:R-:W-:-:S02]  /*44300*/  ULDC UR10, c[0x0][0x228] ;  /* 0x00008a00000a7ab9 */ /* 0x000fc40000000800 */
[----:B-1----:R-:W2:Y:S04]  /*44310*/  LDL.LU R243, [R1+0x424] ;  /* 0x0004240001f37983 */ /* 0x002ea80000300800 */
[----:B------:R-:W4:Y:S04]  /*44320*/  LDL.LU R248, [R1+0x334] ;  /* 0x0003340001f87983 */ /* 0x000f280000300800 */
[----:B------:R-:W4:Y:S04]  /*44330*/  LDL.LU R251, [R1+0x234] ;  /* 0x0002340001fb7983 */ /* 0x000f280000300800 */
[----:B------:R-:W4:Y:S01]  /*44340*/  LDL.LU R249, [R1+0x134] ;  /* 0x0001340001f97983 */ /* 0x000f220000300800 */
[----:B------:R-:W-:Y:S01]  /*44350*/  ISETP.LT.AND P4, PT, R9, UR4, !P2 ;  /* 0x0000000409007c0c */ /* 0x000fe2000d781270 */
[----:B------:R-:W-:Y:S01]  /*44360*/  IMAD.WIDE R210, R2, 0x4, R208 ;  /* 0x0000000402d27825 */ /* 0x000fe200078e02d0 */
[----:B------:R-:W-:-:S02]  /*44370*/  ULDC UR4, c[0x0][0x228] ;  /* 0x00008a0000047ab9 */ /* 0x000fc40000000800 */
[----:B------:R-:W-:Y:S01]  /*44380*/  ISETP.LT.AND P2, PT, R8, UR4, !P2 ;  /* 0x0000000408007c0c */ /* 0x000fe2000d741270 */
[----:B------:R-:W-:Y:S01]  /*44390*/  IMAD.WIDE R246, R2, 0x4, R4 ;  /* 0x0000000402f67825 */ /* 0x000fe200078e0204 */
[----:B------:R-:W-:-:S03]  /*443a0*/  ULDC UR4, c[0x0][0x22c] ;  /* 0x00008b0000047ab9 */ /* 0x000fc60000000800 */
[----:B------:R-:W-:Y:S01]  /*443b0*/  VIADD R0, R2, UR26 ;  /* 0x0000001a02007c36 */ /* 0x000fe20008000000 */
[----:B---3--:R-:W-:Y:S01]  /*443c0*/  @P3 STG.E desc[UR48][R244.64], R3 ;  /* 0x00000003f4003986 */ /* 0x008fe2000c101930 */
[----:B------:R-:W-:Y:S01]  /*443d0*/  ISETP.LT.AND P3, PT, R7, UR6, !P0 ;  /* 0x0000000607007c0c */ /* 0x000fe2000c761270 */
[----:B------:R-:W-:Y:S02]  /*443e0*/  ULDC UR6, c[0x0][0x228] ;  /* 0x00008a0000067ab9 */ /* 0x000fe40000000800 */
[----:B------:R1:W-:Y:S01]  /*443f0*/  @P5 STG.E desc[UR48][R210.64], R11 ;  /* 0x0000000bd2005986 */ /* 0x0003e2000c101930 */
[----:B------:R-:W-:Y:S01]  /*44400*/  ISETP.LT.AND P5, PT, R10, UR8, !P0 ;  /* 0x000000080a007c0c */ /* 0x000fe2000c7a1270 */
[----:B------:R-:W-:Y:S02]  /*44410*/  ULDC UR8, c[0x0][0x228] ;  /* 0x00008a0000087ab9 */ /* 0x000fe40000000800 */
[----:B------:R3:W-:Y:S01]  /*44420*/  @P6 STG.E desc[UR48][R246.64], R250 ;  /* 0x000000faf6006986 */ /* 0x0007e2000c101930 */
[----:B------:R-:W-:Y:S01]  /*44430*/  ISETP.LT.AND P6, PT, R9, UR10, !P0 ;  /* 0x0000000a09007c0c */ /* 0x000fe2000c7c1270 */
[----:B------:R-:W-:Y:S01]  /*44440*/  ULDC UR10, c[0x0][0x228] ;  /* 0x00008a00000a7ab9 */ /* 0x000fe20000000800 */
[----:B-1----:R-:W-:Y:S01]  /*44450*/  IMAD.WIDE R210, R2, 0x4, R150 ;  /* 0x0000000402d27825 */ /* 0x002fe200078e0296 */
[----:B------:R-:W-:-:S03]  /*44460*/  IADD3 R11, R6, 0x1d, RZ ;  /* 0x0000001d060b7810 */ /* 0x000fc60007ffe0ff */
[----:B------:R-:W-:Y:S01]  /*44470*/  IMAD.WIDE R2, R2, 0x4, R148 ;  /* 0x0000000402027825 */ /* 0x000fe200078e0294 */
[----:B------:R1:W-:Y:S01]  /*44480*/  @P4 STG.E desc[UR48][R210.64], R242 ;  /* 0x000000f2d2004986 */ /* 0x0003e2000c101930 */
[----:B------:R-:W-:Y:S01]  /*44490*/  ISETP.GE.AND P4, PT, R11, UR4, PT ;  /* 0x000000040b007c0c */ /* 0x000fe2000bf86270 */
[----:B------:R-:W-:Y:S01]  /*444a0*/  ULDC UR4, c[0x0][0x228] ;  /* 0x00008a0000047ab9 */ /* 0x000fe20000000800 */
[C---:B------:R-:W-:Y:S01]  /*444b0*/  IMAD.WIDE R244, R0.reuse, 0x4, R4 ;  /* 0x0000000400f47825 */ /* 0x040fe200078e0204 */
[----:B--2---:R2:W-:Y:S03]  /*444c0*/  @P2 STG.E desc[UR48][R2.64], R243 ;  /* 0x000000f302002986 */ /* 0x0045e6000c101930 */
[----:B---3--:R-:W-:-:S04]  /*444d0*/  IMAD.WIDE R246, R0, 0x4, R150 ;  /* 0x0000000400f67825 */ /* 0x008fc800078e0296 */
[----:B-1----:R-:W-:Y:S01]  /*444e0*/  IMAD.WIDE R210, R0, 0x4, R208 ;  /* 0x0000000400d27825 */ /* 0x002fe200078e02d0 */
[----:B------:R-:W3:Y:S03]  /*444f0*/  LDL.LU R242, [R1+0x34] ;  /* 0x0000340001f27983 */ /* 0x000ee60000300800 */
[----:B--2---:R-:W-:Y:S01]  /*44500*/  VIADD R2, R6, 0x1e ;  /* 0x0000001e06027836 */ /* 0x004fe20000000000 */
[----:B----4-:R-:W-:Y:S01]  /*44510*/  @P3 STG.E desc[UR48][R210.64], R248 ;  /* 0x000000f8d2003986 */ /* 0x010fe2000c101930 */
[----:B------:R-:W-:Y:S01]  /*44520*/  ISETP.LT.AND P3, PT, R8, UR4, !P0 ;  /* 0x0000000408007c0c */ /* 0x000fe2000c761270 */
[----:B------:R-:W-:Y:S02]  /*44530*/  ULDC UR4, c[0x0][0x22c] ;  /* 0x00008b0000047ab9 */ /* 0x000fe40000000800 */
[----:B------:R-:W2:Y:S01]  /*44540*/  LDL.LU R250, [R1+0x5b8] ;  /* 0x0005b80001fa7983 */ /* 0x000ea20000300800 */
[----:B------:R-:W-:Y:S01]  /*44550*/  ISETP.GE.AND P2, PT, R2, UR4, PT ;  /* 0x0000000402007c0c */ /* 0x000fe2000bf46270 */
[----:B------:R-:W-:-:S02]  /*44560*/  IMAD.WIDE R2, R0, 0x4, R148 ;  /* 0x0000000400027825 */ /* 0x000fc400078e0294 */
[----:B------:R1:W-:Y:S01]  /*44570*/  @P5 STG.E desc[UR48][R244.64], R251 ;  /* 0x000000fbf4005986 */ /* 0x0003e2000c101930 */
[----:B------:R-:W-:Y:S01]  /*44580*/  IADD3 R11, R0, UR26, RZ ;  /* 0x0000001a000b7c10 */ /* 0x000fe2000fffe0ff */
[----:B------:R-:W-:Y:S02]  /*44590*/  ULDC UR4, c[0x0][0x22c] ;  /* 0x00008b0000047ab9 */ /* 0x000fe40000000800 */
[----:B------:R-:W4:Y:S04]  /*445a0*/  LDL.LU R243, [R1+0x5a8] ;  /* 0x0005a80001f37983 */ /* 0x000f280000300800 */
[----:B------:R1:W-:Y:S04]  /*445b0*/  @P6 STG.E desc[UR48][R246.64], R249 ;  /* 0x000000f9f6006986 */ /* 0x0003e8000c101930 */
[----:B-1----:R-:W4:Y:S04]  /*445c0*/  LDL.LU R251, [R1+0x428] ;  /* 0x0004280001fb7983 */ /* 0x002f280000300800 */
[----:B------:R-:W4:Y:S04]  /*445d0*/  LDL.LU R249, [R1+0x338] ;  /* 0x0003380001f97983 */ /* 0x000f280000300800 */
[----:B------:R-:W2:Y:S01]  /*445e0*/  LDL.LU R0, [R1+0x598] ;  /* 0x0005980001007983 */ /* 0x000ea20000300800 */
[----:B------:R-:W-:-:S02]  /*445f0*/  ISETP.LT.AND P0, PT, R7, UR6, !P1 ;  /* 0x0000000607007c0c */ /* 0x000fc4000cf01270 */
[----:B------:R-:W-:Y:S01]  /*44600*/  ISETP.LT.AND P5, PT, R10, UR8, !P1 ;  /* 0x000000080a007c0c */ /* 0x000fe2000cfa1270 */
[----:B------:R-:W-:Y:S01]  /*44610*/  VIADD R248, R6, 0x1f ;  /* 0x0000001f06f87836 */ /* 0x000fe20000000000 */
[----:B------:R-:W-:Y:S01]  /*44620*/  ISETP.LT.AND P6, PT, R9, UR10, !P1 ;  /* 0x0000000a09007c0c */ /* 0x000fe2000cfc1270 */
[C---:B------:R-:W-:Y:S01]  /*44630*/  IMAD.WIDE R210, R11.reuse, 0x4, R208 ;  /* 0x000000040bd27825 */ /* 0x040fe200078e02d0 */
[----:B------:R-:W-:Y:S01]  /*44640*/  ULDC UR6, c[0x0][0x228] ;  /* 0x00008a0000067ab9 */ /* 0x000fe20000000800 */
[----:B------:R-:W-:Y:S01]  /*44650*/  ULDC UR8, c[0x0][0x228] ;  /* 0x00008a0000087ab9 */ /* 0x000fe20000000800 */
[----:B------:R-:W-:Y:S01]  /*44660*/  ULDC UR10, c[0x0][0x228] ;  /* 0x00008a00000a7ab9 */ /* 0x000fe20000000800 */
[----:B------:R-:W-:-:S04]  /*44670*/  IMAD.WIDE R244, R11, 0x4, R4 ;  /* 0x000000040bf47825 */ /* 0x000fc800078e0204 */
[----:B------:R-:W-:Y:S01]  /*44680*/  IMAD.WIDE R246, R11, 0x4, R150 ;  /* 0x000000040bf67825 */ /* 0x000fe200078e0296 */
[----:B---3--:R1:W-:Y:S01]  /*44690*/  @P3 STG.E desc[UR48][R2.64], R242 ;  /* 0x000000f202003986 */ /* 0x0083e2000c101930 */
[----:B------:R-:W-:Y:S01]  /*446a0*/  ISETP.GE.AND P3, PT, R248, UR4, PT ;  /* 0x00000004f8007c0c */ /* 0x000fe2000bf66270 */
[----:B------:R-:W-:Y:S02]  /*446b0*/  ULDC UR4, c[0x0][0x228] ;  /* 0x00008a0000047ab9 */ /* 0x000fe40000000800 */
[----:B-1----:R-:W3:Y:S04]  /*446c0*/  LDL.LU R242, [R1+0x238] ;  /* 0x0002380001f27983 */ /* 0x002ee80000300800 */
[----:B------:R-:W3:Y:S04]  /*446d0*/  LDL.LU R248, [R1+0x138] ;  /* 0x0001380001f87983 */ /* 0x000ee80000300800 */
[----:B--2---:R-:W-:Y:S04]  /*446e0*/  @P0 STG.E desc[UR48][R210.64], R0 ;  /* 0x00000000d2000986 */ /* 0x004fe8000c101930 */
[----:B------:R1:W-:Y:S04]  /*446f0*/  @P5 STG.E desc[UR48][R244.64], R250 ;  /* 0x000000faf4005986 */ /* 0x0003e8000c101930 */
[----:B----4-:R2:W-:Y:S04]  /*44700*/  @P6 STG.E desc[UR48][R246.64], R243 ;  /* 0x000000f3f6006986 */ /* 0x0105e8000c101930 */
[----:B-1----:R-:W4:Y:S04]  /*44710*/  LDL.LU R250, [R1+0x38] ;  /* 0x0000380001fa7983 */ /* 0x002f280000300800 */
[----:B--2---:R-:W2:Y:S01]  /*44720*/  LDL.LU R243, [R1+0x59c] ;  /* 0x00059c0001f37983 */ /* 0x004ea20000300800 */
[----:B------:R-:W-:Y:S01]  /*44730*/  ISETP.LT.AND P1, PT, R8, UR4, !P1 ;  /* 0x0000000408007c0c */ /* 0x000fe2000cf21270 */
[----:B------:R-:W-:-:S02]  /*44740*/  ULDC UR4, c[0x0][0x228] ;  /* 0x00008a0000047ab9 */ /* 0x000fc40000000800 */
[----:B------:R-:W-:Y:S01]  /*44750*/  ISETP.LT.AND P0, PT, R7, UR4, !P4 ;  /* 0x0000000407007c0c */ /* 0x000fe2000e701270 */
[C---:B------:R-:W-:Y:S01]  /*44760*/  VIADD R0, R11.reuse, UR26 ;  /* 0x0000001a0b007c36 */ /* 0x040fe20008000000 */
[----:B------:R-:W-:Y:S01]  /*44770*/  ULDC UR4, c[0x0][0x228] ;  /* 0x00008a0000047ab9 */ /* 0x000fe20000000800 */
[----:B------:R-:W-:Y:S01]  /*44780*/  IMAD.WIDE R2, R11, 0x4, R148 ;  /* 0x000000040b027825 */ /* 0x000fe200078e0294 */
[----:B------:R-:W-:Y:S02]  /*44790*/  IADD3 R244, R6, 0x20, RZ ;  /* 0x0000002006f47810 */ /* 0x000fe40007ffe0ff */
        /* <DEDUP_REMOVED lines=8> */
[----:B------:R1:W-:Y:S01]  /*44820*/  @P0 STG.E desc[UR48][R210.64], R249 ;  /* 0x000000f9d2000986 */ /* 0x0003e2000c101930 */
[----:B------:R-:W-:-:S02]  /*44830*/  ISETP.LT.AND P0, PT, R7, UR4, !P2 ;  /* 0x0000000407007c0c */ /* 0x000fc4000d701270 */
[C---:B------:R-:W-:Y:S01]  /*44840*/  IADD3 R11, R0.reuse, UR26, RZ ;  /* 0x0000001a000b7c10 */ /* 0x040fe2000fffe0ff */
[----:B------:R-:W-:Y:S01]  /*44850*/  ULDC UR6, c[0x0][0x228] ;  /* 0x00008a0000067ab9 */ /* 0x000fe20000000800 */
[C---:B-1----:R-:W-:Y:S01]  /*44860*/  IMAD.WIDE R2, R0.reuse, 0x4, R4 ;  /* 0x0000000400027825 */ /* 0x042fe200078e0204 */
[----:B------:R-:W2:Y:S01]  /*44870*/  LDL.LU R251, [R1+0x5bc] ;  /* 0x0005bc0001fb7983 */ /* 0x000ea20000300800 */
[----:B------:R-:W-:Y:S01]  /*44880*/  ULDC UR4, c[0x0][0x228] ;  /* 0x00008a0000047ab9 */ /* 0x000fe20000000800 */
[----:B------:R-:W-:Y:S01]  /*44890*/  ULDC UR8, c[0x0][0x228] ;  /* 0x00008a0000087ab9 */ /* 0x000fe20000000800 */
[C---:B------:R-:W-:Y:S01]  /*448a0*/  IMAD.WIDE R210, R0.reuse, 0x4, R150 ;  /* 0x0000000400d27825 */ /* 0x040fe200078e0296 */
[----:B------:R-:W2:Y:S03]  /*448b0*/  LDL.LU R249, [R1+0x5ac] ;  /* 0x0005ac0001f97983 */ /* 0x000ea60000300800 */
[----:B------:R-:W-:Y:S01]  /*448c0*/  IMAD.WIDE R244, R0, 0x4, R148 ;  /* 0x0000000400f47825 */ /* 0x000fe200078e0294 */
[C---:B------:R-:W-:Y:S01]  /*448d0*/  IADD3 R0, R11.reuse, UR26, RZ ;  /* 0x0000001a0b007c10 */ /* 0x040fe2000fffe0ff */
[----:B---3--:R1:W-:Y:S04]  /*448e0*/  @P6 STG.E desc[UR48][R2.64], R242 ;  /* 0x000000f202006986 */ /* 0x0083e8000c101930 */
[----:B------:R3:W-:Y:S01]  /*448f0*/  @P5 STG.E desc[UR48][R210.64], R248 ;  /* 0x000000f8d2005986 */ /* 0x0007e2000c101930 */
[----:B-1----:R-:W-:-:S03]  /*44900*/  IMAD.WIDE R2, R11, 0x4, R208 ;  /* 0x000000040b027825 */ /* 0x002fc600078e02d0 */
[----:B------:R-:W2:Y:S01]  /*44910*/  LDL.LU R242, [R1+0x33c] ;  /* 0x00033c0001f27983 */ /* 0x000ea20000300800 */
[----:B---3--:R-:W-:-:S03]  /*44920*/  IMAD.WIDE R210, R11, 0x4, R150 ;  /* 0x000000040bd27825 */ /* 0x008fc600078e0296 */
[----:B----4-:R1:W-:Y:S04]  /*44930*/  @P4 STG.E desc[UR48][R244.64], R250 ;  /* 0x000000faf4004986 */ /* 0x0103e8000c101930 */
[----:B--2---:R2:W-:Y:S04]  /*44940*/  @P0 STG.E desc[UR48][R2.64], R243 ;  /* 0x000000f302000986 */ /* 0x0045e8000c101930 */
[----:B-1----:R-:W3:Y:S01]  /*44950*/  LDL.LU R250, [R1+0x23c] ;  /* 0x00023c0001fa7983 */ /* 0x002ee20000300800 */
[----:B------:R-:W-:-:S03]  /*44960*/  IMAD.WIDE R244, R11, 0x4, R148 ;  /* 0x000000040bf47825 */ /* 0x000fc600078e0294 */
[----:B--2---:R-:W2:Y:S01]  /*44970*/  LDL.LU R243, [R1+0x13c] ;  /* 0x00013c0001f37983 */ /* 0x004ea20000300800 */
[----:B------:R-:W-:-:S03]  /*44980*/  IMAD.WIDE R2, R11, 0x4, R4 ;  /* 0x000000040b027825 */ /* 0x000fc600078e0204 */
[----:B------:R-:W4:Y:S01]  /*44990*/  LDL.LU R11, [R1+0x42c] ;  /* 0x00042c00010b7983 */ /* 0x000f220000300800 */
[----:B------:R-:W-:Y:S02]  /*449a0*/  ISETP.LT.AND P4, PT, R10, UR4, !P2 ;  /* 0x000000040a007c0c */ /* 0x000fe4000d781270 */
        /* <DEDUP_REMOVED lines=13> */
[----:B------:R1:W-:Y:S04]  /*44a80*/  @P5 STG.E desc[UR48][R210.64], R249 ;  /* 0x000000f9d2005986 */ /* 0x0003e8000c101930 */
[----:B-1----:R-:W2:Y:S04]  /*44a90*/  LDL.LU R251, [R1+0x5e0] ;  /* 0x0005e00001fb7983 */ /* 0x002ea80000300800 */
[----:B------:R-:W2:Y:S04]  /*44aa0*/  LDL.LU R249, [R1+0x5c0] ;  /* 0x0005c00001f97983 */ /* 0x000ea80000300800 */
        /* <DEDUP_REMOVED lines=13> */
[----:B---3--:R1:W-:Y:S01]  /*44b80*/  @P2 STG.E desc[UR48][R2.64], R250 ;  /* 0x000000fa02002986 */ /* 0x0083e2000c101930 */
[----:B------:R-:W-:Y:S01]  /*44b90*/  ISETP.GE.AND P2, PT, R244, UR4, PT ;  /* 0x00000004f4007c0c */ /* 0x000fe2000bf46270 */
[----:B------:R-:W-:Y:S01]  /*44ba0*/  ULDC UR4, c[0x0][0x228] ;  /* 0x00008a0000047ab9 */ /* 0x000fe20000000800 */
[----:B------:R-:W-:Y:S01]  /*44bb0*/  ISETP.LT.AND P6, PT, R10, UR10, !P1 ;  /* 0x0000000a0a007c0c */ /* 0x000fe2000cfc1270 */
[----:B--2---:R2:W-:Y:S01]  /*44bc0*/  @P4 STG.E desc[UR48][R210.64], R243 ;  /* 0x000000f3d2004986 */ /* 0x0045e2000c101930 */
[----:B------:R-:W-:Y:S01]  /*44bd0*/  ISETP.LT.AND P4, PT, R9, UR4, !P1 ;  /* 0x0000000409007c0c */ /* 0x000fe2000cf81270 */
[----:B------:R-:W-:Y:S01]  /*44be0*/  ULDC UR4, c[0x0][0x228] ;  /* 0x00008a0000047ab9 */ /* 0x000fe20000000800 */
[C---:B------:R-:W-:Y:S01]  /*44bf0*/  IADD3 R11, R0.reuse, UR26, RZ ;  /* 0x0000001a000b7c10 */ /* 0x040fe2000fffe0ff */
[----:B------:R-:W-:Y:S01]  /*44c00*/  ULDC UR8, c[0x0][0x228] ;  /* 0x00008a0000087ab9 */ /* 0x000fe20000000800 */
[----:B------:R-:W-:Y:S01]  /*44c10*/  ULDC UR10, c[0x0][0x228] ;  /* 0x00008a00000a7ab9 */ /* 0x000fe20000000800 */
[----:B-1----:R-:W-:Y:S01]  /*44c20*/  IMAD.WIDE R2, R0, 0x4, R148 ;  /* 0x0000000400027825 */ /* 0x002fe200078e0294 */
[----:B------:R-:W3:Y:S03]  /*44c30*/  LDL.LU R250, [R1+0x140] ;  /* 0x0001400001fa7983 */ /* 0x000ee60000300800 */
[C---:B--2---:R-:W-:Y:S01]  /*44c40*/  IMAD.WIDE R210, R11.reuse, 0x4, R208 ;  /* 0x000000040bd27825 */ /* 0x044fe200078e02d0 */
[----:B------:R1:W-:Y:S03]  /*44c50*/  @P3 STG.E desc[UR48][R2.64], R248 ;  /* 0x000000f802003986 */ /* 0x0003e6000c101930 */
[----:B------:R-:W-:Y:S01]  /*44c60*/  IMAD.WIDE R244, R11, 0x4, R4 ;  /* 0x000000040bf47825 */ /* 0x000fe200078e0204 */
[----:B------:R-:W2:Y:S01]  /*44c70*/  LDL.LU R243, [R1+0x40] ;  /* 0x0000400001f37983 */ /* 0x000ea20000300800 */
[----:B------:R-:W-:Y:S01]  /*44c80*/  ISETP.LT.AND P1, PT, R8, UR4, !P1 ;  /* 0x0000000408007c0c */ /* 0x000fe2000cf21270 */
[----:B------:R-:W-:-:S02]  /*44c90*/  ULDC UR4, c[0x0][0x22c] ;  /* 0x00008b0000047ab9 */ /* 0x000fc40000000800 */
[----:B------:R1:W-:Y:S02]  /*44ca0*/  @P5 STG.E desc[UR48][R210.64], R251 ;  /* 0x000000fbd2005986 */ /* 0x0003e4000c101930 */
[C---:B-1----:R-:W-:Y:S01]  /*44cb0*/  IMAD.WIDE R2, R11.reuse, 0x4, R150 ;  /* 0x000000040b027825 */ /* 0x042fe200078e0296 */
[----:B------:R-:W-:Y:S01]  /*44cc0*/  IADD3 R248, R6, 0x23, RZ ;  /* 0x0000002306f87810 */ /* 0x000fe20007ffe0ff */
[----:B------:R1:W-:Y:S02]  /*44cd0*/  @P6 STG.E desc[UR48][R244.64], R249 ;  /* 0x000000f9f4006986 */ /* 0x0003e4000c101930 */
[----:B------:R-:W-:Y:S02]  /*44ce0*/  VIADD R0, R11, UR26 ;  /* 0x0000001a0b007c36 */ /* 0x000fe40008000000 */
[----:B------:R-:W2:Y:S04]  /*44cf0*/  LDL.LU R251, [R1+0x5e4] ;  /* 0x0005e40001fb7983 */ /* 0x000ea80000300800 */
[----:B-1----:R-:W2:Y:S04]  /*44d00*/  LDL.LU R249, [R1+0x5c4] ;  /* 0x0005c40001f97983 */ /* 0x002ea80000300800 */
[----:B----4-:R1:W-:Y:S01]  /*44d10*/  @P4 STG.E desc[UR48][R2.64], R242 ;  /* 0x000000f202004986 */ /* 0x0103e2000c101930 */
[----:B------:R-:W-:-:S02]  /*44d20*/  ISETP.GE.AND P4, PT, R248, UR4, PT ;  /* 0x00000004f8007c0c */ /* 0x000fc4000bf86270 */
        /* <DEDUP_REMOVED lines=10> */
[----:B------:R-:W3:Y:S04]  /*44dd0*/  LDL.LU R11, [R1+0x340] ;  /* 0x00034000010b7983 */ /* 0x000ee80000300800 */
[----:B------:R-:W2:Y:S01]  /*44de0*/  LDL.LU R248, [R1+0x430] ;  /* 0x0004300001f87983 */ /* 0x000ea20000300800 */
[----:B------:R-:W-:-:S04]  /*44df0*/  IMAD.WIDE R244, R0, 0x4, R4 ;  /* 0x0000000400f47825 */ /* 0x000fc800078e0204 */
[----:B------:R-:W-:Y:S01]  /*44e00*/  IMAD.WIDE R246, R0, 0x4, R150 ;  /* 0x0000000400f67825 */ /* 0x000fe200078e0296 */
        /* <DEDUP_REMOVED lines=397> */
[----:B--2---:R-:W2:Y:S01]  /*466e0*/  LDL.LU R249, [R1+0x454] ;  /* 0x0004540001f97983 */ /* 0x004ea20000300800 */
[----:B------:R-:W-:Y:S01]  /*466f0*/  IMAD.WIDE R244, R0, 0x4, R148 ;  /* 0x0000000400f47825 */ /* 0x000fe200078e0294 */
[----:B------:R-:W-:-:S02]  /*46700*/  ULDC UR10, c[0x0][0x228] ;  /* 0x00008a00000a7ab9 */ /* 0x000fc40000000800 */
[----:B------:R-:W2:Y:S04]  /*46710*/  LDL.LU R248, [R1+0x364] ;  /* 0x0003640001f87983 */ /* 0x000ea80000300800 */
[----:B----4-:R1:W-:Y:S04]  /*46720*/  @P4 STG.E desc[UR48][R210.64], R243 ;  /* 0x000000f3d2004986 */ /* 0x0103e8000c101930 */
[----:B------:R-:W4:Y:S04]  /*46730*/  LDL.LU R251, [R1+0x264] ;  /* 0x0002640001fb7983 */ /* 0x000f280000300800 */
[----:B-1----:R-:W4:Y:S01]  /*46740*/  LDL.LU R243, [R1+0x164] ;  /* 0x0001640001f37983 */ /* 0x002f220000300800 */
        /* <DEDUP_REMOVED lines=28> */
[----:B------:R-:W-:Y:S01]  /*46910*/  @P3 STG.E desc[UR48][R210.64], R248 ;  /* 0x000000f8d2003986 */ /* 0x000fe2000c101930 */
[----:B------:R-:W-:Y:S01]  /*46920*/  ISETP.LT.AND P3, PT, R8, UR4, !P0 ;  /* 0x0000000408007c0c */ /* 0x000fe2000c761270 */
[----:B------:R-:W-:Y:S02]  /*46930*/  ULDC UR4, c[0x0][0x22c] ;  /* 0x00008b0000047ab9 */ /* 0x000fe40000000800 */
[----:B------:R-:W2:Y:S01]  /*46940*/  LDL.LU R250, [R1+0x648] ;  /* 0x0006480001fa7983 */ /* 0x000ea20000300800 */
[----:B------:R-:W-:Y:S01]  /*46950*/  ISETP.GE.AND P2, PT, R2, UR4, PT ;  /* 0x0000000402007c0c */ /* 0x000fe2000bf46270 */
[----:B------:R-:W-:-:S02]  /*46960*/  IMAD.WIDE R2, R0, 0x4, R148 ;  /* 0x0000000400027825 */ /* 0x000fc400078e0294 */
[----:B----4-:R1:W-:Y:S01]  /*46970*/  @P5 STG.E desc[UR48][R244.64], R251 ;  /* 0x000000fbf4005986 */ /* 0x0103e2000c101930 */
        /* <DEDUP_REMOVED lines=9> */
[----:B------:R-:W-:Y:S02]  /*46a10*/  VIADD R248, R6, 0x37 ;  /* 0x0000003706f87836 */ /* 0x000fe40000000000 */
[----:B------:R-:W-:Y:S01]  /*46a20*/  IMAD.WIDE R210, R11, 0x4, R208 ;  /* 0x000000040bd27825 */ /* 0x000fe200078e02d0 */
[----:B------:R-:W-:Y:S01]  /*46a30*/  ISETP.LT.AND P6, PT, R9, UR10, !P1 ;  /* 0x0000000a09007c0c */ /* 0x000fe2000cfc1270 */
[----:B------:R-:W-:Y:S01]  /*46a40*/  ULDC UR6, c[0x0][0x228] ;  /* 0x00008a0000067ab9 */ /* 0x000fe20000000800 */
[----:B------:R-:W-:Y:S01]  /*46a50*/  ULDC UR8, c[0x0][0x228] ;  /* 0x00008a0000087ab9 */ /* 0x000fe20000000800 */
[----:B------:R-:W-:Y:S01]  /*46a60*/  IMAD.WIDE R244, R11, 0x4, R4 ;  /* 0x000000040bf47825 */ /* 0x000fe200078e0204 */
[----:B------:R-:W-:-:S03]  /*46a70*/  ULDC UR10, c[0x0][0x228] ;  /* 0x00008a00000a7ab9 */ /* 0x000fc60000000800 */
        /* <DEDUP_REMOVED lines=8> */
[----:B-1----:R-:W2:Y:S04]  /*46b00*/  LDL.LU R250, [R1+0x68] ;  /* 0x0000680001fa7983 */ /* 0x002ea80000300800 */
[----:B----4-:R1:W-:Y:S04]  /*46b10*/  @P6 STG.E desc[UR48][R246.64], R249 ;  /* 0x000000f9f6006986 */ /* 0x0103e8000c101930 */
[----:B-1----:R-:W4:Y:S01]  /*46b20*/  LDL.LU R249, [R1+0x62c] ;  /* 0x00062c0001f97983 */ /* 0x002f220000300800 */
[----:B------:R-:W-:Y:S01]  /*46b30*/  ISETP.LT.AND P1, PT, R8, UR4, !P1 ;  /* 0x0000000408007c0c */ /* 0x000fe2000cf21270 */
[----:B------:R-:W-:-:S02]  /*46b40*/  ULDC UR4, c[0x0][0x228] ;  /* 0x00008a0000047ab9 */ /* 0x000fc40000000800 */
[----:B------:R-:W-:Y:S01]  /*46b50*/  ISETP.LT.AND P0, PT, R7, UR4, !P4 ;  /* 0x0000000407007c0c */ /* 0x000fe2000e701270 */
[----:B------:R-:W-:Y:S01]  /*46b60*/  ULDC UR4, c[0x0][0x228] ;  /* 0x00008a0000047ab9 */ /* 0x000fe20000000800 */
[C---:B------:R-:W-:Y:S01]  /*46b70*/  VIADD R0, R11.reuse, UR26 ;  /* 0x0000001a0b007c36 */ /* 0x040fe20008000000 */
[----:B------:R-:W-:Y:S01]  /*46b80*/  ISETP.LT.AND P6, PT, R10, UR6, !P4 ;  /* 0x000000060a007c0c */ /* 0x000fe2000e7c1270 */
[----:B------:R-:W-:Y:S01]  /*46b90*/  IMAD.WIDE R2, R11, 0x4, R148 ;  /* 0x000000040b027825 */ /* 0x000fe200078e0294 */
[----:B------:R-:W-:Y:S01]  /*46ba0*/  ISETP.LT.AND P5, PT, R9, UR4, !P4 ;  /* 0x0000000409007c0c */ /* 0x000fe2000e7a1270 */
[----:B------:R-:W-:Y:S01]  /*46bb0*/  ULDC UR4, c[0x0][0x22c] ;  /* 0x00008b0000047ab9 */ /* 0x000fe20000000800 */
[----:B------:R-:W-:Y:S01]  /*46bc0*/  ISETP.LT.AND P4, PT, R8, UR8, !P4 ;  /* 0x0000000808007c0c */ /* 0x000fe2000e781270 */
[----:B------:R-:W-:Y:S01]  /*46bd0*/  IMAD.WIDE R210, R0, 0x4, R208 ;  /* 0x0000000400d27825 */ /* 0x000fe200078e02d0 */
[C---:B------:R-:W-:Y:S01]  /*46be0*/  IADD3 R244, R6.reuse, 0x38, RZ ;  /* 0x0000003806f47810 */ /* 0x040fe20007ffe0ff */
[----:B------:R1:W-:Y:S01]  /*46bf0*/  @P1 STG.E desc[UR48][R2.64], R251 ;  /* 0x000000fb02001986 */ /* 0x0003e2000c101930 */
[----:B------:R-:W-:Y:S01]  /*46c00*/  ULDC UR6, c[0x0][0x228] ;  /* 0x00008a0000067ab9 */ /* 0x000fe20000000800 */
[----:B------:R-:W-:Y:S01]  /*46c10*/  VIADD R11, R6, 0x39 ;  /* 0x00000039060b7836 */ /* 0x000fe20000000000 */
[----:B------:R-:W-:Y:S01]  /*46c20*/  ISETP.GE.AND P1, PT, R244, UR4, PT ;  /* 0x00000004f4007c0c */ /* 0x000fe2000bf26270 */
[----:B------:R1:W-:Y:S01]  /*46c30*/  @P0 STG.E desc[UR48][R210.64], R243 ;  /* 0x000000f3d2000986 */ /* 0x0003e2000c101930 */
[----:B------:R-:W-:Y:S01]  /*46c40*/  IMAD.WIDE R244, R0, 0x4, R148 ;  /* 0x0000000400f47825 */ /* 0x000fe200078e0294 */
[----:B------:R-:W-:Y:S01]  /*46c50*/  ULDC UR4, c[0x0][0x228] ;  /* 0x00008a0000047ab9 */ /* 0x000fe20000000800 */
[----:B------:R-:W-:-:S02]  /*46c60*/  ULDC UR8, c[0x0][0x228] ;  /* 0x00008a0000087ab9 */ /* 0x000fc40000000800 */
[C---:B-1----:R-:W-:Y:S01]  /*46c70*/  IMAD.WIDE R2, R0.reuse, 0x4, R4 ;  /* 0x0000000400027825 */ /* 0x042fe200078e0204 */
[----:B------:R-:W4:Y:S03]  /*46c80*/  LDL.LU R251, [R1+0x64c] ;  /* 0x00064c0001fb7983 */ /* 0x000f260000300800 */
[----:B------:R-:W-:Y:S01]  /*46c90*/  IMAD.WIDE R210, R0, 0x4, R150 ;  /* 0x0000000400d27825 */ /* 0x000fe200078e0296 */
[----:B------:R-:W-:Y:S01]  /*46ca0*/  ISETP.LT.AND P0, PT, R7, UR4, !P2 ;  /* 0x0000000407007c0c */ /* 0x000fe2000d701270 */
[----:B------:R-:W-:Y:S01]  /*46cb0*/  ULDC UR4, c[0x0][0x228] ;  /* 0x00008a0000047ab9 */ /* 0x000fe20000000800 */
[----:B------:R-:W4:Y:S04]  /*46cc0*/  LDL.LU R243, [R1+0x63c] ;  /* 0x00063c0001f37983 */ /* 0x000f280000300800 */
[----:B---3--:R1:W-:Y:S04]  /*46cd0*/  @P6 STG.E desc[UR48][R2.64], R242 ;  /* 0x000000f202006986 */ /* 0x0083e8000c101930 */
[----:B------:R-:W-:Y:S04]  /*46ce0*/  @P5 STG.E desc[UR48][R210.64], R248 ;  /* 0x000000f8d2005986 */ /* 0x000fe8000c101930 */
[----:B-1----:R-:W3:Y:S04]  /*46cf0*/  LDL.LU R242, [R1+0x36c] ;  /* 0x00036c0001f27983 */ /* 0x002ee80000300800 */
[----:B--2---:R1:W-:Y:S01]  /*46d00*/  @P4 STG.E desc[UR48][R244.64], R250 ;  /* 0x000000faf4004986 */ /* 0x0043e2000c101930 */
[----:B------:R-:W-:Y:S01]  /*46d10*/  ISETP.LT.AND P4, PT, R10, UR4, !P2 ;  /* 0x000000040a007c0c */ /* 0x000fe2000d781270 */
[----:B------:R-:W-:Y:S01]  /*46d20*/  ULDC UR4, c[0x0][0x22c] ;  /* 0x00008b0000047ab9 */ /* 0x000fe20000000800 */
[----:B-1----:R-:W-:Y:S01]  /*46d30*/  IADD3 R244, R0, UR26, RZ ;  /* 0x0000001a00f47c10 */ /* 0x002fe2000fffe0ff */
[----:B------:R-:W2:Y:S04]  /*46d40*/  LDL.LU R250, [R1+0x26c] ;  /* 0x00026c0001fa7983 */ /* 0x000ea80000300800 */
[----:B------:R-:W-:-:S05]  /*46d50*/  IMAD.WIDE R2, R244, 0x4, R208 ;  /* 0x00000004f4027825 */ /* 0x000fca00078e02d0 */
[----:B----4-:R1:W-:Y:S01]  /*46d60*/  @P0 STG.E desc[UR48][R2.64], R249 ;  /* 0x000000f902000986 */ /* 0x0103e2000c101930 */
[----:B------:R-:W-:Y:S02]  /*46d70*/  ISETP.GE.AND P0, PT, R11, UR4, PT ;  /* 0x000000040b007c0c */ /* 0x000fe4000bf06270 */
[----:B------:R-:W-:Y:S02]  /*46d80*/  ISETP.LT.AND P5, PT, R9, UR6, !P2 ;  /* 0x0000000609007c0c */ /* 0x000fe4000d7a1270 */
[----:B------:R-:W-:Y:S01]  /*46d90*/  ISETP.LT.AND P6, PT, R7, UR10, !P3 ;  /* 0x0000000a07007c0c */ /* 0x000fe2000dfc1270 */
[----:B------:R-:W-:Y:S01]  /*46da0*/  IMAD.WIDE R210, R244, 0x4, R150 ;  /* 0x00000004f4d27825 */ /* 0x000fe200078e0296 */
[----:B-1----:R-:W4:Y:S01]  /*46db0*/  LDL.LU R249, [R1+0x16c] ;  /* 0x00016c0001f97983 */ /* 0x002f220000300800 */
[----:B------:R-:W-:Y:S02]  /*46dc0*/  ISETP.LT.AND P2, PT, R8, UR8, !P2 ;  /* 0x0000000808007c0c */ /* 0x000fe4000d741270 */
[C---:B------:R-:W-:Y:S01]  /*46dd0*/  IADD3 R0, R244.reuse, UR26, RZ ;  /* 0x0000001af4007c10 */ /* 0x040fe2000fffe0ff */
[----:B------:R-:W3:Y:S01]  /*46de0*/  LDL.LU R11, [R1+0x45c] ;  /* 0x00045c00010b7983 */ /* 0x000ee20000300800 */
[C---:B------:R-:W-:Y:S01]  /*46df0*/  IMAD.WIDE R2, R244.reuse, 0x4, R4 ;  /* 0x00000004f4027825 */ /* 0x040fe200078e0204 */
[----:B------:R-:W-:Y:S01]  /*46e00*/  ULDC UR4, c[0x0][0x228] ;  /* 0x00008a0000047ab9 */ /* 0x000fe20000000800 */
[----:B------:R-:W-:Y:S01]  /*46e10*/  ULDC UR6, c[0x0][0x228] ;  /* 0x00008a0000067ab9 */ /* 0x000fe20000000800 */
[----:B------:R-:W4:Y:S01]  /*46e20*/  LDL.LU R248, [R1+0x6c] ;  /* 0x00006c0001f87983 */ /* 0x000f220000300800 */
[----:B------:R-:W-:Y:S01]  /*46e30*/  IMAD.WIDE R244, R244, 0x4, R148 ;  /* 0x00000004f4f47825 */ /* 0x000fe200078e0294 */
[----:B------:R-:W-:Y:S01]  /*46e40*/  ULDC UR8, c[0x0][0x228] ;  /* 0x00008a0000087ab9 */ /* 0x000fe20000000800 */
[----:B------:R-:W-:-:S02]  /*46e50*/  ULDC UR10, c[0x0][0x228] ;  /* 0x00008a00000a7ab9 */ /* 0x000fc40000000800 */
[----:B------:R-:W-:Y:S01]  /*46e60*/  IMAD.WIDE R246, R0, 0x4, R208 ;  /* 0x0000000400f67825 */ /* 0x000fe200078e02d0 */
[----:B------:R1:W-:Y:S04]  /*46e70*/  @P4 STG.E desc[UR48][R2.64], R251 ;  /* 0x000000fb02004986 */ /* 0x0003e8000c101930 */
[----:B------:R1:W-:Y:S04]  /*46e80*/  @P5 STG.E desc[UR48][R210.64], R243 ;  /* 0x000000f3d2005986 */ /* 0x0003e8000c101930 */
[----:B-1----:R-:W4:Y:S04]  /*46e90*/  LDL.LU R251, [R1+0x670] ;  /* 0x0006700001fb7983 */ /* 0x002f280000300800 */
[----:B------:R-:W4:Y:S04]  /*46ea0*/  LDL.LU R243, [R1+0x650] ;  /* 0x0006500001f37983 */ /* 0x000f280000300800 */
[----:B---3--:R-:W-:Y:S04]  /*46eb0*/  @P2 STG.E desc[UR48][R244.64], R11 ;  /* 0x0000000bf4002986 */ /* 0x008fe8000c101930 */
[----:B------:R1:W-:Y:S04]  /*46ec0*/  @P6 STG.E desc[UR48][R246.64], R242 ;  /* 0x000000f2f6006986 */ /* 0x0003e8000c101930 */
[----:B-1----:R-:W3:Y:S01]  /*46ed0*/  LDL.LU R242, [R1+0x660] ;  /* 0x0006600001f27983 */ /* 0x002ee20000300800 */
        /* <DEDUP_REMOVED lines=10> */
[----:B--2---:R1:W-:Y:S01]  /*46f80*/  @P2 STG.E desc[UR48][R2.64], R250 ;  /* 0x000000fa02002986 */ /* 0x0043e2000c101930 */
[----:B------:R-:W-:Y:S01]  /*46f90*/  ISETP.GE.AND P2, PT, R244, UR4, PT ;  /* 0x00000004f4007c0c */ /* 0x000fe2000bf46270 */
[----:B------:R-:W-:Y:S01]  /*46fa0*/  ULDC UR4, c[0x0][0x228] ;  /* 0x00008a0000047ab9 */ /* 0x000fe20000000800 */
[----:B------:R-:W-:Y:S01]  /*46fb0*/  ISETP.LT.AND P6, PT, R10, UR10, !P1 ;  /* 0x0000000a0a007c0c */ /* 0x000fe2000cfc1270 */
[----:B----4-:R2:W-:Y:S01]  /*46fc0*/  @P4 STG.E desc[UR48][R210.64], R249 ;  /* 0x000000f9d2004986 */ /* 0x0105e2000c101930 */
[----:B------:R-:W-:Y:S01]  /*46fd0*/  ISETP.LT.AND P4, PT, R9, UR4, !P1 ;  /* 0x0000000409007c0c */ /* 0x000fe2000cf81270 */
[----:B------:R-:W-:Y:S01]  /*46fe0*/  ULDC UR4, c[0x0][0x228] ;  /* 0x00008a0000047ab9 */ /* 0x000fe20000000800 */
[C---:B------:R-:W-:Y:S01]  /*46ff0*/  IADD3 R11, R0.reuse, UR26, RZ ;  /* 0x0000001a000b7c10 */ /* 0x040fe2000fffe0ff */
[----:B------:R-:W-:Y:S01]  /*47000*/  ULDC UR8, c[0x0][0x228] ;  /* 0x00008a0000087ab9 */ /* 0x000fe20000000800 */
[----:B------:R-:W-:Y:S01]  /*47010*/  ULDC UR10, c[0x0][0x228] ;  /* 0x00008a00000a7ab9 */ /* 0x000fe20000000800 */
[----:B-1----:R-:W-:Y:S01]  /*47020*/  IMAD.WIDE R2, R0, 0x4, R148 ;  /* 0x0000000400027825 */ /* 0x002fe200078e0294 */
[----:B------:R-:W4:Y:S03]  /*47030*/  LDL.LU R250, [R1+0x270] ;  /* 0x0002700001fa7983 */ /* 0x000f260000300800 */
[C---:B--2---:R-:W-:Y:S01]  /*47040*/  IMAD.WIDE R210, R11.reuse, 0x4, R208 ;  /* 0x000000040bd27825 */ /* 0x044fe200078e02d0 */
[----:B------:R1:W-:Y:S03]  /*47050*/  @P3 STG.E desc[UR48][R2.64], R248 ;  /* 0x000000f802003986 */ /* 0x0003e6000c101930 */
[----:B------:R-:W-:Y:S01]  /*47060*/  IMAD.WIDE R244, R11, 0x4, R4 ;  /* 0x000000040bf47825 */ /* 0x000fe200078e0204 */
[----:B------:R2:W-:Y:S01]  /*47070*/  @P5 STG.E desc[UR48][R210.64], R251 ;  /* 0x000000fbd2005986 */ /* 0x0005e2000c101930 */
[----:B------:R-:W-:Y:S01]  /*47080*/  ISETP.LT.AND P1, PT, R8, UR4, !P1 ;  /* 0x0000000408007c0c */ /* 0x000fe2000cf21270 */
[----:B------:R-:W-:-:S02]  /*47090*/  ULDC UR4, c[0x0][0x22c] ;  /* 0x00008b0000047ab9 */ /* 0x000fc40000000800 */
[----:B------:R-:W-:Y:S01]  /*470a0*/  @P6 STG.E desc[UR48][R244.64], R243 ;  /* 0x000000f3f4006986 */ /* 0x000fe2000c101930 */
[C---:B-1----:R-:W-:Y:S01]  /*470b0*/  IMAD.WIDE R2, R11.reuse, 0x4, R150 ;  /* 0x000000040b027825 */ /* 0x042fe200078e0296 */
[----:B------:R-:W-:Y:S02]  /*470c0*/  IADD3 R248, R6, 0x3b, RZ ;  /* 0x0000003b06f87810 */ /* 0x000fe40007ffe0ff */
[----:B------:R-:W4:Y:S01]  /*470d0*/  LDL.LU R249, [R1+0x170] ;  /* 0x0001700001f97983 */ /* 0x000f220000300800 */
[----:B------:R-:W-:-:S03]  /*470e0*/  VIADD R0, R11, UR26 ;  /* 0x0000001a0b007c36 */ /* 0x000fc60008000000 */
[----:B---3--:R1:W-:Y:S01]  /*470f0*/  @P4 STG.E desc[UR48][R2.64], R242 ;  /* 0x000000f202004986 */ /* 0x0083e2000c101930 */
[----:B------:R-:W-:Y:S02]  /*47100*/  ISETP.GE.AND P4, PT, R248, UR4, PT ;  /* 0x00000004f8007c0c */ /* 0x000fe4000bf86270 */
[----:B------:R-:W-:Y:S02]  /*47110*/  ISETP.LT.AND P3, PT, R7, UR6, !P0 ;  /* 0x0000000607007c0c */ /* 0x000fe4000c761270 */
[----:B------:R-:W-:Y:S02]  /*47120*/  ISETP.LT.AND P5, PT, R10, UR8, !P0 ;  /* 0x000000080a007c0c */ /* 0x000fe4000c7a1270 */
[----:B------:R-:W-:Y:S01]  /*47130*/  ISETP.LT.AND P6, PT, R9, UR10, !P0 ;  /* 0x0000000a09007c0c */ /* 0x000fe2000c7c1270 */
[----:B--2---:R-:W-:Y:S01]  /*47140*/  IMAD.WIDE R210, R0, 0x4, R208 ;  /* 0x0000000400d27825 */ /* 0x004fe200078e02d0 */
[----:B------:R-:W-:Y:S01]  /*47150*/  ULDC UR4, c[0x0][0x228] ;  /* 0x00008a0000047ab9 */ /* 0x000fe20000000800 */
[----:B------:R-:W-:Y:S01]  /*47160*/  ULDC UR6, c[0x0][0x228] ;  /* 0x00008a0000067ab9 */ /* 0x000fe20000000800 */
[----:B------:R-:W-:Y:S01]  /*47170*/  ULDC UR8, c[0x0][0x228] ;  /* 0x00008a0000087ab9 */ /* 0x000fe20000000800 */
[----:B-1----:R-:W2:Y:S01]  /*47180*/  LDL.LU R242, [R1+0x370] ;  /* 0x0003700001f27983 */ /* 0x002ea20000300800 */
[----:B------:R-:W-:Y:S01]  /*47190*/  IMAD.WIDE R2, R11, 0x4, R148 ;  /* 0x000000040b027825 */ /* 0x000fe200078e0294 */
[----:B------:R-:W-:-:S02]  /*471a0*/  ULDC UR10, c[0x0][0x228] ;  /* 0x00008a00000a7ab9 */ /* 0x000fc40000000800 */
[----:B------:R-:W3:Y:S04]  /*471b0*/  LDL.LU R251, [R1+0x654] ;  /* 0x0006540001fb7983 */ /* 0x000ee80000300800 */
[----:B------:R-:W3:Y:S04]  /*471c0*/  LDL.LU R243, [R1+0x664] ;  /* 0x0006640001f37983 */ /* 0x000ee80000300800 */
[----:B------:R-:W4:Y:S04]  /*471d0*/  LDL.LU R11, [R1+0x460] ;  /* 0x00046000010b7983 */ /* 0x000f280000300800 */
[----:B------:R-:W2:Y:S01]  /*471e0*/  LDL.LU R248, [R1+0x470] ;  /* 0x0004700001f87983 */ /* 0x000ea20000300800 */
[----:B------:R-:W-:-:S04]  /*471f0*/  IMAD.WIDE R244, R0, 0x4, R4 ;  /* 0x0000000400f47825 */ /* 0x000fc800078e0204 */
[----:B------:R-:W-:Y:S01]  /*47200*/  IMAD.WIDE R246, R0, 0x4, R150 ;  /* 0x0000000400f67825 */ /* 0x000fe200078e0296 */
[----:B--2---:R1:W-:Y:S04]  /*47210*/  @P1 STG.E desc[UR48][R2.64], R248 ;  /* 0x000000f802001986 */ /* 0x0043e8000c101930 */
[----:B----4-:R2:W-:Y:S01]  /*47220*/  @P3 STG.E desc[UR48][R210.64], R11 ;  /* 0x0000000bd2003986 */ /* 0x0105e2000c101930 */
        /* <DEDUP_REMOVED lines=8> */
[----:B----4-:R-:W2:Y:S01]  /*472b0*/  LDL.LU R250, [R1+0x474] ;  /* 0x0004740001fa7983 */ /* 0x010ea20000300800 */
[----:B------:R-:W-:Y:S01]  /*472c0*/  ISETP.LT.AND P0, PT, R7, UR6, !P2 ;  /* 0x0000000607007c0c */ /* 0x000fe2000d701270 */
[----:B------:R-:W-:Y:S01]  /*472d0*/  ULDC UR4, c[0x0][0x22c] ;  /* 0x00008b0000047ab9 */ /* 0x000fe20000000800 */
[----:B------:R-:W-:Y:S02]  /*472e0*/  ISETP.LT.AND P5, PT, R10, UR8, !P2 ;  /* 0x000000080a007c0c */ /* 0x000fe4000d7a1270 */
[----:B------:R-:W-:Y:S01]  /*472f0*/  ISETP.LT.AND P6, PT, R9, UR10, !P2 ;  /* 0x0000000a09007c0c */ /* 0x000fe2000d7c1270 */
[----:B-1----:R-:W4:Y:S01]  /*47300*/  LDL.LU R249, [R1+0x464] ;  /* 0x0004640001f97983 */ /* 0x002f220000300800 */
[C---:B------:R-:W-:Y:S01]  /*47310*/  IMAD.WIDE R210, R11.reuse, 0x4, R208 ;  /* 0x000000040bd27825 */ /* 0x040fe200078e02d0 */
[----:B------:R-:W-:Y:S01]  /*47320*/  ULDC UR6, c[0x0][0x228] ;  /* 0x00008a0000067ab9 */ /* 0x000fe20000000800 */
[----:B------:R-:W-:Y:S01]  /*47330*/  ULDC UR8, c[0x0][0x228] ;  /* 0x00008a0000087ab9 */ /* 0x000fe20000000800 */
[----:B------:R-:W3:Y:S01]  /*47340*/  LDL.LU R0, [R1+0x674] ;  /* 0x0006740001007983 */ /* 0x000ee20000300800 */
[----:B------:R-:W-:Y:S01]  /*47350*/  IMAD.WIDE R244, R11, 0x4, R4 ;  /* 0x000000040bf47825 */ /* 0x000fe200078e0204 */
[----:B------:R-:W-:-:S03]  /*47360*/  ULDC UR10, c[0x0][0x228] ;  /* 0x00008a00000a7ab9 */ /* 0x000fc60000000800 */
[----:B------:R-:W-:Y:S01]  /*47370*/  IMAD.WIDE R246, R11, 0x4, R150 ;  /* 0x000000040bf67825 */ /* 0x000fe200078e0296 */
[----:B------:R1:W-:Y:S04]  /*47380*/  @P3 STG.E desc[UR48][R2.64], R242 ;  /* 0x000000f202003986 */ /* 0x0003e8000c101930 */
[----:B-1----:R-:W4:Y:S01]  /*47390*/  LDL.LU R242, [R1+0xf3c] ;  /* 0x000f3c0001f27983 */ /* 0x002f220000300800 */
[----:B------:R-:W-:-:S03]  /*473a0*/  VIADD R248, R6, 0x3d ;  /* 0x0000003d06f87836 */ /* 0x000fc60000000000 */
[----:B---3--:R-:W-:Y:S04]  /*473b0*/  @P0 STG.E desc[UR48][R210.64], R0 ;  /* 0x00000000d2000986 */ /* 0x008fe8000c101930 */
[----:B------:R1:W-:Y:S04]  /*473c0*/  @P5 STG.E desc[UR48][R244.64], R251 ;  /* 0x000000fbf4005986 */ /* 0x0003e8000c101930 */
[----:B------:R3:W-:Y:S04]  /*473d0*/  @P6 STG.E desc[UR48][R246.64], R243 ;  /* 0x000000f3f6006986 */ /* 0x0007e8000c101930 */
[----:B-1----:R-:W4:Y:S04]  /*473e0*/  LDL.LU R251, [R1+0x374] ;  /* 0x0003740001fb7983 */ /* 0x002f280000300800 */
[----:B---3--:R-:W3:Y:S04]  /*473f0*/  LDL.LU R246, [R1+0x274] ;  /* 0x0002740001f67983 */ /* 0x008ee80000300800 */
[----:B------:R-:W3:Y:S04]  /*47400*/  LDL.LU R247, [R1+0x174] ;  /* 0x0001740001f77983 */ /* 0x000ee80000300800 */
[----:B------:R-:W3:Y:S01]  /*47410*/  LDL.LU R243, [R1+0x678] ;  /* 0x0006780001f37983 */ /* 0x000ee20000300800 */
[----:B------:R-:W-:Y:S01]  /*47420*/  ISETP.GE.AND P3, PT, R248, UR4, PT ;  /* 0x00000004f8007c0c */ /* 0x000fe2000bf66270 */
[----:B------:R-:W-:-:S02]  /*47430*/  ULDC UR4, c[0x0][0x228] ;  /* 0x00008a0000047ab9 */ /* 0x000fc40000000800 */
[----:B------:R-:W-:Y:S01]  /*47440*/  ISETP.LT.AND P2, PT, R8, UR4, !P2 ;  /* 0x0000000408007c0c */ /* 0x000fe2000d741270 */
[----:B------:R-:W-:Y:S01]  /*47450*/  ULDC UR4, c[0x0][0x228] ;  /* 0x00008a0000047ab9 */ /* 0x000fe20000000800 */
[----:B------:R-:W-:Y:S01]  /*47460*/  VIADD R0, R11, UR26 ;  /* 0x0000001a0b007c36 */ /* 0x000fe20008000000 */
[----:B------:R-:W-:Y:S01]  /*47470*/  ISETP.LT.AND P0, PT, R7, UR4, !P4 ;  /* 0x0000000407007c0c */ /* 0x000fe2000e701270 */
[----:B------:R-:W-:Y:S01]  /*47480*/  ULDC UR4, c[0x0][0x228] ;  /* 0x00008a0000047ab9 */ /* 0x000fe20000000800 */
[----:B------:R-:W-:Y:S01]  /*47490*/  ISETP.LT.AND P6, PT, R10, UR6, !P4 ;  /* 0x000000060a007c0c */ /* 0x000fe2000e7c1270 */
[----:B------:R-:W-:Y:S01]  /*474a0*/  IMAD.WIDE R2, R11, 0x4, R148 ;  /* 0x000000040b027825 */ /* 0x000fe200078e0294 */
[----:B------:R-:W-:Y:S01]  /*474b0*/  ISETP.LT.AND P5, PT, R9, UR4, !P4 ;  /* 0x0000000409007c0c */ /* 0x000fe2000e7a1270 */
[----:B------:R-:W-:Y:S01]  /*474c0*/  ULDC UR4, c[0x0][0x22c] ;  /* 0x00008b0000047ab9 */ /* 0x000fe20000000800 */
[----:B------:R-:W-:Y:S01]  /*474d0*/  ISETP.LT.AND P4, PT, R8, UR8, !P4 ;  /* 0x0000000808007c0c */ /* 0x000fe2000e781270 */
[----:B------:R-:W-:Y:S01]  /*474e0*/  IMAD.WIDE R210, R0, 0x4, R208 ;  /* 0x0000000400d27825 */ /* 0x000fe200078e02d0 */
[C---:B------:R-:W-:Y:S01]  /*474f0*/  IADD3 R244, R6.reuse, 0x3e, RZ ;  /* 0x0000003e06f47810 */ /* 0x040fe20007ffe0ff */
[----:B------:R-:W3:Y:S01]  /*47500*/  LDL.LU R248, [R1+0x668] ;  /* 0x0006680001f87983 */ /* 0x000ee20000300800 */
[----:B------:R-:W-:Y:S01]  /*47510*/  ULDC UR6, c[0x0][0x228] ;  /* 0x00008a0000067ab9 */ /* 0x000fe20000000800 */
[----:B------:R-:W-:Y:S01]  /*47520*/  VIADD R11, R6, 0x3f ;  /* 0x0000003f060b7836 */ /* 0x000fe20000000000 */
[----:B------:R-:W-:Y:S01]  /*47530*/  ULDC UR8, c[0x0][0x228] ;  /* 0x00008a0000087ab9 */ /* 0x000fe20000000800 */
[----:B--2---:R1:W-:Y:S01]  /*47540*/  @P2 STG.E desc[UR48][R2.64], R250 ;  /* 0x000000fa02002986 */ /* 0x0043e2000c101930 */
[----:B------:R-:W-:Y:S01]  /*47550*/  ISETP.GE.AND P2, PT, R244, UR4, PT ;  /* 0x00000004f4007c0c */ /* 0x000fe2000bf46270 */
[C---:B------:R-:W-:Y:S01]  /*47560*/  IMAD.WIDE R244, R0.reuse, 0x4, R148 ;  /* 0x0000000400f47825 */ /* 0x040fe200078e0294 */
[----:B------:R-:W-:Y:S01]  /*47570*/  ULDC UR4, c[0x0][0x228] ;  /* 0x00008a0000047ab9 */ /* 0x000fe20000000800 */
[----:B----4-:R2:W-:Y:S01]  /*47580*/  @P0 STG.E desc[UR48][R210.64], R249 ;  /* 0x000000f9d2000986 */ /* 0x0105e2000c101930 */
[----:B------:R-:W-:Y:S01]  /*47590*/  ISETP.LT.AND P0, PT, R7, UR4, !P1 ;  /* 0x0000000407007c0c */ /* 0x000fe2000cf01270 */
[----:B------:R-:W-:Y:S01]  /*475a0*/  ULDC UR4, c[0x0][0x228] ;  /* 0x00008a0000047ab9 */ /* 0x000fe20000000800 */
[C---:B-1----:R-:W-:Y:S01]  /*475b0*/  IMAD.WIDE R2, R0.reuse, 0x4, R4 ;  /* 0x0000000400027825 */ /* 0x042fe200078e0204 */
[----:B------:R-:W4:Y:S03]  /*475c0*/  LDL.LU R250, [R1+0x478] ;  /* 0x0004780001fa7983 */ /* 0x000f260000300800 */
[----:B--2---:R-:W-:Y:S01]  /*475d0*/  IMAD.WIDE R210, R0, 0x4, R150 ;  /* 0x0000000400d27825 */ /* 0x004fe200078e0296 */
[----:B------:R-:W2:Y:S04]  /*475e0*/  LDL.LU R249, [R1+0x468] ;  /* 0x0004680001f97983 */ /* 0x000ea80000300800 */
[----:B---3--:R-:W-:Y:S04]  /*475f0*/  @P6 STG.E desc[UR48][R2.64], R246 ;  /* 0x000000f602006986 */ /* 0x008fe8000c101930 */
[----:B------:R-:W-:Y:S04]  /*47600*/  @P5 STG.E desc[UR48][R210.64], R247 ;  /* 0x000000f7d2005986 */ /* 0x000fe8000c101930 */
[----:B------:R1:W-:Y:S01]  /*47610*/  @P4 STG.E desc[UR48][R244.64], R251 ;  /* 0x000000fbf4004986 */ /* 0x0003e2000c101930 */
[----:B------:R-:W-:Y:S01]  /*47620*/  ISETP.LT.AND P4, PT, R10, UR4, !P1 ;  /* 0x000000040a007c0c */ /* 0x000fe2000cf81270 */
[----:B------:R-:W-:Y:S01]  /*47630*/  ULDC UR4, c[0x0][0x22c] ;  /* 0x00008b0000047ab9 */ /* 0x000fe20000000800 */
[----:B-1----:R-:W-:Y:S01]  /*47640*/  IADD3 R244, R0, UR26, RZ ;  /* 0x0000001a00f47c10 */ /* 0x002fe2000fffe0ff */
[----:B------:R-:W3:Y:S04]  /*47650*/  LDL.LU R251, [R1+0x278] ;  /* 0x0002780001fb7983 */ /* 0x000ee80000300800 */
[----:B------:R-:W-:-:S05]  /*47660*/  IMAD.WIDE R2, R244, 0x4, R208 ;  /* 0x00000004f4027825 */ /* 0x000fca00078e02d0 */
[----:B------:R1:W-:Y:S01]  /*47670*/  @P0 STG.E desc[UR48][R2.64], R243 ;  /* 0x000000f302000986 */ /* 0x0003e2000c101930 */
[----:B------:R-:W-:Y:S02]  /*47680*/  ISETP.GE.AND P0, PT, R11, UR4, PT ;  /* 0x000000040b007c0c */ /* 0x000fe4000bf06270 */
[----:B------:R-:W-:Y:S01]  /*47690*/  ISETP.LT.AND P5, PT, R9, UR6, !P1 ;  /* 0x0000000609007c0c */ /* 0x000fe2000cfa1270 */
[C---:B------:R-:W-:Y:S01]  /*476a0*/  IMAD.WIDE R210, R244.reuse, 0x4, R150 ;  /* 0x00000004f4d27825 */ /* 0x040fe200078e0296 */
[----:B-1----:R-:W3:Y:S03]  /*476b0*/  LDL.LU R243, [R1+0x178] ;  /* 0x0001780001f37983 */ /* 0x002ee60000300800 */
[C---:B------:R-:W-:Y:S01]  /*476c0*/  IMAD.WIDE R2, R244.reuse, 0x4, R4 ;  /* 0x00000004f4027825 */ /* 0x040fe200078e0204 */
[----:B------:R-:W-:Y:S01]  /*476d0*/  IADD3 R0, R244, UR26, RZ ;  /* 0x0000001af4007c10 */ /* 0x000fe2000fffe0ff */
[----:B------:R-:W-:Y:S01]  /*476e0*/  ULDC UR4, c[0x0][0x228] ;  /* 0x00008a0000047ab9 */ /* 0x000fe20000000800 */
[----:B------:R-:W4:Y:S01]  /*476f0*/  LDL.LU R11, [R1+0x658] ;  /* 0x00065800010b7983 */ /* 0x000f220000300800 */
[----:B------:R-:W-:Y:S01]  /*47700*/  ISETP.LT.AND P1, PT, R8, UR8, !P1 ;  /* 0x0000000808007c0c */ /* 0x000fe2000cf21270 */
[----:B------:R-:W-:Y:S01]  /*47710*/  IMAD.WIDE R244, R244, 0x4, R148 ;  /* 0x00000004f4f47825 */ /* 0x000fe200078e0294 */
[----:B------:R-:W-:Y:S01]  /*47720*/  ISETP.LT.AND P6, PT, R7, UR10, !P3 ;  /* 0x0000000a07007c0c */ /* 0x000fe2000dfc1270 */
[----:B------:R-:W-:Y:S01]  /*47730*/  ULDC UR6, c[0x0][0x228] ;  /* 0x00008a0000067ab9 */ /* 0x000fe20000000800 */
[----:B------:R-:W-:Y:S01]  /*47740*/  ULDC UR8, c[0x0][0x228] ;  /* 0x00008a0000087ab9 */ /* 0x000fe20000000800 */
[----:B------:R-:W-:Y:S01]  /*47750*/  IMAD.WIDE R246, R0, 0x4, R208 ;  /* 0x0000000400f67825 */ /* 0x000fe200078e02d0 */
[----:B------:R-:W-:Y:S01]  /*47760*/  ULDC UR10, c[0x0][0x228] ;  /* 0x00008a00000a7ab9 */ /* 0x000fe20000000800 */
[----:B----4-:R1:W-:Y:S04]  /*47770*/  @P4 STG.E desc[UR48][R2.64], R11 ;  /* 0x0000000b02004986 */ /* 0x0103e8000c101930 */
[----:B------:R-:W-:Y:S04]  /*47780*/  @P5 STG.E desc[UR48][R210.64], R248 ;  /* 0x000000f8d2005986 */ /* 0x000fe8000c101930 */
[----:B------:R4:W-:Y:S01]  /*47790*/  @P1 STG.E desc[UR48][R244.64], R250 ;  /* 0x000000faf4001986 */ /* 0x0009e2000c101930 */
[----:B------:R-:W-:Y:S01]  /*477a0*/  ISETP.LT.AND P1, PT, R10, UR4, !P3 ;  /* 0x000000040a007c0c */ /* 0x000fe2000df21270 */
[----:B------:R-:W-:Y:S01]  /*477b0*/  ULDC UR4, c[0x0][0x228] ;  /* 0x00008a0000047ab9 */ /* 0x000fe20000000800 */
[----:B-1----:R-:W-:Y:S01]  /*477c0*/  VIADD R3, R6, 0x40 ;  /* 0x0000004006037836 */ /* 0x002fe20000000000 */
[----:B------:R-:W-:Y:S01]  /*477d0*/  ISETP.LT.AND P4, PT, R9, UR4, !P3 ;  /* 0x0000000409007c0c */ /* 0x000fe2000df81270 */
[----:B------:R-:W3:Y:S01]  /*477e0*/  LDL.LU R11, [R1+0x67c] ;  /* 0x00067c00010b7983 */ /* 0x000ee20000300800 */
[----:B------:R-:W-:Y:S01]  /*477f0*/  ULDC UR4, c[0x0][0x22c] ;  /* 0x00008b0000047ab9 */ /* 0x000fe20000000800 */
[----:B----4-:R-:W-:-:S02]  /*47800*/  IMAD.WIDE R244, R0, 0x4, R4 ;  /* 0x0000000400f47825 */ /* 0x010fc400078e0204 */
[----:B--2---:R1:W-:Y:S04]  /*47810*/  @P6 STG.E desc[UR48][R246.64], R249 ;  /* 0x000000f9f6006986 */ /* 0x0043e8000c101930 */
[----:B------:R-:W2:Y:S04]  /*47820*/  LDL.LU R250, [R1+0x65c] ;  /* 0x00065c0001fa7983 */ /* 0x000ea80000300800 */
[----:B---3--:R3:W-:Y:S01]  /*47830*/  @P1 STG.E desc[UR48][R244.64], R251 ;  /* 0x000000fbf4001986 */ /* 0x0087e2000c101930 */
[----:B------:R-:W-:Y:S01]  /*47840*/  ISETP.GE.AND P1, PT, R3, UR4, PT ;  /* 0x0000000403007c0c */ /* 0x000fe2000bf26270 */
[----:B------:R-:W-:Y:S01]  /*47850*/  IMAD.WIDE R210, R0, 0x4, R150 ;  /* 0x0000000400d27825 */ /* 0x000fe200078e0296 */
[----:B------:R-:W-:Y:S01]  /*47860*/  ISETP.LT.AND P3, PT, R8, UR6, !P3 ;  /* 0x0000000608007c0c */ /* 0x000fe2000df61270 */
[----:B-1----:R-:W4:Y:S01]  /*47870*/  LDL.LU R249, [R1+0x66c] ;  /* 0x00066c0001f97983 */ /* 0x002f220000300800 */
[----:B------:R-:W-:Y:S01]  /*47880*/  ISETP.LT.AND P5, PT, R7, UR8, !P2 ;  /* 0x0000000807007c0c */ /* 0x000fe2000d7a1270 */
[----:B------:R-:W-:Y:S01]  /*47890*/  ULDC UR4, c[0x0][0x228] ;  /* 0x00008a0000047ab9 */ /* 0x000fe20000000800 */
[----:B------:R-:W-:Y:S01]  /*478a0*/  IADD3 R2, R0, UR26, RZ ;  /* 0x0000001a00027c10 */ /* 0x000fe2000fffe0ff */
[----:B------:R-:W2:Y:S01]  /*478b0*/  LDL.LU R3, [R1+0x378] ;  /* 0x0003780001037983 */ /* 0x000ea20000300800 */
[----:B------:R-:W-:Y:S01]  /*478c0*/  ISETP.LT.AND P6, PT, R10, UR10, !P2 ;  /* 0x0000000a0a007c0c */ /* 0x000fe2000d7c1270 */
[----:B------:R-:W-:Y:S01]  /*478d0*/  ULDC UR6, c[0x0][0x228] ;  /* 0x00008a0000067ab9 */ /* 0x000fe20000000800 */
[----:B------:R-:W-:Y:S01]  /*478e0*/  ULDC UR8, c[0x0][0x228] ;  /* 0x00008a0000087ab9 */ /* 0x000fe20000000800 */
[----:B------:R1:W-:Y:S01]  /*478f0*/  @P4 STG.E desc[UR48][R210.64], R243 ;  /* 0x000000f3d2004986 */ /* 0x0003e2000c101930 */
[----:B------:R-:W-:Y:S01]  /*47900*/  ISETP.LT.AND P4, PT, R9, UR4, !P2 ;  /* 0x0000000409007c0c */ /* 0x000fe2000d781270 */
[----:B---3--:R-:W-:Y:S01]  /*47910*/  IMAD.WIDE R244, R0, 0x4, R148 ;  /* 0x0000000400f47825 */ /* 0x008fe200078e0294 */
[----:B------:R-:W-:Y:S01]  /*47920*/  ULDC UR4, c[0x0][0x228] ;  /* 0x00008a0000047ab9 */ /* 0x000fe20000000800 */
[----:B------:R-:W-:-:S02]  /*47930*/  ULDC UR10, c[0x0][0x228] ;  /* 0x00008a00000a7ab9 */ /* 0x000fc40000000800 */
[----:B------:R-:W-:-:S04]  /*47940*/  IMAD.WIDE R246, R2, 0x4, R4 ;  /* 0x0000000402f67825 */ /* 0x000fc800078e0204 */
[----:B-1----:R-:W-:Y:S01]  /*47950*/  IMAD.WIDE R210, R2, 0x4, R208 ;  /* 0x0000000402d27825 */ /* 0x002fe200078e02d0 */
[----:B------:R-:W3:Y:S01]  /*47960*/  LDL.LU R243, [R1+0x47c] ;  /* 0x00047c0001f37983 */ /* 0x000ee20000300800 */
[----:B------:R-:W-:Y:S01]  /*47970*/  ISETP.LT.AND P2, PT, R8, UR4, !P2 ;  /* 0x0000000408007c0c */ /* 0x000fe2000d741270 */
[----:B------:R-:W-:Y:S02]  /*47980*/  ULDC UR4, c[0x0][0x22c] ;  /* 0x00008b0000047ab9 */ /* 0x000fe40000000800 */
[----:B------:R-:W3:Y:S04]  /*47990*/  LDL.LU R248, [R1+0x27c] ;  /* 0x00027c0001f87983 */ /* 0x000ee80000300800 */
[----:B------:R-:W3:Y:S04]  /*479a0*/  LDL.LU R251, [R1+0x17c] ;  /* 0x00017c0001fb7983 */ /* 0x000ee80000300800 */
[----:B--2---:R-:W-:Y:S04]  /*479b0*/  @P3 STG.E desc[UR48][R244.64], R3 ;  /* 0x00000003f4003986 */ /* 0x004fe8000c101930 */
[----:B------:R1:W-:Y:S04]  /*479c0*/  @P5 STG.E desc[UR48][R210.64], R11 ;  /* 0x0000000bd2005986 */ /* 0x0003e8000c101930 */
[----:B------:R-:W-:Y:S01]  /*479d0*/  @P6 STG.E desc[UR48][R246.64], R250 ;  /* 0x000000faf6006986 */ /* 0x000fe2000c101930 */
[----:B-1----:R-:W-:Y:S01]  /*479e0*/  IMAD.WIDE R210, R2, 0x4, R150 ;  /* 0x0000000402d27825 */ /* 0x002fe200078e0296 */
[----:B------:R-:W-:-:S04]  /*479f0*/  IADD3 R11, R6, 0x41, RZ ;  /* 0x00000041060b7810 */ /* 0x000fc80007ffe0ff */
[----:B----4-:R1:W-:Y:S01]  /*47a00*/  @P4 STG.E desc[UR48][R210.64], R249 ;  /* 0x000000f9d2004986 */ /* 0x0103e2000c101930 */
[----:B------:R-:W-:Y:S01]  /*47a10*/  ISETP.GE.AND P4, PT, R11, UR4, PT ;  /* 0x000000040b007c0c */ /* 0x000fe2000bf86270 */
[C---:B------:R-:W-:Y:S01]  /*47a20*/  VIADD R0, R2.reuse, UR26 ;  /* 0x0000001a02007c36 */ /* 0x040fe20008000000 */
[----:B------:R-:W-:Y:S01]  /*47a30*/  ISETP.LT.AND P3, PT, R7, UR6, !P0 ;  /* 0x0000000607007c0c */ /* 0x000fe2000c761270 */
[----:B-1----:R-:W2:Y:S01]  /*47a40*/  LDL.LU R249, [R1+0x37c] ;  /* 0x00037c0001f97983 */ /* 0x002ea20000300800 */
[----:B------:R-:W-:Y:S01]  /*47a50*/  IMAD.WIDE R2, R2, 0x4, R148 ;  /* 0x0000000402027825 */ /* 0x000fe200078e0294 */
[----:B------:R-:W-:Y:S01]  /*47a60*/  ISETP.LT.AND P5, PT, R10, UR8, !P0 ;  /* 0x000000080a007c0c */ /* 0x000fe2000c7a1270 */
[----:B------:R-:W-:Y:S01]  /*47a70*/  ULDC UR4, c[0x0][0x228] ;  /* 0x00008a0000047ab9 */ /* 0x000fe20000000800 */
[----:B------:R-:W4:Y:S01]  /*47a80*/  LDL.LU R250, [R1+0x680] ;  /* 0x0006800001fa7983 */ /* 0x000f220000300800 */
[----:B------:R-:W-:Y:S01]  /*47a90*/  ISETP.LT.AND P6, PT, R9, UR10, !P0 ;  /* 0x0000000a09007c0c */ /* 0x000fe2000c7c1270 */
[C---:B------:R-:W-:Y:S01]  /*47aa0*/  IMAD.WIDE R210, R0.reuse, 0x4, R208 ;  /* 0x0000000400d27825 */ /* 0x040fe200078e02d0 */
[----:B------:R-:W-:Y:S01]  /*47ab0*/  ULDC UR6, c[0x0][0x228] ;  /* 0x00008a0000067ab9 */ /* 0x000fe20000000800 */
[----:B------:R-:W2:Y:S01]  /*47ac0*/  LDL.LU R11, [R1+0x46c] ;  /* 0x00046c00010b7983 */ /* 0x000ea20000300800 */
[----:B------:R-:W-:Y:S01]  /*47ad0*/  ULDC UR8, c[0x0][0x228] ;  /* 0x00008a0000087ab9 */ /* 0x000fe20000000800 */
[----:B------:R-:W-:Y:S01]  /*47ae0*/  IMAD.WIDE R244, R0, 0x4, R4 ;  /* 0x0000000400f47825 */ /* 0x000fe200078e0204 */
[----:B------:R-:W-:Y:S01]  /*47af0*/  ULDC UR10, c[0x0][0x228] ;  /* 0x00008a00000a7ab9 */ /* 0x000fe20000000800 */
[----:B---3--:R1:W-:Y:S01]  /*47b00*/  @P2 STG.E desc[UR48][R2.64], R243 ;  /* 0x000000f302002986 */ /* 0x0083e2000c101930 */
[----:B------:R-:W-:Y:S01]  /*47b10*/  ISETP.LT.AND P2, PT, R8, UR4, !P0 ;  /* 0x0000000408007c0c */ /* 0x000fe2000c741270 */
[----:B------:R-:W-:Y:S01]  /*47b20*/  ULDC UR4, c[0x0][0x22c] ;  /* 0x00008b0000047ab9 */ /* 0x000fe20000000800 */
[----:B------:R-:W-:-:S04]  /*47b30*/  IMAD.WIDE R246, R0, 0x4, R150 ;  /* 0x0000000400f67825 */ /* 0x000fc800078e0296 */
[----:B-1----:R-:W-:Y:S01]  /*47b40*/  VIADD R2, R6, 0x42 ;  /* 0x0000004206027836 */ /* 0x002fe20000000000 */
[----:B------:R-:W3:Y:S04]  /*47b50*/  LDL.LU R243, [R1+0xf38] ;  /* 0x000f380001f37983 */ /* 0x000ee80000300800 */
[----:B--2---:R1:W-:Y:S01]  /*47b60*/  @P3 STG.E desc[UR48][R210.64], R11 ;  /* 0x0000000bd2003986 */ /* 0x0043e2000c101930 */
[----:B------:R-:W-:Y:S01]  /*47b70*/  ISETP.GE.AND P3, PT, R2, UR4, PT ;  /* 0x0000000402007c0c */ /* 0x000fe2000bf66270 */
[----:B------:R-:W-:Y:S01]  /*47b80*/  IMAD.WIDE R2, R0, 0x4, R148 ;  /* 0x0000000400027825 */ /* 0x000fe200078e0294 */
[----:B------:R-:W-:Y:S01]  /*47b90*/  ISETP.LT.AND P0, PT, R7, UR6, !P1 ;  /* 0x0000000607007c0c */ /* 0x000fe2000cf01270 */
[----:B------:R-:W-:Y:S01]  /*47ba0*/  @P5 STG.E desc[UR48][R244.64], R248 ;  /* 0x000000f8f4005986 */ /* 0x000fe2000c101930 */
[----:B------:R-:W-:Y:S01]  /*47bb0*/  ULDC UR4, c[0x0][0x22c] ;  /* 0x00008b0000047ab9 */ /* 0x000fe20000000800 */
[----:B------:R-:W-:-:S02]  /*47bc0*/  ULDC UR6, c[0x0][0x228] ;  /* 0x00008a0000067ab9 */ /* 0x000fc40000000800 */
[----:B------:R2:W-:Y:S01]  /*47bd0*/  @P6 STG.E desc[UR48][R246.64], R251 ;  /* 0x000000fbf6006986 */ /* 0x0005e2000c101930 */
[----:B-1----:R-:W-:-:S03]  /*47be0*/  IADD3 R11, R0, UR26, RZ ;  /* 0x0000001a000b7c10 */ /* 0x002fc6000fffe0ff */
[----:B------:R1:W-:Y:S04]  /*47bf0*/  @P2 STG.E desc[UR48][R2.64], R249 ;  /* 0x000000f902002986 */ /* 0x0003e8000c101930 */
[----:B--2---:R-:W2:Y:S04]  /*47c00*/  LDL.LU R251, [R1+0x180] ;  /* 0x0001800001fb7983 */ /* 0x004ea80000300800 */
[----:B------:R-:W4:Y:S04]  /*47c10*/  LDL.LU R0, [R1+0x690] ;  /* 0x0006900001007983 */ /* 0x000f280000300800 */
[----:B-1----:R-:W3:Y:S01]  /*47c20*/  LDL.LU R3, [R1+0x6a0] ;  /* 0x0006a00001037983 */ /* 0x002ee20000300800 */
[----:B------:R-:W-:-:S02]  /*47c30*/  ISETP.LT.AND P5, PT, R10, UR8, !P1 ;  /* 0x000000080a007c0c */ /* 0x000fc4000cfa1270 */
[----:B------:R-:W-:Y:S01]  /*47c40*/  ISETP.LT.AND P6, PT, R9, UR10, !P1 ;  /* 0x0000000a09007c0c */ /* 0x000fe2000cfc1270 */
[----:B------:R-:W-:Y:S01]  /*47c50*/  VIADD R248, R6, 0x43 ;  /* 0x0000004306f87836 */ /* 0x000fe20000000000 */
[----:B------:R-:W2:Y:S01]  /*47c60*/  LDL.LU R249, [R1+0x78] ;  /* 0x0000780001f97983 */ /* 0x000ea20000300800 */
[C---:B------:R-:W-:Y:S01]  /*47c70*/  IMAD.WIDE R210, R11.reuse, 0x4, R208 ;  /* 0x000000040bd27825 */ /* 0x040fe200078e02d0 */
[----:B------:R-:W-:Y:S01]  /*47c80*/  ULDC UR8, c[0x0][0x228] ;  /* 0x00008a0000087ab9 */ /* 0x000fe20000000800 */
[----:B------:R-:W-:Y:S01]  /*47c90*/  ULDC UR10, c[0x0][0x228] ;  /* 0x00008a00000a7ab9 */ /* 0x000fe20000000800 */
[----:B------:R-:W-:Y:S01]  /*47ca0*/  ISETP.GE.AND P2, PT, R248, UR4, PT ;  /* 0x00000004f8007c0c */ /* 0x000fe2000bf46270 */
[C---:B------:R-:W-:Y:S01]  /*47cb0*/  IMAD.WIDE R244, R11.reuse, 0x4, R4 ;  /* 0x000000040bf47825 */ /* 0x040fe200078e0204 */
[----:B------:R-:W2:Y:S01]  /*47cc0*/  LDL.LU R248, [R1+0x280] ;  /* 0x0002800001f87983 */ /* 0x000ea20000300800 */
[----:B------:R-:W-:Y:S02]  /*47cd0*/  ULDC UR4, c[0x0][0x228] ;  /* 0x00008a0000047ab9 */ /* 0x000fe40000000800 */
[----:B------:R-:W-:Y:S01]  /*47ce0*/  IMAD.WIDE R246, R11, 0x4, R150 ;  /* 0x000000040bf67825 */ /* 0x000fe200078e0296 */
[----:B------:R-:W-:Y:S01]  /*47cf0*/  ISETP.LT.AND P1, PT, R8, UR4, !P1 ;  /* 0x0000000408007c0c */ /* 0x000fe2000cf21270 */
[----:B------:R-:W-:Y:S01]  /*47d00*/  ULDC UR4, c[0x0][0x228] ;  /* 0x00008a0000047ab9 */ /* 0x000fe20000000800 */
[----:B---3--:R-:W-:Y:S04]  /*47d10*/  @P0 STG.E desc[UR48][R210.64], R3 ;  /* 0x00000003d2000986 */ /* 0x008fe8000c101930 */
[----:B----4-:R-:W-:Y:S04]  /*47d20*/  @P5 STG.E desc[UR48][R244.64], R0 ;  /* 0x00000000f4005986 */ /* 0x010fe8000c101930 */
[----:B------:R1:W-:Y:S04]  /*47d30*/  @P6 STG.E desc[UR48][R246.64], R250 ;  /* 0x000000faf6006986 */ /* 0x0003e8000c101930 */
[----:B-1----:R-:W3:Y:S04]  /*47d40*/  LDL.LU R246, [R1+0x80] ;  /* 0x0000800001f67983 */ /* 0x002ee80000300800 */
[----:B------:R-:W4:Y:S04]  /*47d50*/  LDL.LU R247, [R1+0x70] ;  /* 0x0000700001f77983 */ /* 0x000f280000300800 */
[----:B------:R-:W4:Y:S01]  /*47d60*/  LDL.LU R250, [R1+0x6a4] ;  /* 0x0006a40001fa7983 */ /* 0x000f220000300800 */
        /* <DEDUP_REMOVED lines=10> */
[----:B--2---:R1:W-:Y:S01]  /*47e10*/  @P1 STG.E desc[UR48][R2.64], R248 ;  /* 0x000000f802001986 */ /* 0x0043e2000c101930 */
        /* <DEDUP_REMOVED lines=9> */
[----:B--2---:R-:W-:Y:S01]  /*47eb0*/  IMAD.WIDE R210, R0, 0x4, R150 ;  /* 0x0000000400d27825 */ /* 0x004fe200078e0296 */
[----:B------:R-:W-:Y:S01]  /*47ec0*/  ISETP.LT.AND P0, PT, R7, UR4, !P3 ;  /* 0x0000000407007c0c */ /* 0x000fe2000df01270 */
[----:B------:R-:W-:Y:S01]  /*47ed0*/  ULDC UR4, c[0x0][0x228] ;  /* 0x00008a0000047ab9 */ /* 0x000fe20000000800 */
[----:B------:R-:W2:Y:S04]  /*47ee0*/  LDL.LU R251, [R1+0x184] ;  /* 0x0001840001fb7983 */ /* 0x000ea80000300800 */
[----:B---3--:R-:W-:Y:S04]  /*47ef0*/  @P6 STG.E desc[UR48][R2.64], R246 ;  /* 0x000000f602006986 */ /* 0x008fe8000c101930 */
[----:B----4-:R-:W-:Y:S04]  /*47f00*/  @P5 STG.E desc[UR48][R210.64], R247 ;  /* 0x000000f7d2005986 */ /* 0x010fe8000c101930 */
        /* <DEDUP_REMOVED lines=10> */
[----:B-1----:R-:W4:Y:S03]  /*47fb0*/  LDL.LU R250, [R1+0x84] ;  /* 0x0000840001fa7983 */ /* 0x002f260000300800 */
[C---:B------:R-:W-:Y:S01]  /*47fc0*/  IMAD.WIDE R2, R244.reuse, 0x4, R4 ;  /* 0x00000004f4027825 */ /* 0x040fe200078e0204 */
[----:B------:R-:W-:Y:S01]  /*47fd0*/  IADD3 R0, R244, UR26, RZ ;  /* 0x0000001af4007c10 */ /* 0x000fe2000fffe0ff */
[----:B------:R-:W-:Y:S01]  /*47fe0*/  ULDC UR4, c[0x0][0x228] ;  /* 0x00008a0000047ab9 */ /* 0x000fe20000000800 */
[----:B------:R-:W2:Y:S01]  /*47ff0*/  LDL.LU R11, [R1+0x694] ;  /* 0x00069400010b7983 */ /* 0x000ea20000300800 */
[----:B------:R-:W-:Y:S01]  /*48000*/  ISETP.LT.AND P3, PT, R8, UR8, !P3 ;  /* 0x0000000808007c0c */ /* 0x000fe2000df61270 */
[----:B------:R-:W-:Y:S01]  /*48010*/  IMAD.WIDE R244, R244, 0x4, R148 ;  /* 0x00000004f4f47825 */ /* 0x000fe200078e0294 */
[----:B------:R-:W-:Y:S01]  /*48020*/  ISETP.LT.AND P6, PT, R7, UR10, !P2 ;  /* 0x0000000a07007c0c */ /* 0x000fe2000d7c1270 */
[----:B------:R-:W-:Y:S01]  /*48030*/  ULDC UR6, c[0x0][0x228] ;  /* 0x00008a0000067ab9 */ /* 0x000fe20000000800 */
[----:B------:R-:W-:Y:S01]  /*48040*/  ULDC UR8, c[0x0][0x228] ;  /* 0x00008a0000087ab9 */ /* 0x000fe20000000800 */
[----:B------:R-:W-:Y:S01]  /*48050*/  IMAD.WIDE R246, R0, 0x4, R208 ;  /* 0x0000000400f67825 */ /* 0x000fe200078e02d0 */
[----:B------:R-:W-:Y:S01]  /*48060*/  ULDC UR10, c[0x0][0x228] ;  /* 0x00008a00000a7ab9 */ /* 0x000fe20000000800 */
[----:B--2---:R1:W-:Y:S04]  /*48070*/  @P4 STG.E desc[UR48][R2.64], R11 ;  /* 0x0000000b02004986 */ /* 0x0043e8000c101930 */
[----:B---3--:R2:W-:Y:S04]  /*48080*/  @P5 STG.E desc[UR48][R210.64], R240 ;  /* 0x000000f0d2005986 */ /* 0x0085e8000c101930 */
[----:B------:R3:W-:Y:S01]  /*48090*/  @P3 STG.E desc[UR48][R244.64], R248 ;  /* 0x000000f8f4003986 */ /* 0x0007e2000c101930 */
[----:B------:R-:W-:Y:S01]  /*480a0*/  ISETP.LT.AND P3, PT, R10, UR4, !P2 ;  /* 0x000000040a007c0c */ /* 0x000fe2000d761270 */
[----:B------:R-:W-:Y:S01]  /*480b0*/  ULDC UR4, c[0x0][0x228] ;  /* 0x00008a0000047ab9 */ /* 0x000fe20000000800 */
[----:B-1----:R-:W-:Y:S01]  /*480c0*/  IMAD.WIDE R2, R0, 0x4, R4 ;  /* 0x0000000400027825 */ /* 0x002fe200078e0204 */
[----:B------:R1:W-:Y:S01]  /*480d0*/  @P6 STG.E desc[UR48][R246.64], R251 ;  /* 0x000000fbf6006986 */ /* 0x0003e2000c101930 */
[----:B------:R-:W-:Y:S01]  /*480e0*/  ISETP.LT.AND P4, PT, R9, UR4, !P2 ;  /* 0x0000000409007c0c */ /* 0x000fe2000d781270 */
[----:B------:R-:W-:Y:S01]  /*480f0*/  ULDC UR4, c[0x0][0x22c] ;  /* 0x00008b0000047ab9 */ /* 0x000fe20000000800 */
[----:B--2---:R-:W-:Y:S01]  /*48100*/  VIADD R240, R6, 0x46 ;  /* 0x0000004606f07836 */ /* 0x004fe20000000000 */
[----:B---3--:R-:W2:Y:S04]  /*48110*/  LDL.LU R245, [R1+0x74] ;  /* 0x0000740001f57983 */ /* 0x008ea80000300800 */
[----:B-1----:R-:W3:Y:S04]  /*48120*/  LDL.LU R246, [R1+0x698] ;  /* 0x0006980001f67983 */ /* 0x002ee80000300800 */
[----:B------:R-:W3:Y:S04]  /*48130*/  LDL.LU R247, [R1+0x688] ;  /* 0x0006880001f77983 */ /* 0x000ee80000300800 */
[----:B------:R-:W3:Y:S04]  /*48140*/  LDL.LU R248, [R1+0x288] ;  /* 0x0002880001f87983 */ /* 0x000ee80000300800 */
[----:B----4-:R1:W-:Y:S01]  /*48150*/  @P3 STG.E desc[UR48][R2.64], R250 ;  /* 0x000000fa02003986 */ /* 0x0103e2000c101930 */
[----:B------:R-:W-:Y:S01]  /*48160*/  ISETP.GE.AND P3, PT, R240, UR4, PT ;  /* 0x00000004f0007c0c */ /* 0x000fe2000bf66270 */
[----:B------:R-:W-:Y:S01]  /*48170*/  IMAD.WIDE R210, R0, 0x4, R150 ;  /* 0x0000000400d27825 */ /* 0x000fe200078e0296 */
[----:B------:R-:W-:Y:S01]  /*48180*/  ISETP.LT.AND P2, PT, R8, UR6, !P2 ;  /* 0x0000000608007c0c */ /* 0x000fe2000d741270 */
[----:B------:R-:W4:Y:S01]  /*48190*/  LDL.LU R251, [R1+0x188] ;  /* 0x0001880001fb7983 */ /* 0x000f220000300800 */
[----:B------:R-:W-:Y:S01]  /*481a0*/  ISETP.LT.AND P5, PT, R7, UR8, !P1 ;  /* 0x0000000807007c0c */ /* 0x000fe2000cfa1270 */
[----:B------:R-:W-:Y:S01]  /*481b0*/  ULDC UR4, c[0x0][0x228] ;  /* 0x00008a0000047ab9 */ /* 0x000fe20000000800 */
[----:B------:R-:W-:Y:S01]  /*481c0*/  ISETP.LT.AND P6, PT, R10, UR10, !P1 ;  /* 0x0000000a0a007c0c */ /* 0x000fe2000cfc1270 */
[----:B------:R-:W-:Y:S01]  /*481d0*/  ULDC UR6, c[0x0][0x228] ;  /* 0x00008a0000067ab9 */ /* 0x000fe20000000800 */
[C---:B------:R-:W-:Y:S01]  /*481e0*/  IADD3 R11, R0.reuse, UR26, RZ ;  /* 0x0000001a000b7c10 */ /* 0x040fe2000fffe0ff */
[----:B------:R-:W-:Y:S01]  /*481f0*/  ULDC UR8, c[0x0][0x228] ;  /* 0x00008a0000087ab9 */ /* 0x000fe20000000800 */
[----:B------:R-:W-:Y:S01]  /*48200*/  ULDC UR10, c[0x0][0x228] ;  /* 0x00008a00000a7ab9 */ /* 0x000fe20000000800 */
[----:B-1----:R-:W4:Y:S04]  /*48210*/  LDL.LU R250, [R1+0x88] ;  /* 0x0000880001fa7983 */ /* 0x002f280000300800 */
[----:B------:R-:W3:Y:S01]  /*48220*/  LDL.LU R240, [R1+0x6a8] ;  /* 0x0006a80001f07983 */ /* 0x000ee20000300800 */
[----:B------:R-:W-:-:S04]  /*48230*/  IMAD.WIDE R2, R0, 0x4, R148 ;  /* 0x0000000400027825 */ /* 0x000fc800078e0294 */
[----:B------:R-:W-:Y:S01]  /*48240*/  VIADD R0, R11, UR26 ;  /* 0x0000001a0b007c36 */ /* 0x000fe20008000000 */
[----:B--2---:R1:W-:Y:S04]  /*48250*/  @P4 STG.E desc[UR48][R210.64], R245 ;  /* 0x000000f5d2004986 */ /* 0x0043e8000c101930 */
[----:B------:R2:W-:Y:S01]  /*48260*/  @P2 STG.E desc[UR48][R2.64], R241 ;  /* 0x000000f102002986 */ /* 0x0005e2000c101930 */
[----:B------:R-:W-:Y:S01]  /*48270*/  ISETP.LT.AND P2, PT, R9, UR4, !P1 ;  /* 0x0000000409007c0c */ /* 0x000fe2000cf41270 */
[----:B------:R-:W-:Y:S01]  /*48280*/  ULDC UR4, c[0x0][0x228] ;  /* 0x00008a0000047ab9 */ /* 0x000fe20000000800 */
[----:B-1----:R-:W-:-:S04]  /*48290*/  IMAD.WIDE R210, R11, 0x4, R208 ;  /* 0x000000040bd27825 */ /* 0x002fc800078e02d0 */
[C---:B------:R-:W-:Y:S01]  /*482a0*/  IMAD.WIDE R244, R11.reuse, 0x4, R4 ;  /* 0x000000040bf47825 */ /* 0x040fe200078e0204 */
[----:B------:R-:W-:Y:S01]  /*482b0*/  ISETP.LT.AND P1, PT, R8, UR4, !P1 ;  /* 0x0000000408007c0c */ /* 0x000fe2000cf21270 */
[----:B------:R-:W-:Y:S02]  /*482c0*/  ULDC UR4, c[0x0][0x22c] ;  /* 0x00008b0000047ab9 */ /* 0x000fe40000000800 */
[----:B--2---:R-:W-:Y:S01]  /*482d0*/  IMAD.WIDE R2, R11, 0x4, R150 ;  /* 0x000000040b027825 */ /* 0x004fe200078e0296 */
[----:B------:R-:W-:Y:S01]  /*482e0*/  ISETP.LT.AND P4, PT, R9, UR10, !P0 ;  /* 0x0000000a09007c0c */ /* 0x000fe2000c781270 */
[----:B------:R-:W-:Y:S01]  /*482f0*/  ULDC UR10, c[0x0][0x228] ;  /* 0x00008a00000a7ab9 */ /* 0x000fe20000000800 */
[----:B---3--:R-:W-:Y:S04]  /*48300*/  @P5 STG.E desc[UR48][R210.64], R240 ;  /* 0x000000f0d2005986 */ /* 0x008fe8000c101930 */
[----:B------:R1:W-:Y:S01]  /*48310*/  @P6 STG.E desc[UR48][R244.64], R246 ;  /* 0x000000f6f4006986 */ /* 0x0003e2000c101930 */
[----:B------:R-:W-:Y:S01]  /*48320*/  ISETP.LT.AND P6, PT, R7, UR6, !P0 ;  /* 0x0000000607007c0c */ /* 0x000fe2000c7c1270 */
[----:B------:R-:W-:Y:S01]  /*48330*/  ULDC UR6, c[0x0][0x228] ;  /* 0x00008a0000067ab9 */ /* 0x000fe20000000800 */
[----:B------:R-:W-:Y:S01]  /*48340*/  ISETP.LT.AND P5, PT, R10, UR8, !P0 ;  /* 0x000000080a007c0c */ /* 0x000fe2000c7a1270 */
[----:B------:R2:W-:Y:S01]  /*48350*/  @P2 STG.E desc[UR48][R2.64], R247 ;  /* 0x000000f702002986 */ /* 0x0005e2000c101930 */
[----:B------:R-:W-:Y:S01]  /*48360*/  ULDC UR8, c[0x0][0x228] ;  /* 0x00008a0000087ab9 */ /* 0x000fe20000000800 */
[----:B-1----:R-:W-:-:S04]  /*48370*/  IADD3 R246, R6, 0x47, RZ ;  /* 0x0000004706f67810 */ /* 0x002fc80007ffe0ff */
[----:B------:R-:W-:Y:S01]  /*48380*/  ISETP.GE.AND P2, PT, R246, UR4, PT ;  /* 0x00000004f6007c0c */ /* 0x000fe2000bf46270 */
[----:B------:R-:W-:Y:S01]  /*48390*/  ULDC UR4, c[0x0][0x228] ;  /* 0x00008a0000047ab9 */ /* 0x000fe20000000800 */
[----:B------:R-:W-:Y:S01]  /*483a0*/  IMAD.WIDE R210, R0, 0x4, R208 ;  /* 0x0000000400d27825 */ /* 0x000fe200078e02d0 */
[----:B------:R-:W-:Y:S01]  /*483b0*/  ISETP.LT.AND P0, PT, R8, UR4, !P0 ;  /* 0x0000000408007c0c */ /* 0x000fe2000c701270 */
[----:B--2---:R-:W2:Y:S01]  /*483c0*/  LDL.LU R247, [R1+0x68c] ;  /* 0x00068c0001f77983 */ /* 0x004ea20000300800 */
[----:B------:R-:W-:Y:S01]  /*483d0*/  ULDC UR4, c[0x0][0x22c] ;  /* 0x00008b0000047ab9 */ /* 0x000fe20000000800 */
[----:B------:R-:W-:-:S04]  /*483e0*/  IMAD.WIDE R2, R11, 0x4, R148 ;  /* 0x000000040b027825 */ /* 0x000fc800078e0294 */
[C---:B------:R-:W-:Y:S01]  /*483f0*/  IMAD.WIDE R240, R0.reuse, 0x4, R4 ;  /* 0x0000000400f07825 */ /* 0x040fe200078e0204 */
[----:B------:R1:W-:Y:S03]  /*48400*/  @P1 STG.E desc[UR48][R2.64], R248 ;  /* 0x000000f802001986 */ /* 0x0003e6000c101930 */
[C---:B------:R-:W-:Y:S01]  /*48410*/  IMAD.WIDE R244, R0.reuse, 0x4, R150 ;  /* 0x0000000400f47825 */ /* 0x040fe200078e0296 */
[----:B----4-:R3:W-:Y:S01]  /*48420*/  @P6 STG.E desc[UR48][R210.64], R251 ;  /* 0x000000fbd2006986 */ /* 0x0107e2000c101930 */
[----:B------:R-:W-:-:S03]  /*48430*/  IADD3 R11, R0, UR26, RZ ;  /* 0x0000001a000b7c10 */ /* 0x000fc6000fffe0ff */
[----:B------:R4:W-:Y:S01]  /*48440*/  @P5 STG.E desc[UR48][R240.64], R250 ;  /* 0x000000faf0005986 */ /* 0x0009e2000c101930 */
[----:B-1----:R-:W-:-:S03]  /*48450*/  IMAD.WIDE R2, R0, 0x4, R148 ;  /* 0x0000000400027825 */ /* 0x002fc600078e0294 */
[----:B------:R-:W2:Y:S04]  /*48460*/  LDL.LU R248, [R1+0x28c] ;  /* 0x00028c0001f87983 */ /* 0x000ea80000300800 */
[----:B---3--:R-:W3:Y:S04]  /*48470*/  LDL.LU R251, [R1+0x18c] ;  /* 0x00018c0001fb7983 */ /* 0x008ee80000300800 */
[----:B------:R1:W-:Y:S04]  /*48480*/  @P4 STG.E desc[UR48][R244.64], R249 ;  /* 0x000000f9f4004986 */ /* 0x0003e8000c101930 */
[----:B----4-:R-:W4:Y:S04]  /*48490*/  LDL.LU R250, [R1+0x8c] ;  /* 0x00008c0001fa7983 */ /* 0x010f280000300800 */
[----:B------:R1:W-:Y:S04]  /*484a0*/  @P0 STG.E desc[UR48][R2.64], R242 ;  /* 0x000000f202000986 */ /* 0x0003e8000c101930 */
[----:B-1----:R-:W4:Y:S04]  /*484b0*/  LDL.LU R249, [R1+0x7c] ;  /* 0x00007c0001f97983 */ /* 0x002f280000300800 */
[----:B------:R-:W2:Y:S04]  /*484c0*/  LDL.LU R0, [R1+0x69c] ;  /* 0x00069c0001007983 */ /* 0x000ea80000300800 */
[----:B------:R-:W3:Y:S01]  /*484d0*/  LDL.LU R3, [R1+0x6ac] ;  /* 0x0006ac0001037983 */ /* 0x000ee20000300800 */
[----:B------:R-:W-:Y:S01]  /*484e0*/  VIADD R246, R6, 0x48 ;  /* 0x0000004806f67836 */ /* 0x000fe20000000000 */
[----:B------:R-:W-:-:S02]  /*484f0*/  ISETP.LT.AND P4, PT, R7, UR6, !P3 ;  /* 0x0000000607007c0c */ /* 0x000fc4000df81270 */
[----:B------:R-:W-:Y:S02]  /*48500*/  ISETP.LT.AND P5, PT, R10, UR8, !P3 ;  /* 0x000000080a007c0c */ /* 0x000fe4000dfa1270 */
[----:B------:R-:W-:Y:S01]  /*48510*/  ISETP.LT.AND P6, PT, R9, UR10, !P3 ;  /* 0x0000000a09007c0c */ /* 0x000fe2000dfc1270 */
[C---:B------:R-:W-:Y:S01]  /*48520*/  IMAD.WIDE R210, R11.reuse, 0x4, R208 ;  /* 0x000000040bd27825 */ /* 0x040fe200078e02d0 */
[----:B------:R-:W-:Y:S01]  /*48530*/  ISETP.GE.AND P1, PT, R246, UR4, PT ;  /* 0x00000004f6007c0c */ /* 0x000fe2000bf26270 */
[----:B------:R-:W-:Y:S01]  /*48540*/  ULDC UR4, c[0x0][0x22c] ;  /* 0x00008b0000047ab9 */ /* 0x000fe20000000800 */
[----:B------:R-:W-:Y:S01]  /*48550*/  ULDC UR6, c[0x0][0x228] ;  /* 0x00008a0000067ab9 */ /* 0x000fe20000000800 */
[----:B------:R-:W-:Y:S01]  /*48560*/  VIADD R246, R6, 0x49 ;  /* 0x0000004906f67836 */ /* 0x000fe20000000000 */
[----:B------:R-:W-:Y:S01]  /*48570*/  ULDC UR8, c[0x0][0x228] ;  /* 0x00008a0000087ab9 */ /* 0x000fe20000000800 */
[----:B------:R-:W-:Y:S01]  /*48580*/  IMAD.WIDE R240, R11, 0x4, R4 ;  /* 0x000000040bf07825 */ /* 0x000fe200078e0204 */
[----:B------:R-:W-:-:S02]  /*48590*/  ULDC UR10, c[0x0][0x228] ;  /* 0x00008a00000a7ab9 */ /* 0x000fc40000000800 */
[----:B------:R-:W-:Y:S01]  /*485a0*/  ISETP.GE.AND P0, PT, R246, UR4, PT ;  /* 0x00000004f6007c0c */ /* 0x000fe2000bf06270 */
[----:B------:R-:W-:Y:S01]  /*485b0*/  ULDC UR4, c[0x0][0x228] ;  /* 0x00008a0000047ab9 */ /* 0x000fe20000000800 */
[----:B------:R-:W-:Y:S01]  /*485c0*/  IMAD.WIDE R244, R11, 0x4, R150 ;  /* 0x000000040bf47825 */ /* 0x000fe200078e0296 */
[----:B------:R-:W-:Y:S01]  /*485d0*/  ISETP.LT.AND P3, PT, R8, UR4, !P3 ;  /* 0x0000000408007c0c */ /* 0x000fe2000df61270 */
[----:B------:R-:W-:Y:S01]  /*485e0*/  ULDC UR4, c[0x0][0x228] ;  /* 0x00008a0000047ab9 */ /* 0x000fe20000000800 */
[----:B---3--:R1:W-:Y:S01]  /*485f0*/  @P4 STG.E desc[UR48][R210.64], R3 ;  /* 0x00000003d2004986 */ /* 0x0083e2000c101930 */
[----:B------:R-:W-:Y:S01]  /*48600*/  ISETP.LT.AND P4, PT, R7, UR4, !P2 ;  /* 0x0000000407007c0c */ /* 0x000fe2000d781270 */
[----:B------:R-:W-:Y:S02]  /*48610*/  ULDC UR4, c[0x0][0x228] ;  /* 0x00008a0000047ab9 */ /* 0x000fe40000000800 */
[----:B--2---:R-:W-:Y:S01]  /*48620*/  @P5 STG.E desc[UR48][R240.64], R0 ;  /* 0x00000000f0005986 */ /* 0x004fe2000c101930 */
[----:B------:R-:W-:Y:S01]  /*48630*/  ISETP.LT.AND P5, PT, R9, UR4, !P2 ;  /* 0x0000000409007c0c */ /* 0x000fe2000d7a1270 */
[----:B------:R-:W-:-:S02]  /*48640*/  ULDC UR4, c[0x0][0x22c] ;  /* 0x00008b0000047ab9 */ /* 0x000fc40000000800 */
[----:B------:R2:W-:Y:S01]  /*48650*/  @P6 STG.E desc[UR48][R244.64], R247 ;  /* 0x000000f7f4006986 */ /* 0x0005e2000c101930 */
[----:B------:R-:W-:Y:S01]  /*48660*/  ISETP.LT.AND P6, PT, R10, UR6, !P2 ;  /* 0x000000060a007c0c */ /* 0x000fe2000d7c1270 */
[----:B------:R-:W-:Y:S01]  /*48670*/  ULDC UR6, c[0x0][0x228] ;  /* 0x00008a0000067ab9 */ /* 0x000fe20000000800 */
[----:B------:R-:W-:Y:S01]  /*48680*/  ISETP.LT.AND P2, PT, R8, UR8, !P2 ;  /* 0x0000000808007c0c */ /* 0x000fe2000d741270 */
[----:B-1----:R-:W-:Y:S01]  /*48690*/  IMAD.WIDE R2, R11, 0x4, R148 ;  /* 0x000000040b027825 */ /* 0x002fe200078e0294 */
[----:B------:R-:W-:-:S03]  /*486a0*/  ULDC UR8, c[0x0][0x228] ;  /* 0x00008a0000087ab9 */ /* 0x000fc60000000800 */
[----:B--2---:R-:W-:Y:S01]  /*486b0*/  VIADD R247, R11, UR26 ;  /* 0x0000001a0bf77c36 */ /* 0x004fe20008000000 */
[----:B------:R-:W-:-:S03]  /*486c0*/  IADD3 R0, R6, 0x4a, RZ ;  /* 0x0000004a06007810 */ /* 0x000fc60007ffe0ff */
[C---:B------:R-:W-:Y:S01]  /*486d0*/  IMAD.WIDE R210, R247.reuse, 0x4, R208 ;  /* 0x00000004f7d27825 */ /* 0x040fe200078e02d0 */
[----:B------:R1:W-:Y:S01]  /*486e0*/  @P3 STG.E desc[UR48][R2.64], R248 ;  /* 0x000000f802003986 */ /* 0x0003e2000c101930 */
[----:B------:R-:W-:Y:S01]  /*486f0*/  ISETP.GE.AND P3, PT, R0, UR4, PT ;  /* 0x0000000400007c0c */ /* 0x000fe2000bf66270 */
[----:B------:R-:W-:Y:S02]  /*48700*/  ULDC UR4, c[0x0][0x228] ;  /* 0x00008a0000047ab9 */ /* 0x000fe40000000800 */
[----:B------:R2:W-:Y:S01]  /*48710*/  @P4 STG.E desc[UR48][R210.64], R251 ;  /* 0x000000fbd2004986 */ /* 0x0005e2000c101930 */
[----:B------:R-:W-:Y:S01]  /*48720*/  IMAD.WIDE R240, R247, 0x4, R148 ;  /* 0x00000004f7f07825 */ /* 0x000fe200078e0294 */
[----:B------:R-:W-:Y:S01]  /*48730*/  ISETP.LT.AND P4, PT, R7, UR4, !P1 ;  /* 0x0000000407007c0c */ /* 0x000fe2000cf81270 */
[----:B------:R-:W-:Y:S02]  /*48740*/  ULDC UR4, c[0x0][0x228] ;  /* 0x00008a0000047ab9 */ /* 0x000fe40000000800 */
[----:B-1----:R-:W-:-:S04]  /*48750*/  IMAD.WIDE R2, R247, 0x4, R4 ;  /* 0x00000004f7027825 */ /* 0x002fc800078e0204 */
[C---:B--2---:R-:W-:Y:S01]  /*48760*/  IMAD.WIDE R210, R247.reuse, 0x4, R150 ;  /* 0x00000004f7d27825 */ /* 0x044fe200078e0296 */
[----:B----4-:R1:W-:Y:S01]  /*48770*/  @P6 STG.E desc[UR48][R2.64], R250 ;  /* 0x000000fa02006986 */ /* 0x0103e2000c101930 */
[----:B------:R-:W-:-:S03]  /*48780*/  IADD3 R247, R247, UR26, RZ ;  /* 0x0000001af7f77c10 */ /* 0x000fc6000fffe0ff */
[----:B------:R2:W-:Y:S01]  /*48790*/  @P5 STG.E desc[UR48][R210.64], R249 ;  /* 0x000000f9d2005986 */ /* 0x0005e2000c101930 */
[----:B------:R-:W-:Y:S01]  /*487a0*/  ISETP.LT.AND P5, PT, R9, UR6, !P1 ;  /* 0x0000000609007c0c */ /* 0x000fe2000cfa1270 */
[----:B------:R-:W-:Y:S01]  /*487b0*/  IMAD.WIDE R244, R247, 0x4, R208 ;  /* 0x00000004f7f47825 */ /* 0x000fe200078e02d0 */
[----:B------:R-:W-:Y:S01]  /*487c0*/  ISETP.LT.AND P6, PT, R7, UR10, !P0 ;  /* 0x0000000a07007c0c */ /* 0x000fe2000c7c1270 */
[----:B------:R3:W-:Y:S01]  /*487d0*/  @P2 STG.E desc[UR48][R240.64], R243 ;  /* 0x000000f3f0002986 */ /* 0x0007e2000c101930 */
[----:B------:R-:W-:Y:S01]  /*487e0*/  ISETP.LT.AND P2, PT, R10, UR4, !P1 ;  /* 0x000000040a007c0c */ /* 0x000fe2000cf41270 */
[----:B------:R-:W-:Y:S01]  /*487f0*/  VIADD R0, R6, 0x4b ;  /* 0x0000004b06007836 */ /* 0x000fe20000000000 */
[----:B------:R-:W-:Y:S01]  /*48800*/  ISETP.LT.AND P1, PT, R8, UR8, !P1 ;  /* 0x0000000808007c0c */ /* 0x000fe2000cf21270 */
[C---:B-1----:R-:W-:Y:S01]  /*48810*/  IMAD.WIDE R2, R247.reuse, 0x4, R4 ;  /* 0x00000004f7027825 */ /* 0x042fe200078e0204 */
[----:B------:R-:W-:Y:S01]  /*48820*/  ULDC UR4, c[0x0][0x22c] ;  /* 0x00008b0000047ab9 */ /* 0x000fe20000000800 */
[----:B------:R-:W-:Y:S01]  /*48830*/  @P4 STG.E desc[UR48][R244.64], R236 ;  /* 0x000000ecf4004986 */ /* 0x000fe2000c101930 */
[C---:B------:R-:W-:Y:S01]  /*48840*/  IADD3 R11, R247.reuse, UR26, RZ ;  /* 0x0000001af70b7c10 */ /* 0x040fe2000fffe0ff */
[C---:B--2---:R-:W-:Y:S01]  /*48850*/  IMAD.WIDE R210, R247.reuse, 0x4, R150 ;  /* 0x00000004f7d27825 */ /* 0x044fe200078e0296 */
[----:B------:R-:W-:Y:S01]  /*48860*/  ISETP.GE.AND P4, PT, R0, UR4, PT ;  /* 0x0000000400007c0c */ /* 0x000fe2000bf86270 */
[----:B------:R-:W-:Y:S01]  /*48870*/  ULDC UR4, c[0x0][0x228] ;  /* 0x00008a0000047ab9 */ /* 0x000fe20000000800 */
[----:B------:R-:W-:Y:S01]  /*48880*/  ULDC UR6, c[0x0][0x228] ;  /* 0x00008a0000067ab9 */ /* 0x000fe20000000800 */
[----:B---3--:R-:W-:Y:S01]  /*48890*/  IMAD.WIDE R240, R247, 0x4, R148 ;  /* 0x00000004f7f07825 */ /* 0x008fe200078e0294 */
[----:B------:R-:W-:Y:S01]  /*488a0*/  ULDC UR8, c[0x0][0x228] ;  /* 0x00008a0000087ab9 */ /* 0x000fe20000000800 */
[----:B------:R1:W-:Y:S01]  /*488b0*/  @P2 STG.E desc[UR48][R2.64], R232 ;  /* 0x000000e802002986 */ /* 0x0003e2000c101930 */
[----:B------:R-:W-:Y:S01]  /*488c0*/  ISETP.LT.AND P2, PT, R10, UR4, !P0 ;  /* 0x000000040a007c0c */ /* 0x000fe2000c741270 */
[----:B------:R-:W-:Y:S01]  /*488d0*/  ULDC UR4, c[0x0][0x228] ;  /* 0x00008a0000047ab9 */ /* 0x000fe20000000800 */
[----:B------:R-:W-:Y:S01]  /*488e0*/  IMAD.WIDE R242, R11, 0x4, R208 ;  /* 0x000000040bf27825 */ /* 0x000fe200078e02d0 */
[----:B------:R2:W-:Y:S01]  /*488f0*/  @P5 STG.E desc[UR48][R210.64], R224 ;  /* 0x000000e0d2005986 */ /* 0x0005e2000c101930 */
[----:B------:R-:W-:-:S03]  /*48900*/  ULDC UR10, c[0x0][0x228] ;  /* 0x00008a00000a7ab9 */ /* 0x000fc60000000800 */
[----:B------:R3:W-:Y:S01]  /*48910*/  @P1 STG.E desc[UR48][R240.64], R216 ;  /* 0x000000d8f0001986 */ /* 0x0007e2000c101930 */
[----:B------:R-:W-:Y:S01]  /*48920*/  ISETP.LT.AND P1, PT, R9, UR4, !P0 ;  /* 0x0000000409007c0c */ /* 0x000fe2000c721270 */
[----:B------:R-:W-:Y:S01]  /*48930*/  VIADD R0, R6, 0x4c ;  /* 0x0000004c06007836 */ /* 0x000fe20000000000 */
[----:B------:R-:W-:Y:S01]  /*48940*/  ISETP.LT.AND P0, PT, R8, UR6, !P0 ;  /* 0x0000000608007c0c */ /* 0x000fe2000c701270 */
[----:B------:R4:W-:Y:S01]  /*48950*/  @P6 STG.E desc[UR48][R242.64], R12 ;  /* 0x0000000cf2006986 */ /* 0x0009e2000c101930 */
[----:B------:R-:W-:Y:S01]  /*48960*/  ISETP.LT.AND P5, PT, R7, UR8, !P3 ;  /* 0x0000000807007c0c */ /* 0x000fe2000dfa1270 */
[C---:B-1----:R-:W-:Y:S01]  /*48970*/  IMAD.WIDE R2, R11.reuse, 0x4, R150 ;  /* 0x000000040b027825 */ /* 0x042fe200078e0296 */
[----:B------:R-:W-:Y:S01]  /*48980*/  ISETP.LT.AND P6, PT, R10, UR10, !P3 ;  /* 0x0000000a0a007c0c */ /* 0x000fe2000dfc1270 */
[----:B------:R-:W-:Y:S01]  /*48990*/  ULDC UR4, c[0x0][0x22c] ;  /* 0x00008b0000047ab9 */ /* 0x000fe20000000800 */
[C---:B------:R-:W-:Y:S01]  /*489a0*/  IADD3 R247, R11.reuse, UR26, RZ ;  /* 0x0000001a0bf77c10 */ /* 0x040fe2000fffe0ff */
[C---:B--2---:R-:W-:Y:S01]  /*489b0*/  IMAD.WIDE R210, R11.reuse, 0x4, R4 ;  /* 0x000000040bd27825 */ /* 0x044fe200078e0204 */
[----:B------:R-:W-:Y:S01]  /*489c0*/  ULDC UR6, c[0x0][0x228] ;  /* 0x00008a0000067ab9 */ /* 0x000fe20000000800 */
[----:B------:R-:W-:Y:S01]  /*489d0*/  ULDC UR8, c[0x0][0x228] ;  /* 0x00008a0000087ab9 */ /* 0x000fe20000000800 */
[----:B------:R-:W-:Y:S01]  /*489e0*/  ULDC UR10, c[0x0][0x228] ;  /* 0x00008a00000a7ab9 */ /* 0x000fe20000000800 */
[----:B---3--:R-:W-:Y:S01]  /*489f0*/  IMAD.WIDE R240, R11, 0x4, R148 ;  /* 0x000000040bf07825 */ /* 0x008fe200078e0294 */
[----:B------:R-:W-:Y:S01]  /*48a00*/  @P2 STG.E desc[UR48][R210.64], R28 ;  /* 0x0000001cd2002986 */ /* 0x000fe2000c101930 */
[----:B------:R-:W-:Y:S01]  /*48a10*/  ISETP.GE.AND P2, PT, R0, UR4, PT ;  /* 0x0000000400007c0c */ /* 0x000fe2000bf46270 */
[----:B------:R-:W-:Y:S01]  /*48a20*/  ULDC UR4, c[0x0][0x228] ;  /* 0x00008a0000047ab9 */ /* 0x000fe20000000800 */
[C---:B----4-:R-:W-:Y:S01]  /*48a30*/  IMAD.WIDE R242, R247.reuse, 0x4, R208 ;  /* 0x00000004f7f27825 */ /* 0x050fe200078e02d0 */
[----:B------:R1:W-:Y:S03]  /*48a40*/  @P1 STG.E desc[UR48][R2.64], R36 ;  /* 0x0000002402001986 */ /* 0x0003e6000c101930 */
[----:B------:R-:W-:Y:S01]  /*48a50*/  IMAD.WIDE R244, R247, 0x4, R4 ;  /* 0x00000004f7f47825 */ /* 0x000fe200078e0204 */
[----:B------:R-:W-:Y:S01]  /*48a60*/  @P0 STG.E desc[UR48][R240.64], R32 ;  /* 0x00000020f0000986 */ /* 0x000fe2000c101930 */
[----:B------:R-:W-:Y:S01]  /*48a70*/  ISETP.LT.AND P0, PT, R9, UR4, !P3 ;  /* 0x0000000409007c0c */ /* 0x000fe2000df01270 */
[----:B------:R-:W-:-:S02]  /*48a80*/  ULDC UR4, c[0x0][0x228] ;  /* 0x00008a0000047ab9 */ /* 0x000fc40000000800 */
[----:B------:R2:W-:Y:S01]  /*48a90*/  @P5 STG.E desc[UR48][R242.64], R237 ;  /* 0x000000edf2005986 */ /* 0x0005e2000c101930 */
[----:B------:R-:W-:Y:S01]  /*48aa0*/  ISETP.LT.AND P3, PT, R8, UR4, !P3 ;  /* 0x0000000408007c0c */ /* 0x000fe2000df61270 */
[----:B------:R-:W-:Y:S01]  /*48ab0*/  VIADD R11, R247, UR26 ;  /* 0x0000001af70b7c36 */ /* 0x000fe20008000000 */
[----:B------:R-:W-:Y:S01]  /*48ac0*/  ISETP.LT.AND P5, PT, R10, UR8, !P4 ;  /* 0x000000080a007c0c */ /* 0x000fe2000e7a1270 */
[----:B------:R3:W-:Y:S01]  /*48ad0*/  @P6 STG.E desc[UR48][R244.64], R233 ;  /* 0x000000e9f4006986 */ /* 0x0007e2000c101930 */
[----:B------:R-:W-:Y:S01]  /*48ae0*/  ISETP.LT.AND P6, PT, R7, UR6, !P4 ;  /* 0x0000000607007c0c */ /* 0x000fe2000e7c1270 */
[----:B-1----:R-:W-:Y:S01]  /*48af0*/  IMAD.WIDE R2, R247, 0x4, R150 ;  /* 0x00000004f7027825 */ /* 0x002fe200078e0296 */
[----:B------:R-:W-:Y:S01]  /*48b00*/  ISETP.LT.AND P1, PT, R9, UR10, !P4 ;  /* 0x0000000a09007c0c */ /* 0x000fe2000e721270 */
[----:B------:R-:W-:Y:S02]  /*48b10*/  ULDC UR4, c[0x0][0x22c] ;  /* 0x00008b0000047ab9 */ /* 0x000fe40000000800 */
[----:B------:R-:W-:Y:S01]  /*48b20*/  IMAD.WIDE R210, R247, 0x4, R148 ;  /* 0x00000004f7d27825 */ /* 0x000fe200078e0294 */
[----:B------:R-:W-:Y:S01]  /*48b30*/  IADD3 R0, R6, 0x4d, RZ ;  /* 0x0000004d06007810 */ /* 0x000fe20007ffe0ff */
[----:B------:R1:W-:Y:S01]  /*48b40*/  @P0 STG.E desc[UR48][R2.64], R225 ;  /* 0x000000e102000986 */ /* 0x0003e2000c101930 */
[----:B------:R-:W-:Y:S01]  /*48b50*/  ULDC UR6, c[0x0][0x228] ;  /* 0x00008a0000067ab9 */ /* 0x000fe20000000800 */
[----:B--2---:R-:W-:Y:S01]  /*48b60*/  IMAD.WIDE R236, R11, 0x4, R4 ;  /* 0x000000040bec7825 */ /* 0x004fe200078e0204 */
[----:B------:R-:W-:-:S03]  /*48b70*/  ULDC UR8, c[0x0][0x228] ;  /* 0x00008a0000087ab9 */ /* 0x000fc60000000800 */
[C---:B---3--:R-:W-:Y:S01]  /*48b80*/  IMAD.WIDE R232, R11.reuse, 0x4, R208 ;  /* 0x000000040be87825 */ /* 0x048fe200078e02d0 */
[----:B------:R2:W-:Y:S03]  /*48b90*/  @P3 STG.E desc[UR48][R210.64], R217 ;  /* 0x000000d9d2003986 */ /* 0x0005e6000c101930 */
[----:B------:R-:W-:Y:S01]  /*48ba0*/  IMAD.WIDE R240, R11, 0x4, R150 ;  /* 0x000000040bf07825 */ /* 0x000fe200078e0296 */
[----:B------:R-:W-:Y:S01]  /*48bb0*/  ISETP.GE.AND P0, PT, R0, UR4, PT ;  /* 0x0000000400007c0c */ /* 0x000fe2000bf06270 */
[----:B------:R3:W-:Y:S01]  /*48bc0*/  @P6 STG.E desc[UR48][R232.64], R13 ;  /* 0x0000000de8006986 */ /* 0x0007e2000c101930 */
[----:B------:R-:W-:Y:S01]  /*48bd0*/  ULDC UR4, c[0x0][0x228] ;  /* 0x00008a0000047ab9 */ /* 0x000fe20000000800 */
[----:B------:R-:W-:Y:S02]  /*48be0*/  ULDC UR10, c[0x0][0x228] ;  /* 0x00008a00000a7ab9 */ /* 0x000fe40000000800 */
[----:B------:R4:W-:Y:S04]  /*48bf0*/  @P5 STG.E desc[UR48][R236.64], R29 ;  /* 0x0000001dec005986 */ /* 0x0009e8000c101930 */
[----:B------:R4:W-:Y:S01]  /*48c00*/  @P1 STG.E desc[UR48][R240.64], R37 ;  /* 0x00000025f0001986 */ /* 0x0009e2000c101930 */
[----:B------:R-:W-:Y:S01]  /*48c10*/  ISETP.LT.AND P1, PT, R8, UR4, !P4 ;  /* 0x0000000408007c0c */ /* 0x000fe2000e721270 */
[----:B------:R-:W-:Y:S01]  /*48c20*/  VIADD R0, R6, 0x4e ;  /* 0x0000004e06007836 */ /* 0x000fe20000000000 */
[----:B------:R-:W-:Y:S01]  /*48c30*/  ULDC UR4, c[0x0][0x22c] ;  /* 0x00008b0000047ab9 */ /* 0x000fe20000000800 */
[----:B------:R-:W-:Y:S01]  /*48c40*/  ISETP.LT.AND P4, PT, R7, UR6, !P2 ;  /* 0x0000000607007c0c */ /* 0x000fe2000d781270 */
[----:B-1----:R-:W-:Y:S01]  /*48c50*/  IMAD.WIDE R2, R11, 0x4, R148 ;  /* 0x000000040b027825 */ /* 0x002fe200078e0294 */
[----:B------:R-:W-:Y:S01]  /*48c60*/  ISETP.LT.AND P5, PT, R10, UR8, !P2 ;  /* 0x000000080a007c0c */ /* 0x000fe2000d7a1270 */
[----:B------:R-:W-:Y:S01]  /*48c70*/  ULDC UR6, c[0x0][0x228] ;  /* 0x00008a0000067ab9 */ /* 0x000fe20000000800 */
[----:B------:R-:W-:Y:S01]  /*48c80*/  ISETP.LT.AND P6, PT, R9, UR10, !P2 ;  /* 0x0000000a09007c0c */ /* 0x000fe2000d7c1270 */
[----:B------:R-:W-:Y:S01]  /*48c90*/  ULDC UR8, c[0x0][0x228] ;  /* 0x00008a0000087ab9 */ /* 0x000fe20000000800 */
[----:B------:R-:W-:Y:S01]  /*48ca0*/  ISETP.GE.AND P3, PT, R0, UR4, PT ;  /* 0x0000000400007c0c */ /* 0x000fe2000bf66270 */
[----:B------:R-:W-:Y:S01]  /*48cb0*/  VIADD R0, R6, 0x4f ;  /* 0x0000004f06007836 */ /* 0x000fe20000000000 */
[----:B--2---:R-:W-:Y:S01]  /*48cc0*/  IADD3 R211, R11, UR26, RZ ;  /* 0x0000001a0bd37c10 */ /* 0x004fe2000fffe0ff */
[----:B------:R-:W-:Y:S01]  /*48cd0*/  ULDC UR4, c[0x0][0x22c] ;  /* 0x00008b0000047ab9 */ /* 0x000fe20000000800 */
[----:B------:R1:W-:Y:S01]  /*48ce0*/  @P1 STG.E desc[UR48][R2.64], R33 ;  /* 0x0000002102001986 */ /* 0x0003e2000c101930 */
[----:B------:R-:W-:Y:S01]  /*48cf0*/  ULDC UR10, c[0x0][0x228] ;  /* 0x00008a00000a7ab9 */ /* 0x000fe20000000800 */
[----:B------:R-:W-:Y:S01]  /*48d00*/  ISETP.GE.AND P1, PT, R0, UR4, PT ;  /* 0x0000000400007c0c */ /* 0x000fe2000bf26270 */
[----:B---3--:R-:W-:Y:S01]  /*48d10*/  IMAD.WIDE R12, R211, 0x4, R208 ;  /* 0x00000004d30c7825 */ /* 0x008fe200078e02d0 */
[----:B------:R-:W-:-:S03]  /*48d20*/  ULDC UR4, c[0x0][0x228] ;  /* 0x00008a0000047ab9 */ /* 0x000fc60000000800 */
[C---:B----4-:R-:W-:Y:S01]  /*48d30*/  IMAD.WIDE R28, R211.reuse, 0x4, R4 ;  /* 0x00000004d31c7825 */ /* 0x050fe200078e0204 */
[----:B------:R-:W-:Y:S01]  /*48d40*/  ISETP.LT.AND P2, PT, R8, UR4, !P2 ;  /* 0x0000000408007c0c */ /* 0x000fe2000d741270 */
[----:B------:R-:W-:Y:S02]  /*48d50*/  ULDC UR4, c[0x0][0x228] ;  /* 0x00008a0000047ab9 */ /* 0x000fe40000000800 */
[----:B------:R-:W-:Y:S01]  /*48d60*/  IMAD.WIDE R36, R211, 0x4, R150 ;  /* 0x00000004d3247825 */ /* 0x000fe200078e0296 */
[----:B------:R2:W-:Y:S01]  /*48d70*/  @P4 STG.E desc[UR48][R12.64], R238 ;  /* 0x000000ee0c004986 */ /* 0x0005e2000c101930 */
[----:B------:R-:W-:Y:S01]  /*48d80*/  ISETP.LT.AND P4, PT, R7, UR4, !P0 ;  /* 0x0000000407007c0c */ /* 0x000fe2000c781270 */
[----:B------:R-:W-:Y:S02]  /*48d90*/  ULDC UR4, c[0x0][0x228] ;  /* 0x00008a0000047ab9 */ /* 0x000fe40000000800 */
[----:B------:R3:W-:Y:S01]  /*48da0*/  @P5 STG.E desc[UR48][R28.64], R234 ;  /* 0x000000ea1c005986 */ /* 0x0007e2000c101930 */
[----:B------:R-:W-:Y:S01]  /*48db0*/  ISETP.LT.AND P5, PT, R9, UR4, !P0 ;  /* 0x0000000409007c0c */ /* 0x000fe2000c7a1270 */
[----:B------:R-:W-:-:S02]  /*48dc0*/  VIADD R11, R211, UR26 ;  /* 0x0000001ad30b7c36 */ /* 0x000fc40008000000 */
[----:B-1----:R-:W-:Y:S01]  /*48dd0*/  IMAD.WIDE R2, R211, 0x4, R148 ;  /* 0x00000004d3027825 */ /* 0x002fe200078e0294 */
[----:B------:R1:W-:Y:S01]  /*48de0*/  @P6 STG.E desc[UR48][R36.64], R226 ;  /* 0x000000e224006986 */ /* 0x0003e2000c101930 */
[----:B------:R-:W-:Y:S01]  /*48df0*/  ISETP.LT.AND P6, PT, R10, UR6, !P0 ;  /* 0x000000060a007c0c */ /* 0x000fe2000c7c1270 */
[----:B------:R-:W-:Y:S01]  /*48e00*/  ULDC UR4, c[0x0][0x22c] ;  /* 0x00008b0000047ab9 */ /* 0x000fe20000000800 */
[----:B------:R-:W-:Y:S01]  /*48e10*/  ISETP.LT.AND P0, PT, R8, UR8, !P0 ;  /* 0x0000000808007c0c */ /* 0x000fe2000c701270 */
[C---:B--2---:R-:W-:Y:S01]  /*48e20*/  IMAD.WIDE R12, R11.reuse, 0x4, R208 ;  /* 0x000000040b0c7825 */ /* 0x044fe200078e02d0 */
[----:B------:R-:W-:Y:S01]  /*48e30*/  IADD3 R0, R6, 0x50, RZ ;  /* 0x0000005006007810 */ /* 0x000fe20007ffe0ff */
[----:B------:R2:W-:Y:S01]  /*48e40*/  @P2 STG.E desc[UR48][R2.64], R218 ;  /* 0x000000da02002986 */ /* 0x0005e2000c101930 */
[----:B------:R-:W-:Y:S01]  /*48e50*/  ULDC UR6, c[0x0][0x228] ;  /* 0x00008a0000067ab9 */ /* 0x000fe20000000800 */
[----:B---3--:R-:W-:Y:S01]  /*48e60*/  IMAD.WIDE R28, R11, 0x4, R4 ;  /* 0x000000040b1c7825 */ /* 0x008fe200078e0204 */
[----:B------:R-:W-:Y:S01]  /*48e70*/  ISETP.GE.AND P2, PT, R0, UR4, PT ;  /* 0x0000000400007c0c */ /* 0x000fe2000bf46270 */
[----:B------:R-:W-:-:S02]  /*48e80*/  ULDC UR4, c[0x0][0x228] ;  /* 0x00008a0000047ab9 */ /* 0x000fc40000000800 */
[C---:B------:R-:W-:Y:S01]  /*48e90*/  IMAD.WIDE R32, R11.reuse, 0x4, R150 ;  /* 0x000000040b207825 */ /* 0x040fe200078e0296 */
[----:B------:R3:W-:Y:S03]  /*48ea0*/  @P4 STG.E desc[UR48][R12.64], R14 ;  /* 0x0000000e0c004986 */ /* 0x0007e6000c101930 */
[----:B-1----:R-:W-:Y:S01]  /*48eb0*/  IMAD.WIDE R36, R11, 0x4, R148 ;  /* 0x000000040b247825 */ /* 0x002fe200078e0294 */
[----:B------:R1:W-:Y:S01]  /*48ec0*/  @P6 STG.E desc[UR48][R28.64], R30 ;  /* 0x0000001e1c006986 */ /* 0x0003e2000c101930 */
[----:B------:R-:W-:Y:S01]  /*48ed0*/  ISETP.LT.AND P4, PT, R7, UR4, !P3 ;  /* 0x0000000407007c0c */ /* 0x000fe2000df81270 */
[----:B------:R-:W-:Y:S01]  /*48ee0*/  ULDC UR4, c[0x0][0x228] ;  /* 0x00008a0000047ab9 */ /* 0x000fe20000000800 */
[----:B------:R-:W-:Y:S01]  /*48ef0*/  ULDC UR8, c[0x0][0x228] ;  /* 0x00008a0000087ab9 */ /* 0x000fe20000000800 */
[----:B------:R4:W-:Y:S01]  /*48f00*/  @P5 STG.E desc[UR48][R32.64], R38 ;  /* 0x0000002620005986 */ /* 0x0009e2000c101930 */
[----:B------:R-:W-:Y:S01]  /*48f10*/  ISETP.LT.AND P5, PT, R9, UR6, !P3 ;  /* 0x0000000609007c0c */ /* 0x000fe2000dfa1270 */
[----:B------:R-:W-:Y:S01]  /*48f20*/  VIADD R0, R6, 0x51 ;  /* 0x0000005106007836 */ /* 0x000fe20000000000 */
[----:B------:R-:W-:Y:S01]  /*48f30*/  IADD3 R11, R11, UR26, RZ ;  /* 0x0000001a0b0b7c10 */ /* 0x000fe2000fffe0ff */
[----:B------:R4:W-:Y:S01]  /*48f40*/  @P0 STG.E desc[UR48][R36.64], R34 ;  /* 0x0000002224000986 */ /* 0x0009e2000c101930 */
[----:B------:R-:W-:Y:S01]  /*48f50*/  ISETP.LT.AND P0, PT, R10, UR4, !P3 ;  /* 0x000000040a007c0c */ /* 0x000fe2000df01270 */
[----:B------:R-:W-:Y:S01]  /*48f60*/  ULDC UR4, c[0x0][0x22c] ;  /* 0x00008b0000047ab9 */ /* 0x000fe20000000800 */
[----:B------:R-:W-:Y:S01]  /*48f70*/  ISETP.LT.AND P3, PT, R8, UR8, !P3 ;  /* 0x0000000808007c0c */ /* 0x000fe2000df61270 */
[----:B--2---:R-:W-:Y:S01]  /*48f80*/  IMAD.WIDE R2, R11, 0x4, R208 ;  /* 0x000000040b027825 */ /* 0x004fe200078e02d0 */
[----:B------:R-:W-:Y:S01]  /*48f90*/  ISETP.LT.AND P6, PT, R7, UR10, !P1 ;  /* 0x0000000a07007c0c */ /* 0x000fe2000cfc1270 */
[----:B------:R-:W-:-:S02]  /*48fa0*/  ULDC UR6, c[0x0][0x228] ;  /* 0x00008a0000067ab9 */ /* 0x000fc40000000800 */
[C---:B---3--:R-:W-:Y:S01]  /*48fb0*/  IMAD.WIDE R12, R11.reuse, 0x4, R4 ;  /* 0x000000040b0c7825 */ /* 0x048fe200078e0204 */
[----:B------:R2:W-:Y:S03]  /*48fc0*/  @P4 STG.E desc[UR48][R2.64], R239 ;  /* 0x000000ef02004986 */ /* 0x0005e6000c101930 */
[C---:B-1----:R-:W-:Y:S01]  /*48fd0*/  IMAD.WIDE R28, R11.reuse, 0x4, R150 ;  /* 0x000000040b1c7825 */ /* 0x042fe200078e0296 */
[----:B------:R-:W-:-:S03]  /*48fe0*/  IADD3 R211, R11, UR26, RZ ;  /* 0x0000001a0bd37c10 */ /* 0x000fc6000fffe0ff */
[----:B----4-:R-:W-:Y:S01]  /*48ff0*/  IMAD.WIDE R32, R11, 0x4, R148 ;  /* 0x000000040b207825 */ /* 0x010fe200078e0294 */
[----:B------:R-:W-:Y:S01]  /*49000*/  ISETP.GE.AND P4, PT, R0, UR4, PT ;  /* 0x0000000400007c0c */ /* 0x000fe2000bf86270 */
[----:B------:R1:W-:Y:S01]  /*49010*/  @P0 STG.E desc[UR48][R12.64], R235 ;  /* 0x000000eb0c000986 */ /* 0x0003e2000c101930 */
[----:B------:R-:W-:Y:S01]  /*49020*/  ULDC UR4, c[0x0][0x228] ;  /* 0x00008a0000047ab9 */ /* 0x000fe20000000800 */
[----:B------:R-:W-:Y:S01]  /*49030*/  ULDC UR8, c[0x0][0x228] ;  /* 0x00008a0000087ab9 */ /* 0x000fe20000000800 */
[----:B------:R-:W-:Y:S01]  /*49040*/  ULDC UR10, c[0x0][0x228] ;  /* 0x00008a00000a7ab9 */ /* 0x000fe20000000800 */
[----:B------:R-:W-:Y:S01]  /*49050*/  @P5 STG.E desc[UR48][R28.64], R227 ;  /* 0x000000e31c005986 */ /* 0x000fe2000c101930 */
[----:B------:R-:W-:-:S03]  /*49060*/  IMAD.WIDE R36, R211, 0x4, R208 ;  /* 0x00000004d3247825 */ /* 0x000fc600078e02d0 */
[----:B------:R-:W-:Y:S01]  /*49070*/  @P3 STG.E desc[UR48][R32.64], R219 ;  /* 0x000000db20003986 */ /* 0x000fe2000c101930 */
[----:B------:R-:W-:Y:S01]  /*49080*/  ISETP.LT.AND P3, PT, R10, UR4, !P1 ;  /* 0x000000040a007c0c */ /* 0x000fe2000cf61270 */
[----:B------:R-:W-:Y:S02]  /*49090*/  ULDC UR4, c[0x0][0x228] ;  /* 0x00008a0000047ab9 */ /* 0x000fe40000000800 */
[----:B------:R-:W-:Y:S01]  /*490a0*/  ISETP.LT.AND P0, PT, R9, UR4, !P1 ;  /* 0x0000000409007c0c */ /* 0x000fe2000cf01270 */
[----:B------:R3:W-:Y:S01]  /*490b0*/  @P6 STG.E desc[UR48][R36.64], R15 ;  /* 0x0000000f24006986 */ /* 0x0007e2000c101930 */
[----:B------:R-:W-:Y:S01]  /*490c0*/  ISETP.LT.AND P1, PT, R8, UR6, !P1 ;  /* 0x0000000608007c0c */ /* 0x000fe2000cf21270 */
[----:B--2---:R-:W-:Y:S01]  /*490d0*/  IMAD.WIDE R2, R211, 0x4, R4 ;  /* 0x00000004d3027825 */ /* 0x004fe200078e0204 */
[----:B------:R-:W-:Y:S01]  /*490e0*/  ISETP.LT.AND P5, PT, R7, UR8, !P2 ;  /* 0x0000000807007c0c */ /* 0x000fe2000d7a1270 */
[----:B------:R-:W-:Y:S01]  /*490f0*/  ULDC UR4, c[0x0][0x22c] ;  /* 0x00008b0000047ab9 */ /* 0x000fe20000000800 */
[----:B------:R-:W-:Y:S01]  /*49100*/  ISETP.LT.AND P6, PT, R10, UR10, !P2 ;  /* 0x0000000a0a007c0c */ /* 0x000fe2000d7c1270 */
[----:B------:R-:W-:Y:S01]  /*49110*/  VIADD R0, R6, 0x52 ;  /* 0x0000005206007836 */ /* 0x000fe20000000000 */
[C---:B------:R-:W-:Y:S01]  /*49120*/  IADD3 R11, R211.reuse, UR26, RZ ;  /* 0x0000001ad30b7c10 */ /* 0x040fe2000fffe0ff */
[C---:B-1----:R-:W-:Y:S01]  /*49130*/  IMAD.WIDE R12, R211.reuse, 0x4, R150 ;  /* 0x00000004d30c7825 */ /* 0x042fe200078e0296 */
[----:B------:R1:W-:Y:S01]  /*49140*/  @P3 STG.E desc[UR48][R2.64], R31 ;  /* 0x0000001f02003986 */ /* 0x0003e2000c101930 */
[----:B------:R-:W-:Y:S01]  /*49150*/  ULDC UR6, c[0x0][0x228] ;  /* 0x00008a0000067ab9 */ /* 0x000fe20000000800 */
[----:B------:R-:W-:Y:S01]  /*49160*/  ISETP.GE.AND P3, PT, R0, UR4, PT ;  /* 0x0000000400007c0c */ /* 0x000fe2000bf66270 */
[----:B---3--:R-:W-:Y:S01]  /*49170*/  IMAD.WIDE R14, R211, 0x4, R148 ;  /* 0x00000004d30e7825 */ /* 0x008fe200078e0294 */
[----:B------:R-:W-:Y:S01]  /*49180*/  ULDC UR4, c[0x0][0x228] ;  /* 0x00008a0000047ab9 */ /* 0x000fe20000000800 */
[----:B------:R2:W-:Y:S01]  /*49190*/  @P0 STG.E desc[UR48][R12.64], R39 ;  /* 0x000000270c000986 */ /* 0x0005e2000c101930 */
[----:B------:R-:W-:Y:S01]  /*491a0*/  ULDC UR8, c[0x0][0x228] ;  /* 0x00008a0000087ab9 */ /* 0x000fe20000000800 */
[----:B------:R-:W-:Y:S01]  /*491b0*/  IMAD.WIDE R28, R11, 0x4, R208 ;  /* 0x000000040b1c7825 */ /* 0x000fe200078e02d0 */
[----:B------:R-:W-:Y:S01]  /*491c0*/  ISETP.LT.AND P0, PT, R9, UR4, !P2 ;  /* 0x0000000409007c0c */ /* 0x000fe2000d701270 */
[----:B------:R-:W-:-:S02]  /*491d0*/  ULDC UR10, c[0x0][0x228] ;  /* 0x00008a00000a7ab9 */ /* 0x000fc40000000800 */
[C---:B------:R-:W-:Y:S01]  /*491e0*/  IMAD.WIDE R32, R11.reuse, 0x4, R4 ;  /* 0x000000040b207825 */ /* 0x040fe200078e0204 */
[----:B------:R3:W-:Y:S01]  /*491f0*/  @P1 STG.E desc[UR48][R14.64], R35 ;  /* 0x000000230e001986 */ /* 0x0007e2000c101930 */
[----:B------:R-:W-:Y:S02]  /*49200*/  ULDC UR4, c[0x0][0x228] ;  /* 0x00008a0000047ab9 */ /* 0x000fe40000000800 */
[----:B------:R-:W-:Y:S01]  /*49210*/  ISETP.LT.AND P2, PT, R8, UR4, !P2 ;  /* 0x0000000408007c0c */ /* 0x000fe2000d741270 */
[----:B------:R4:W-:Y:S01]  /*49220*/  @P5 STG.E desc[UR48][R28.64], R24 ;  /* 0x000000181c005986 */ /* 0x0009e2000c101930 */
[----:B------:R-:W-:Y:S01]  /*49230*/  ISETP.LT.AND P5, PT, R10, UR8, !P4 ;  /* 0x000000080a007c0c */ /* 0x000fe2000e7a1270 */
[----:B-1----:R-:W-:Y:S01]  /*49240*/  IMAD.WIDE R2, R11, 0x4, R150 ;  /* 0x000000040b027825 */ /* 0x002fe200078e0296 */
[----:B------:R-:W-:Y:S01]  /*49250*/  ISETP.LT.AND P1, PT, R9, UR10, !P4 ;  /* 0x0000000a09007c0c */ /* 0x000fe2000e721270 */
[----:B------:R-:W-:Y:S01]  /*49260*/  @P6 STG.E desc[UR48][R32.64], R20 ;  /* 0x0000001420006986 */ /* 0x000fe2000c101930 */
[----:B------:R-:W-:Y:S01]  /*49270*/  ISETP.LT.AND P6, PT, R7, UR6, !P4 ;  /* 0x0000000607007c0c */ /* 0x000fe2000e7c1270 */
[----:B--2---:R-:W-:Y:S01]  /*49280*/  IMAD.WIDE R12, R11, 0x4, R148 ;  /* 0x000000040b0c7825 */ /* 0x004fe200078e0294 */
[----:B------:R-:W-:-:S03]  /*49290*/  IADD3 R0, R6, 0x53, RZ ;  /* 0x0000005306007810 */ /* 0x000fc60007ffe0ff */
[----:B---3--:R-:W-:Y:S01]  /*492a0*/  VIADD R35, R11, UR26 ;  /* 0x0000001a0b237c36 */ /* 0x008fe20008000000 */
[----:B------:R1:W-:Y:S01]  /*492b0*/  @P0 STG.E desc[UR48][R2.64], R16 ;  /* 0x0000001002000986 */ /* 0x0003e2000c101930 */
[----:B------:R-:W-:Y:S01]  /*492c0*/  ULDC UR4, c[0x0][0x22c] ;  /* 0x00008b0000047ab9 */ /* 0x000fe20000000800 */
[----:B------:R-:W-:Y:S01]  /*492d0*/  ULDC UR6, c[0x0][0x228] ;  /* 0x00008a0000067ab9 */ /* 0x000fe20000000800 */
[C---:B------:R-:W-:Y:S01]  /*492e0*/  IMAD.WIDE R14, R35.reuse, 0x4, R208 ;  /* 0x00000004230e7825 */ /* 0x040fe200078e02d0 */
[----:B------:R2:W-:Y:S01]  /*492f0*/  @P2 STG.E desc[UR48][R12.64], R44 ;  /* 0x0000002c0c002986 */ /* 0x0005e2000c101930 */
[----:B------:R-:W-:Y:S01]  /*49300*/  ULDC UR8, c[0x0][0x228] ;  /* 0x00008a0000087ab9 */ /* 0x000fe20000000800 */
[----:B------:R-:W-:Y:S01]  /*49310*/  ULDC UR10, c[0x0][0x228] ;  /* 0x00008a00000a7ab9 */ /* 0x000fe20000000800 */
[----:B----4-:R-:W-:Y:S01]  /*49320*/  IMAD.WIDE R28, R35, 0x4, R4 ;  /* 0x00000004231c7825 */ /* 0x010fe200078e0204 */
[----:B------:R-:W-:-:S03]  /*49330*/  ISETP.GE.AND P0, PT, R0, UR4, PT ;  /* 0x0000000400007c0c */ /* 0x000fc6000bf06270 */
[----:B------:R-:W-:Y:S01]  /*49340*/  IMAD.WIDE R30, R35, 0x4, R150 ;  /* 0x00000004231e7825 */ /* 0x000fe200078e0296 */
[----:B------:R3:W-:Y:S01]  /*49350*/  @P6 STG.E desc[UR48][R14.64], R40 ;  /* 0x000000280e006986 */ /* 0x0007e2000c101930 */
[----:B------:R-:W-:-:S03]  /*49360*/  ULDC UR4, c[0x0][0x228] ;  /* 0x00008a0000047ab9 */ /* 0x000fc60000000800 */
[----:B------:R4:W-:Y:S04]  /*49370*/  @P5 STG.E desc[UR48][R28.64], R88 ;  /* 0x000000581c005986 */ /* 0x0009e8000c101930 */
[----:B------:R-:W-:Y:S01]  /*49380*/  @P1 STG.E desc[UR48][R30.64], R64 ;  /* 0x000000401e001986 */ /* 0x000fe2000c101930 */
        /* <DEDUP_REMOVED lines=11> */
[----:B------:R-:W-:Y:S01]  /*49440*/  IADD3 R11, R35, UR26, RZ ;  /* 0x0000001a230b7c10 */ /* 0x000fe2000fffe0ff */
[----:B------:R-:W-:Y:S01]  /*49450*/  ULDC UR4, c[0x0][0x22c] ;  /* 0x00008b0000047ab9 */ /* 0x000fe20000000800 */
[----:B------:R1:W-:Y:S01]  /*49460*/  @P1 STG.E desc[UR48][R2.64], R60 ;  /* 0x0000003c02001986 */ /* 0x0003e2000c101930 */
[----:B------:R-:W-:Y:S01]  /*49470*/  ULDC UR10, c[0x0][0x228] ;  /* 0x00008a00000a7ab9 */ /* 0x000fe20000000800 */
[----:B------:R-:W-:Y:S01]  /*49480*/  ISETP.GE.AND P1, PT, R0, UR4, PT ;  /* 0x0000000400007c0c */ /* 0x000fe2000bf26270 */
[----:B--2---:R-:W-:Y:S01]  /*49490*/  IMAD.WIDE R12, R11, 0x4, R208 ;  /* 0x000000040b0c7825 */ /* 0x004fe200078e02d0 */
[----:B------:R-:W-:-:S03]  /*494a0*/  ULDC UR4, c[0x0][0x228] ;  /* 0x00008a0000047ab9 */ /* 0x000fc60000000800 */
[C---:B---3--:R-:W-:Y:S01]  /*494b0*/  IMAD.WIDE R14, R11.reuse, 0x4, R4 ;  /* 0x000000040b0e7825 */ /* 0x048fe200078e0204 */
[----:B------:R-:W-:Y:S01]  /*494c0*/  ISETP.LT.AND P3, PT, R8, UR4, !P3 ;  /* 0x0000000408007c0c */ /* 0x000fe2000df61270 */
[----:B------:R-:W-:Y:S02]  /*494d0*/  ULDC UR4, c[0x0][0x228] ;  /* 0x00008a0000047ab9 */ /* 0x000fe40000000800 */
[----:B----4-:R-:W-:Y:S01]  /*494e0*/  IMAD.WIDE R28, R11, 0x4, R150 ;  /* 0x000000040b1c7825 */ /* 0x010fe200078e0296 */
[----:B------:R2:W-:Y:S01]  /*494f0*/  @P4 STG.E desc[UR48][R12.64], R25 ;  /* 0x000000190c004986 */ /* 0x0005e2000c101930 */
[----:B------:R-:W-:Y:S01]  /*49500*/  ISETP.LT.AND P4, PT, R7, UR4, !P0 ;  /* 0x0000000407007c0c */ /* 0x000fe2000c781270 */
[----:B------:R-:W-:Y:S02]  /*49510*/  ULDC UR4, c[0x0][0x228] ;  /* 0x00008a0000047ab9 */ /* 0x000fe40000000800 */
[----:B------:R3:W-:Y:S01]  /*49520*/  @P5 STG.E desc[UR48][R14.64], R21 ;  /* 0x000000150e005986 */ /* 0x0007e2000c101930 */
[----:B------:R-:W-:Y:S01]  /*49530*/  ISETP.LT.AND P5, PT, R9, UR4, !P0 ;  /* 0x0000000409007c0c */ /* 0x000fe2000c7a1270 */
[C---:B-1----:R-:W-:Y:S01]  /*49540*/  IMAD.WIDE R2, R11.reuse, 0x4, R148 ;  /* 0x000000040b027825 */ /* 0x042fe200078e0294 */
[----:B------:R-:W-:Y:S01]  /*49550*/  IADD3 R0, R6, 0x56, RZ ;  /* 0x0000005606007810 */ /* 0x000fe20007ffe0ff */
[----:B------:R1:W-:Y:S01]  /*49560*/  @P6 STG.E desc[UR48][R28.64], R17 ;  /* 0x000000111c006986 */ /* 0x0003e2000c101930 */
[----:B------:R-:W-:Y:S01]  /*49570*/  ISETP.LT.AND P6, PT, R10, UR6, !P0 ;  /* 0x000000060a007c0c */ /* 0x000fe2000c7c1270 */
[----:B------:R-:W-:Y:S01]  /*49580*/  ULDC UR4, c[0x0][0x22c] ;  /* 0x00008b0000047ab9 */ /* 0x000fe20000000800 */
[----:B------:R-:W-:Y:S01]  /*49590*/  ISETP.LT.AND P0, PT, R8, UR8, !P0 ;  /* 0x0000000808007c0c */ /* 0x000fe2000c701270 */
[----:B--2---:R-:W-:Y:S01]  /*495a0*/  VIADD R25, R11, UR26 ;  /* 0x0000001a0b197c36 */ /* 0x004fe20008000000 */
[----:B------:R2:W-:Y:S01]  /*495b0*/  @P3 STG.E desc[UR48][R2.64], R45 ;  /* 0x0000002d02003986 */ /* 0x0005e2000c101930 */
[----:B------:R-:W-:Y:S01]  /*495c0*/  ULDC UR6, c[0x0][0x228] ;  /* 0x00008a0000067ab9 */ /* 0x000fe20000000800 */
[----:B------:R-:W-:Y:S01]  /*495d0*/  ULDC UR8, c[0x0][0x228] ;  /* 0x00008a0000087ab9 */ /* 0x000fe20000000800 */
[----:B------:R-:W-:Y:S01]  /*495e0*/  IMAD.WIDE R12, R25, 0x4, R208 ;  /* 0x00000004190c7825 */ /* 0x000fe200078e02d0 */
[----:B------:R-:W-:Y:S01]  /*495f0*/  ISETP.GE.AND P3, PT, R0, UR4, PT ;  /* 0x0000000400007c0c */ /* 0x000fe2000bf66270 */
[----:B------:R-:W-:-:S02]  /*49600*/  ULDC UR4, c[0x0][0x228] ;  /* 0x00008a0000047ab9 */ /* 0x000fc40000000800 */
[C---:B---3--:R-:W-:Y:S01]  /*49610*/  IMAD.WIDE R14, R25.reuse, 0x4, R4 ;  /* 0x00000004190e7825 */ /* 0x048fe200078e0204 */
[----:B------:R3:W-:Y:S03]  /*49620*/  @P4 STG.E desc[UR48][R12.64], R41 ;  /* 0x000000290c004986 */ /* 0x0007e6000c101930 */
[C---:B-1----:R-:W-:Y:S01]  /*49630*/  IMAD.WIDE R16, R25.reuse, 0x4, R150 ;  /* 0x0000000419107825 */ /* 0x042fe200078e0296 */
[----:B------:R1:W-:Y:S03]  /*49640*/  @P6 STG.E desc[UR48][R14.64], R89 ;  /* 0x000000590e006986 */ /* 0x0003e6000c101930 */
[----:B------:R-:W-:Y:S01]  /*49650*/  IMAD.WIDE R20, R25, 0x4, R148 ;  /* 0x0000000419147825 */ /* 0x000fe200078e0294 */
[----:B------:R-:W-:Y:S01]  /*49660*/  ISETP.LT.AND P4, PT, R7, UR4, !P2 ;  /* 0x0000000407007c0c */ /* 0x000fe2000d781270 */
[----:B------:R4:W-:Y:S01]  /*49670*/  @P5 STG.E desc[UR48][R16.64], R65 ;  /* 0x0000004110005986 */ /* 0x0009e2000c101930 */
[----:B------:R-:W-:Y:S01]  /*49680*/  ULDC UR4, c[0x0][0x228] ;  /* 0x00008a0000047ab9 */ /* 0x000fe20000000800 */
[----:B------:R-:W-:Y:S01]  /*49690*/  ISETP.LT.AND P5, PT, R9, UR6, !P2 ;  /* 0x0000000609007c0c */ /* 0x000fe2000d7a1270 */
[----:B------:R-:W-:Y:S01]  /*496a0*/  VIADD R0, R6, 0x57 ;  /* 0x0000005706007836 */ /* 0x000fe20000000000 */
[----:B------:R4:W-:Y:S01]  /*496b0*/  @P0 STG.E desc[UR48][R20.64], R61 ;  /* 0x0000003d14000986 */ /* 0x0009e2000c101930 */
[----:B------:R-:W-:Y:S01]  /*496c0*/  ISETP.LT.AND P0, PT, R10, UR4, !P2 ;  /* 0x000000040a007c0c */ /* 0x000fe2000d701270 */
[----:B------:R-:W-:Y:S01]  /*496d0*/  ULDC UR4, c[0x0][0x22c] ;  /* 0x00008b0000047ab9 */ /* 0x000fe20000000800 */
[----:B------:R-:W-:Y:S01]  /*496e0*/  IADD3 R25, R25, UR26, RZ ;  /* 0x0000001a19197c10 */ /* 0x000fe2000fffe0ff */
[----:B------:R-:W-:Y:S01]  /*496f0*/  ULDC UR6, c[0x0][0x228] ;  /* 0x00008a0000067ab9 */ /* 0x000fe20000000800 */
[----:B------:R-:W-:Y:S01]  /*49700*/  ISETP.LT.AND P2, PT, R8, UR8, !P2 ;  /* 0x0000000808007c0c */ /* 0x000fe2000d741270 */
[----:B------:R-:W-:-:S02]  /*49710*/  ULDC UR8, c[0x0][0x228] ;  /* 0x00008a0000087ab9 */ /* 0x000fc40000000800 */
[----:B--2---:R-:W-:Y:S01]  /*49720*/  IMAD.WIDE R2, R25, 0x4, R208 ;  /* 0x0000000419027825 */ /* 0x004fe200078e02d0 */
[----:B------:R-:W-:Y:S01]  /*49730*/  ISETP.LT.AND P6, PT, R7, UR10, !P1 ;  /* 0x0000000a07007c0c */ /* 0x000fe2000cfc1270 */
[----:B------:R-:W-:Y:S02]  /*49740*/  ULDC UR10, c[0x0][0x228] ;  /* 0x00008a00000a7ab9 */ /* 0x000fe40000000800 */
[C---:B---3--:R-:W-:Y:S01]  /*49750*/  IMAD.WIDE R12, R25.reuse, 0x4, R4 ;  /* 0x00000004190c7825 */ /* 0x048fe200078e0204 */
[----:B------:R2:W-:Y:S03]  /*49760*/  @P4 STG.E desc[UR48][R2.64], R26 ;  /* 0x0000001a02004986 */ /* 0x0005e6000c101930 */
[C---:B-1----:R-:W-:Y:S01]  /*49770*/  IMAD.WIDE R14, R25.reuse, 0x4, R150 ;  /* 0x00000004190e7825 */ /* 0x042fe200078e0296 */
[----:B------:R-:W-:-:S03]  /*49780*/  IADD3 R11, R25, UR26, RZ ;  /* 0x0000001a190b7c10 */ /* 0x000fc6000fffe0ff */
[----:B----4-:R-:W-:Y:S01]  /*49790*/  IMAD.WIDE R16, R25, 0x4, R148 ;  /* 0x0000000419107825 */ /* 0x010fe200078e0294 */
[----:B------:R-:W-:Y:S01]  /*497a0*/  ISETP.GE.AND P4, PT, R0, UR4, PT ;  /* 0x0000000400007c0c */ /* 0x000fe2000bf86270 */
[----:B------:R1:W-:Y:S01]  /*497b0*/  @P0 STG.E desc[UR48][R12.64], R22 ;  /* 0x000000160c000986 */ /* 0x0003e2000c101930 */
[----:B------:R-:W-:-:S03]  /*497c0*/  ULDC UR4, c[0x0][0x228] ;  /* 0x00008a0000047ab9 */ /* 0x000fc60000000800 */
[----:B------:R3:W-:Y:S01]  /*497d0*/  @P5 STG.E desc[UR48][R14.64], R18 ;  /* 0x000000120e005986 */ /* 0x0007e2000c101930 */
[----:B------:R-:W-:-:S03]  /*497e0*/  IMAD.WIDE R20, R11, 0x4, R208 ;  /* 0x000000040b147825 */ /* 0x000fc600078e02d0 */
[----:B------:R4:W-:Y:S01]  /*497f0*/  @P2 STG.E desc[UR48][R16.64], R46 ;  /* 0x0000002e10002986 */ /* 0x0009e2000c101930 */
        /* <DEDUP_REMOVED lines=19> */
[----:B----4-:R-:W-:Y:S01]  /*49930*/  IMAD.WIDE R16, R25, 0x4, R208 ;  /* 0x0000000419107825 */ /* 0x010fe200078e02d0 */
        /* <DEDUP_REMOVED lines=8> */
[----:B------:R-:W-:Y:S01]  /*499c0*/  VIADD R11, R25, UR26 ;  /* 0x0000001a190b7c36 */ /* 0x000fe20008000000 */
[----:B------:R-:W-:Y:S01]  /*499d0*/  ISETP.LT.AND P1, PT, R9, UR10, !P4 ;  /* 0x0000000a09007c0c */ /* 0x000fe2000e721270 */
[----:B------:R4:W-:Y:S01]  /*499e0*/  @P6 STG.E desc[UR48][R20.64], R23 ;  /* 0x0000001714006986 */ /* 0x0009e2000c101930 */
[----:B------:R-:W-:Y:S01]  /*499f0*/  ISETP.LT.AND P6, PT, R7, UR6, !P4 ;  /* 0x0000000607007c0c */ /* 0x000fe2000e7c1270 */
[C---:B-1----:R-:W-:Y:S01]  /*49a00*/  IMAD.WIDE R2, R25.reuse, 0x4, R150 ;  /* 0x0000000419027825 */ /* 0x042fe200078e0296 */
[----:B------:R-:W-:Y:S01]  /*49a10*/  IADD3 R0, R6, 0x59, RZ ;  /* 0x0000005906007810 */ /* 0x000fe20007ffe0ff */
[----:B------:R-:W-:Y:S01]  /*49a20*/  ULDC UR4, c[0x0][0x22c] ;  /* 0x00008b0000047ab9 */ /* 0x000fe20000000800 */
[----:B------:R-:W-:Y:S01]  /*49a30*/  ULDC UR6, c[0x0][0x228] ;  /* 0x00008a0000067ab9 */ /* 0x000fe20000000800 */
[----:B--2---:R-:W-:Y:S01]  /*49a40*/  IMAD.WIDE R12, R25, 0x4, R148 ;  /* 0x00000004190c7825 */ /* 0x004fe200078e0294 */
[----:B------:R1:W-:Y:S01]  /*49a50*/  @P0 STG.E desc[UR48][R2.64], R19 ;  /* 0x0000001302000986 */ /* 0x0003e2000c101930 */
[----:B------:R-:W-:-:S02]  /*49a60*/  ULDC UR8, c[0x0][0x228] ;  /* 0x00008a0000087ab9 */ /* 0x000fc40000000800 */
[C---:B---3--:R-:W-:Y:S01]  /*49a70*/  IMAD.WIDE R14, R11.reuse, 0x4, R208 ;  /* 0x000000040b0e7825 */ /* 0x048fe200078e02d0 */
[----:B------:R2:W-:Y:S01]  /*49a80*/  @P3 STG.E desc[UR48][R12.64], R47 ;  /* 0x0000002f0c003986 */ /* 0x0005e2000c101930 */
[----:B------:R-:W-:Y:S02]  /*49a90*/  ULDC UR10, c[0x0][0x228] ;  /* 0x00008a00000a7ab9 */ /* 0x000fe40000000800 */
        /* <DEDUP_REMOVED lines=47> */
[C---:B-1----:R-:W-:Y:S01]  /*49d90*/  IMAD.WIDE R16, R11.reuse, 0x4, R150 ;  /* 0x000000040b107825 */ /* 0x042fe200078e0296 */
[----:B------:R1:W-:Y:S03]  /*49da0*/  @P4 STG.E desc[UR48][R12.64], R92 ;  /* 0x0000005c0c004986 */ /* 0x0003e6000c101930 */
[----:B------:R-:W-:Y:S01]  /*49db0*/  IMAD.WIDE R18, R11, 0x4, R148 ;  /* 0x000000040b127825 */ /* 0x000fe200078e0294 */
        /* <DEDUP_REMOVED lines=15> */
[C---:B-1----:R-:W-:Y:S01]  /*49eb0*/  IMAD.WIDE R12, R11.reuse, 0x4, R4 ;  /* 0x000000040b0c7825 */ /* 0x042fe200078e0204 */
[----:B------:R1:W-:Y:S03]  /*49ec0*/  @P4 STG.E desc[UR48][R2.64], R49 ;  /* 0x0000003102004986 */ /* 0x0003e6000c101930 */
[C---:B---3--:R-:W-:Y:S01]  /*49ed0*/  IMAD.WIDE R14, R11.reuse, 0x4, R150 ;  /* 0x000000040b0e7825 */ /* 0x048fe200078e0296 */
[----:B------:R-:W-:-:S03]  /*49ee0*/  IADD3 R21, R11, UR26, RZ ;  /* 0x0000001a0b157c10 */ /* 0x000fc6000fffe0ff */
[----:B----4-:R-:W-:Y:S01]  /*49ef0*/  IMAD.WIDE R16, R11, 0x4, R148 ;  /* 0x000000040b107825 */ /* 0x010fe200078e0294 */
[----:B------:R-:W-:Y:S01]  /*49f00*/  ISETP.GE.AND P4, PT, R0, UR4, PT ;  /* 0x0000000400007c0c */ /* 0x000fe2000bf86270 */
[----:B------:R2:W-:Y:S01]  /*49f10*/  @P0 STG.E desc[UR48][R12.64], R57 ;  /* 0x000000390c000986 */ /* 0x0005e2000c101930 */
[----:B------:R-:W-:Y:S01]  /*49f20*/  ULDC UR4, c[0x0][0x228] ;  /* 0x00008a0000047ab9 */ /* 0x000fe20000000800 */
[----:B------:R-:W-:Y:S01]  /*49f30*/  ULDC UR8, c[0x0][0x228] ;  /* 0x00008a0000087ab9 */ /* 0x000fe20000000800 */
[----:B------:R-:W-:Y:S01]  /*49f40*/  ULDC UR10, c[0x0][0x228] ;  /* 0x00008a00000a7ab9 */ /* 0x000fe20000000800 */
        /* <DEDUP_REMOVED lines=8> */
[----:B-1----:R-:W-:Y:S01]  /*49fd0*/  IMAD.WIDE R2, R21, 0x4, R4 ;  /* 0x0000000415027825 */ /* 0x002fe200078e0204 */
[----:B------:R-:W-:Y:S01]  /*49fe0*/  ISETP.LT.AND P5, PT, R7, UR8, !P2 ;  /* 0x0000000807007c0c */ /* 0x000fe2000d7a1270 */
[----:B------:R-:W-:Y:S01]  /*49ff0*/  ULDC UR4, c[0x0][0x22c] ;  /* 0x00008b0000047ab9 */ /* 0x000fe20000000800 */
[----:B------:R-:W-:Y:S01]  /*4a000*/  ISETP.LT.AND P6, PT, R10, UR10, !P2 ;  /* 0x0000000a0a007c0c */ /* 0x000fe2000d7c1270 */
[----:B------:R-:W-:Y:S01]  /*4a010*/  VIADD R0, R6, 0x5e ;  /* 0x0000005e06007836 */ /* 0x000fe20000000000 */
[C---:B------:R-:W-:Y:S01]  /*4a020*/  IADD3 R11, R21.reuse, UR26, RZ ;  /* 0x0000001a150b7c10 */ /* 0x040fe2000fffe0ff */
[C---:B--2---:R-:W-:Y:S01]  /*4a030*/  IMAD.WIDE R12, R21.reuse, 0x4, R150 ;  /* 0x00000004150c7825 */ /* 0x044fe200078e0296 */
        /* <DEDUP_REMOVED lines=148> */
[----:B------:R-:W-:Y:S01]  /*4a980*/  @P3 STG.E desc[UR48][R12.64], R125 ;  /* 0x0000007d0c003986 */ /* 0x000fe2000c101930 */
[----:B------:R-:W-:Y:S02]  /*4a990*/  ULDC UR10, c[0x0][0x228] ;  /* 0x00008a00000a7ab9 */ /* 0x000fe40000000800 */
[----:B----4-:R-:W-:Y:S01]  /*4a9a0*/  IMAD.WIDE R16, R11, 0x4, R4 ;  /* 0x000000040b107825 */ /* 0x010fe200078e0204 */
[----:B------:R-:W-:-:S03]  /*4a9b0*/  ISETP.GE.AND P0, PT, R0, UR4, PT ;  /* 0x0000000400007c0c */ /* 0x000fc6000bf06270 */
[----:B------:R-:W-:Y:S01]  /*4a9c0*/  IMAD.WIDE R18, R11, 0x4, R150 ;  /* 0x000000040b127825 */ /* 0x000fe200078e0296 */
[----:B------:R-:W-:Y:S01]  /*4a9d0*/  @P6 STG.E desc[UR48][R14.64], R121 ;  /* 0x000000790e006986 */ /* 0x000fe2000c101930 */
[----:B------:R-:W-:-:S03]  /*4a9e0*/  ULDC UR4, c[0x0][0x228] ;  /* 0x00008a0000047ab9 */ /* 0x000fc60000000800 */
[----:B------:R-:W-:Y:S04]  /*4a9f0*/  @P5 STG.E desc[UR48][R16.64], R129 ;  /* 0x0000008110005986 */ /* 0x000fe8000c101930 */
        /* <DEDUP_REMOVED lines=17> */
[----:B------:R-:W-:Y:S01]  /*4ab10*/  IMAD.WIDE R12, R19, 0x4, R208 ;  /* 0x00000004130c7825 */ /* 0x000fe200078e02d0 */
[----:B------:R-:W-:-:S03]  /*4ab20*/  ULDC UR4, c[0x0][0x228] ;  /* 0x00008a0000047ab9 */ /* 0x000fc60000000800 */
[C---:B------:R-:W-:Y:S01]  /*4ab30*/  IMAD.WIDE R14, R19.reuse, 0x4, R4 ;  /* 0x00000004130e7825 */ /* 0x040fe200078e0204 */
        /* <DEDUP_REMOVED lines=103> */
[----:B------:R-:W-:Y:S01]  /*4b1b0*/  ISETP.LT.AND P6, PT, R7, UR6, !P3 ;  /* 0x0000000607007c0c */ /* 0x000fe2000dfc1270 */
[----:B------:R-:W-:Y:S01]  /*4b1c0*/  ULDC UR4, c[0x0][0x22c] ;  /* 0x00008b0000047ab9 */ /* 0x000fe20000000800 */
[----:B------:R-:W-:Y:S01]  /*4b1d0*/  ISETP.LT.AND P4, PT, R10, UR8, !P3 ;  /* 0x000000080a007c0c */ /* 0x000fe2000df81270 */
[----:B-1----:R-:W-:Y:S01]  /*4b1e0*/  IMAD.WIDE R2, R21, 0x4, R148 ;  /* 0x0000000415027825 */ /* 0x002fe200078e0294 */
[----:B------:R-:W-:Y:S01]  /*4b1f0*/  ISETP.LT.AND P5, PT, R9, UR10, !P3 ;  /* 0x0000000a09007c0c */ /* 0x000fe2000dfa1270 */
[----:B------:R-:W-:Y:S01]  /*4b200*/  ULDC UR6, c[0x0][0x228] ;  /* 0x00008a0000067ab9 */ /* 0x000fe20000000800 */
[----:B------:R-:W-:Y:S01]  /*4b210*/  IADD3 R21, R21, UR26, RZ ;  /* 0x0000001a15157c10 */ /* 0x000fe2000fffe0ff */
[----:B------:R-:W-:Y:S01]  /*4b220*/  ULDC UR8, c[0x0][0x228] ;  /* 0x00008a0000087ab9 */ /* 0x000fe20000000800 */
[----:B------:R-:W-:Y:S01]  /*4b230*/  ISETP.GE.AND P2, PT, R0, UR4, PT ;  /* 0x0000000400007c0c */ /* 0x000fe2000bf46270 */
[----:B------:R-:W-:Y:S01]  /*4b240*/  VIADD R0, R6, 0x6d ;  /* 0x0000006d06007836 */ /* 0x000fe20000000000 */
[----:B------:R-:W-:Y:S01]  /*4b250*/  ULDC UR4, c[0x0][0x22c] ;  /* 0x00008b0000047ab9 */ /* 0x000fe20000000800 */
[----:B------:R1:W-:Y:S01]  /*4b260*/  @P1 STG.E desc[UR48][R2.64], R164 ;  /* 0x000000a402001986 */ /* 0x0003e2000c101930 */
[C---:B--2---:R-:W-:Y:S01]  /*4b270*/  IMAD.WIDE R12, R21.reuse, 0x4, R208 ;  /* 0x00000004150c7825 */ /* 0x044fe200078e02d0 */
[----:B------:R-:W-:Y:S01]  /*4b280*/  ULDC UR10, c[0x0][0x228] ;  /* 0x00008a00000a7ab9 */ /* 0x000fe20000000800 */
[----:B------:R-:W-:Y:S01]  /*4b290*/  ISETP.GE.AND P1, PT, R0, UR4, PT ;  /* 0x0000000400007c0c */ /* 0x000fe2000bf26270 */
[----:B------:R-:W-:Y:S01]  /*4b2a0*/  ULDC UR4, c[0x0][0x228] ;  /* 0x00008a0000047ab9 */ /* 0x000fe20000000800 */
[C---:B---3--:R-:W-:Y:S01]  /*4b2b0*/  IMAD.WIDE R14, R21.reuse, 0x4, R4 ;  /* 0x00000004150e7825 */ /* 0x048fe200078e0204 */
[----:B------:R-:W-:Y:S01]  /*4b2c0*/  ISETP.LT.AND P3, PT, R8, UR4, !P3 ;  /* 0x0000000408007c0c */ /* 0x000fe2000df61270 */
[----:B------:R2:W-:Y:S01]  /*4b2d0*/  @P6 STG.E desc[UR48][R12.64], R73 ;  /* 0x000000490c006986 */ /* 0x0005e2000c101930 */
[----:B------:R-:W-:Y:S01]  /*4b2e0*/  ULDC UR4, c[0x0][0x228] ;  /* 0x00008a0000047ab9 */ /* 0x000fe20000000800 */
[----:B----4-:R-:W-:-:S02]  /*4b2f0*/  IMAD.WIDE R16, R21, 0x4, R150 ;  /* 0x0000000415107825 */ /* 0x010fc400078e0296 */
[----:B------:R3:W-:Y:S01]  /*4b300*/  @P4 STG.E desc[UR48][R14.64], R157 ;  /* 0x0000009d0e004986 */ /* 0x0007e2000c101930 */
[----:B------:R-:W-:Y:S01]  /*4b310*/  ISETP.LT.AND P4, PT, R7, UR4, !P0 ;  /* 0x0000000407007c0c */ /* 0x000fe2000c781270 */
[----:B-1----:R-:W-:Y:S01]  /*4b320*/  IMAD.WIDE R2, R21, 0x4, R148 ;  /* 0x0000000415027825 */ /* 0x002fe200078e0294 */
[----:B------:R-:W-:Y:S01]  /*4b330*/  ISETP.LT.AND P6, PT, R10, UR6, !P0 ;  /* 0x000000060a007c0c */ /* 0x000fe2000c7c1270 */
[----:B------:R1:W-:Y:S01]  /*4b340*/  @P5 STG.E desc[UR48][R16.64], R161 ;  /* 0x000000a110005986 */ /* 0x0003e2000c101930 */
[----:B------:R-:W-:Y:S01]  /*4b350*/  ISETP.LT.AND P5, PT, R9, UR8, !P0 ;  /* 0x0000000809007c0c */ /* 0x000fe2000c7a1270 */
[----:B------:R-:W-:Y:S01]  /*4b360*/  VIADD R0, R6, 0x6e ;  /* 0x0000006e06007836 */ /* 0x000fe20000000000 */
[----:B------:R-:W-:Y:S01]  /*4b370*/  IADD3 R21, R21, UR26, RZ ;  /* 0x0000001a15157c10 */ /* 0x000fe2000fffe0ff */
[----:B------:R-:W-:Y:S01]  /*4b380*/  ULDC UR4, c[0x0][0x22c] ;  /* 0x00008b0000047ab9 */ /* 0x000fe20000000800 */
[----:B------:R-:W-:Y:S01]  /*4b390*/  ISETP.LT.AND P0, PT, R8, UR10, !P0 ;  /* 0x0000000a08007c0c */ /* 0x000fe2000c701270 */
[----:B------:R4:W-:Y:S01]  /*4b3a0*/  @P3 STG.E desc[UR48][R2.64], R169 ;  /* 0x000000a902003986 */ /* 0x0009e2000c101930 */
[----:B------:R-:W-:Y:S01]  /*4b3b0*/  ULDC UR6, c[0x0][0x228] ;  /* 0x00008a0000067ab9 */ /* 0x000fe20000000800 */
[----:B--2---:R-:W-:Y:S01]  /*4b3c0*/  IMAD.WIDE R12, R21, 0x4, R208 ;  /* 0x00000004150c7825 */ /* 0x004fe200078e02d0 */
[----:B------:R-:W-:-:S03]  /*4b3d0*/  ULDC UR8, c[0x0][0x228] ;  /* 0x00008a0000087ab9 */ /* 0x000fc60000000800 */
[----:B---3--:R-:W-:Y:S01]  /*4b3e0*/  IMAD.WIDE R14, R21, 0x4, R4 ;  /* 0x00000004150e7825 */ /* 0x008fe200078e0204 */
[----:B------:R-:W-:-:S03]  /*4b3f0*/  ISETP.GE.AND P3, PT, R0, UR4, PT ;  /* 0x0000000400007c0c */ /* 0x000fc6000bf66270 */
[C---:B-1----:R-:W-:Y:S01]  /*4b400*/  IMAD.WIDE R16, R21.reuse, 0x4, R150 ;  /* 0x0000000415107825 */ /* 0x042fe200078e0296 */
[----:B------:R1:W-:Y:S01]  /*4b410*/  @P4 STG.E desc[UR48][R12.64], R153 ;  /* 0x000000990c004986 */ /* 0x0003e2000c101930 */
[----:B------:R-:W-:Y:S01]  /*4b420*/  ULDC UR4, c[0x0][0x228] ;  /* 0x00008a0000047ab9 */ /* 0x000fe20000000800 */
[----:B------:R-:W-:Y:S01]  /*4b430*/  ULDC UR10, c[0x0][0x228] ;  /* 0x00008a00000a7ab9 */ /* 0x000fe20000000800 */
[----:B------:R-:W-:Y:S01]  /*4b440*/  IMAD.WIDE R18, R21, 0x4, R148 ;  /* 0x0000000415127825 */ /* 0x000fe200078e0294 */
[----:B------:R2:W-:Y:S04]  /*4b450*/  @P6 STG.E desc[UR48][R14.64], R177 ;  /* 0x000000b10e006986 */ /* 0x0005e8000c101930 */
[----:B------:R3:W-:Y:S01]  /*4b460*/  @P5 STG.E desc[UR48][R16.64], R173 ;  /* 0x000000ad10005986 */ /* 0x0007e2000c101930 */
[----:B------:R-:W-:Y:S01]  /*4b470*/  ISETP.LT.AND P5, PT, R7, UR4, !P2 ;  /* 0x0000000407007c0c */ /* 0x000fe2000d7a1270 */
[----:B------:R-:W-:-:S02]  /*4b480*/  ULDC UR4, c[0x0][0x228] ;  /* 0x00008a0000047ab9 */ /* 0x000fc40000000800 */
[----:B------:R3:W-:Y:S01]  /*4b490*/  @P0 STG.E desc[UR48][R18.64], R165 ;  /* 0x000000a512000986 */ /* 0x0007e2000c101930 */
[----:B------:R-:W-:Y:S01]  /*4b4a0*/  ISETP.LT.AND P0, PT, R10, UR4, !P2 ;  /* 0x000000040a007c0c */ /* 0x000fe2000d701270 */
[----:B------:R-:W-:Y:S01]  /*4b4b0*/  VIADD R21, R21, UR26 ;  /* 0x0000001a15157c36 */ /* 0x000fe20008000000 */
[----:B------:R-:W-:Y:S01]  /*4b4c0*/  ISETP.LT.AND P4, PT, R9, UR6, !P2 ;  /* 0x0000000609007c0c */ /* 0x000fe2000d781270 */
[----:B------:R-:W-:Y:S01]  /*4b4d0*/  ULDC UR4, c[0x0][0x22c] ;  /* 0x00008b0000047ab9 */ /* 0x000fe20000000800 */
[----:B------:R-:W-:Y:S01]  /*4b4e0*/  ISETP.LT.AND P2, PT, R8, UR8, !P2 ;  /* 0x0000000808007c0c */ /* 0x000fe2000d741270 */
[----:B----4-:R-:W-:Y:S01]  /*4b4f0*/  IMAD.WIDE R2, R21, 0x4, R208 ;  /* 0x0000000415027825 */ /* 0x010fe200078e02d0 */
[----:B------:R-:W-:Y:S01]  /*4b500*/  IADD3 R0, R6, 0x6f, RZ ;  /* 0x0000006f06007810 */ /* 0x000fe20007ffe0ff */
[----:B------:R-:W-:Y:S01]  /*4b510*/  ULDC UR6, c[0x0][0x228] ;  /* 0x00008a0000067ab9 */ /* 0x000fe20000000800 */
[----:B------:R-:W-:Y:S01]  /*4b520*/  ISETP.LT.AND P6, PT, R7, UR10, !P1 ;  /* 0x0000000a07007c0c */ /* 0x000fe2000cfc1270 */
[C---:B-1----:R-:W-:Y:S01]  /*4b530*/  IMAD.WIDE R12, R21.reuse, 0x4, R4 ;  /* 0x00000004150c7825 */ /* 0x042fe200078e0204 */
[----:B------:R1:W-:Y:S01]  /*4b540*/  @P5 STG.E desc[UR48][R2.64], R74 ;  /* 0x0000004a02005986 */ /* 0x0003e2000c101930 */
[C---:B------:R-:W-:Y:S01]  /*4b550*/  IADD3 R11, R21.reuse, UR26, RZ ;  /* 0x0000001a150b7c10 */ /* 0x040fe2000fffe0ff */
[----:B------:R-:W-:Y:S01]  /*4b560*/  ULDC UR8, c[0x0][0x228] ;  /* 0x00008a0000087ab9 */ /* 0x000fe20000000800 */
[----:B--2---:R-:W-:Y:S01]  /*4b570*/  IMAD.WIDE R14, R21, 0x4, R150 ;  /* 0x00000004150e7825 */ /* 0x004fe200078e0296 */
[----:B------:R-:W-:Y:S01]  /*4b580*/  ISETP.GE.AND P5, PT, R0, UR4, PT ;  /* 0x0000000400007c0c */ /* 0x000fe2000bfa6270 */
[----:B------:R-:W-:-:S02]  /*4b590*/  ULDC UR4, c[0x0][0x228] ;  /* 0x00008a0000047ab9 */ /* 0x000fc40000000800 */
[----:B---3--:R-:W-:Y:S01]  /*4b5a0*/  IMAD.WIDE R16, R21, 0x4, R148 ;  /* 0x0000000415107825 */ /* 0x008fe200078e0294 */
        /* <DEDUP_REMOVED lines=8> */
[----:B-1----:R-:W-:Y:S01]  /*4b630*/  IMAD.WIDE R2, R11, 0x4, R4 ;  /* 0x000000040b027825 */ /* 0x002fe200078e0204 */
[----:B------:R-:W-:Y:S01]  /*4b640*/  ISETP.LT.AND P1, PT, R8, UR6, !P1 ;  /* 0x0000000608007c0c */ /* 0x000fe2000cf21270 */
[----:B------:R1:W-:Y:S01]  /*4b650*/  @P6 STG.E desc[UR48][R18.64], R154 ;  /* 0x0000009a12006986 */ /* 0x0003e2000c101930 */
[----:B------:R-:W-:Y:S01]  /*4b660*/  ISETP.LT.AND P6, PT, R7, UR8, !P3 ;  /* 0x0000000807007c0c */ /* 0x000fe2000dfc1270 */
[C---:B------:R-:W-:Y:S01]  /*4b670*/  VIADD R21, R11.reuse, UR26 ;  /* 0x0000001a0b157c36 */ /* 0x040fe20008000000 */
[----:B------:R-:W-:Y:S01]  /*4b680*/  ISETP.LT.AND P4, PT, R10, UR10, !P3 ;  /* 0x0000000a0a007c0c */ /* 0x000fe2000df81270 */
[----:B--2---:R-:W-:Y:S01]  /*4b690*/  IMAD.WIDE R12, R11, 0x4, R150 ;  /* 0x000000040b0c7825 */ /* 0x004fe200078e0296 */
[----:B------:R-:W-:Y:S01]  /*4b6a0*/  IADD3 R0, R6, 0x70, RZ ;  /* 0x0000007006007810 */ /* 0x000fe20007ffe0ff */
[----:B------:R-:W-:-:S02]  /*4b6b0*/  ULDC UR4, c[0x0][0x22c] ;  /* 0x00008b0000047ab9 */ /* 0x000fc40000000800 */
[----:B---3--:R-:W-:Y:S01]  /*4b6c0*/  IMAD.WIDE R14, R11, 0x4, R148 ;  /* 0x000000040b0e7825 */ /* 0x008fe200078e0294 */
[----:B------:R2:W-:Y:S01]  /*4b6d0*/  @P0 STG.E desc[UR48][R2.64], R178 ;  /* 0x000000b202000986 */ /* 0x0005e2000c101930 */
[----:B------:R-:W-:Y:S01]  /*4b6e0*/  ISETP.GE.AND P0, PT, R0, UR4, PT ;  /* 0x0000000400007c0c */ /* 0x000fe2000bf06270 */
[----:B------:R-:W-:Y:S01]  /*4b6f0*/  ULDC UR4, c[0x0][0x228] ;  /* 0x00008a0000047ab9 */ /* 0x000fe20000000800 */
[C---:B----4-:R-:W-:Y:S01]  /*4b700*/  IMAD.WIDE R16, R21.reuse, 0x4, R208 ;  /* 0x0000000415107825 */ /* 0x050fe200078e02d0 */
[----:B------:R3:W-:Y:S01]  /*4b710*/  @P2 STG.E desc[UR48][R12.64], R174 ;  /* 0x000000ae0c002986 */ /* 0x0007e2000c101930 */
[----:B------:R-:W-:Y:S01]  /*4b720*/  ULDC UR6, c[0x0][0x228] ;  /* 0x00008a0000067ab9 */ /* 0x000fe20000000800 */
[----:B------:R-:W-:Y:S01]  /*4b730*/  ULDC UR8, c[0x0][0x228] ;  /* 0x00008a0000087ab9 */ /* 0x000fe20000000800 */
[----:B-1----:R-:W-:Y:S01]  /*4b740*/  IMAD.WIDE R18, R21, 0x4, R4 ;  /* 0x0000000415127825 */ /* 0x002fe200078e0204 */
[----:B------:R1:W-:Y:S01]  /*4b750*/  @P1 STG.E desc[UR48][R14.64], R166 ;  /* 0x000000a60e001986 */ /* 0x0003e2000c101930 */
[----:B------:R-:W-:Y:S01]  /*4b760*/  ISETP.LT.AND P1, PT, R9, UR4, !P3 ;  /* 0x0000000409007c0c */ /* 0x000fe2000df21270 */
[----:B------:R-:W-:Y:S01]  /*4b770*/  ULDC UR4, c[0x0][0x228] ;  /* 0x00008a0000047ab9 */ /* 0x000fe20000000800 */
[----:B------:R-:W-:Y:S01]  /*4b780*/  ISETP.LT.AND P3, PT, R8, UR6, !P3 ;  /* 0x0000000608007c0c */ /* 0x000fe2000df61270 */
[----:B------:R4:W-:Y:S01]  /*4b790*/  @P6 STG.E desc[UR48][R16.64], R75 ;  /* 0x0000004b10006986 */ /* 0x0009e2000c101930 */
[----:B------:R-:W-:Y:S01]  /*4b7a0*/  ULDC UR10, c[0x0][0x228] ;  /* 0x00008a00000a7ab9 */ /* 0x000fe20000000800 */
[----:B------:R-:W-:-:S02]  /*4b7b0*/  ISETP.LT.AND P6, PT, R7, UR4, !P5 ;  /* 0x0000000407007c0c */ /* 0x000fc4000efc1270 */
[C---:B------:R-:W-:Y:S01]  /*4b7c0*/  IADD3 R11, R21.reuse, UR26, RZ ;  /* 0x0000001a150b7c10 */ /* 0x040fe2000fffe0ff */
[----:B------:R4:W-:Y:S01]  /*4b7d0*/  @P4 STG.E desc[UR48][R18.64], R159 ;  /* 0x0000009f12004986 */ /* 0x0009e2000c101930 */
[----:B------:R-:W-:Y:S01]  /*4b7e0*/  ISETP.LT.AND P4, PT, R10, UR8, !P5 ;  /* 0x000000080a007c0c */ /* 0x000fe2000ef81270 */
[----:B--2---:R-:W-:Y:S01]  /*4b7f0*/  IMAD.WIDE R2, R21, 0x4, R150 ;  /* 0x0000000415027825 */ /* 0x004fe200078e0296 */
[----:B------:R-:W-:Y:S01]  /*4b800*/  ISETP.LT.AND P2, PT, R9, UR10, !P5 ;  /* 0x0000000a09007c0c */ /* 0x000fe2000ef41270 */
[----:B------:R-:W-:Y:S01]  /*4b810*/  ULDC UR4, c[0x0][0x22c] ;  /* 0x00008b0000047ab9 */ /* 0x000fe20000000800 */
[----:B------:R-:W-:Y:S01]  /*4b820*/  ISETP.LT.AND P5, PT, R8, UR12, !P5 ;  /* 0x0000000c08007c0c */ /* 0x000fe2000efa1270 */
[----:B---3--:R-:W-:Y:S01]  /*4b830*/  IMAD.WIDE R12, R21, 0x4, R148 ;  /* 0x00000004150c7825 */ /* 0x008fe200078e0294 */
[----:B------:R2:W-:Y:S01]  /*4b840*/  @P1 STG.E desc[UR48][R2.64], R163 ;  /* 0x000000a302001986 */ /* 0x0005e2000c101930 */
[----:B------:R-:W-:Y:S01]  /*4b850*/  ULDC UR6, c[0x0][0x228] ;  /* 0x00008a0000067ab9 */ /* 0x000fe20000000800 */
[----:B------:R-:W-:Y:S01]  /*4b860*/  ULDC UR8, c[0x0][0x228] ;  /* 0x00008a0000087ab9 */ /* 0x000fe20000000800 */
[----:B------:R-:W-:-:S02]  /*4b870*/  VIADD R0, R6, 0x71 ;  /* 0x0000007106007836 */ /* 0x000fc40000000000 */
[C---:B-1----:R-:W-:Y:S01]  /*4b880*/  IMAD.WIDE R14, R11.reuse, 0x4, R208 ;  /* 0x000000040b0e7825 */ /* 0x042fe200078e02d0 */
[----:B------:R1:W-:Y:S01]  /*4b890*/  @P3 STG.E desc[UR48][R12.64], R171 ;  /* 0x000000ab0c003986 */ /* 0x0003e2000c101930 */
[----:B------:R-:W-:Y:S01]  /*4b8a0*/  ULDC UR10, c[0x0][0x228] ;  /* 0x00008a00000a7ab9 */ /* 0x000fe20000000800 */
[----:B------:R-:W-:Y:S01]  /*4b8b0*/  ULDC UR12, c[0x0][0x228] ;  /* 0x00008a00000c7ab9 */ /* 0x000fe20000000800 */
[----:B----4-:R-:W-:Y:S01]  /*4b8c0*/  IMAD.WIDE R16, R11, 0x4, R4 ;  /* 0x000000040b107825 */ /* 0x010fe200078e0204 */
[----:B------:R-:W-:-:S03]  /*4b8d0*/  ISETP.GE.AND P1, PT, R0, UR4, PT ;  /* 0x0000000400007c0c */ /* 0x000fc6000bf26270 */
[C---:B------:R-:W-:Y:S01]  /*4b8e0*/  IMAD.WIDE R18, R11.reuse, 0x4, R150 ;  /* 0x000000040b127825 */ /* 0x040fe200078e0296 */
[----:B------:R3:W-:Y:S01]  /*4b8f0*/  @P6 STG.E desc[UR48][R14.64], R155 ;  /* 0x0000009b0e006986 */ /* 0x0007e2000c101930 */
[----:B------:R-:W-:Y:S02]  /*4b900*/  ULDC UR4, c[0x0][0x228] ;  /* 0x00008a0000047ab9 */ /* 0x000fe40000000800 */
[----:B------:R-:W-:Y:S01]  /*4b910*/  IMAD.WIDE R20, R11, 0x4, R148 ;  /* 0x000000040b147825 */ /* 0x000fe200078e0294 */
[----:B------:R4:W-:Y:S01]  /*4b920*/  @P4 STG.E desc[UR48][R16.64], R179 ;  /* 0x000000b310004986 */ /* 0x0009e2000c101930 */
[----:B------:R-:W-:Y:S01]  /*4b930*/  ISETP.LT.AND P3, PT, R7, UR4, !P0 ;  /* 0x0000000407007c0c */ /* 0x000fe2000c761270 */
[----:B------:R-:W-:Y:S02]  /*4b940*/  ULDC UR4, c[0x0][0x22c] ;  /* 0x00008b0000047ab9 */ /* 0x000fe40000000800 */
[----:B------:R-:W-:Y:S01]  /*4b950*/  @P2 STG.E desc[UR48][R18.64], R175 ;  /* 0x000000af12002986 */ /* 0x000fe2000c101930 */
        /* <DEDUP_REMOVED lines=9> */
[----:B------:R-:W-:Y:S01]  /*4b9f0*/  ULDC UR8, c[0x0][0x228] ;  /* 0x00008a0000087ab9 */ /* 0x000fe20000000800 */
[----:B------:R-:W-:Y:S01]  /*4ba00*/  ISETP.GE.AND P2, PT, R0, UR4, PT ;  /* 0x0000000400007c0c */ /* 0x000fe2000bf46270 */
[C---:B-1----:R-:W-:Y:S01]  /*4ba10*/  IMAD.WIDE R12, R11.reuse, 0x4, R4 ;  /* 0x000000040b0c7825 */ /* 0x042fe200078e0204 */
[----:B------:R1:W-:Y:S01]  /*4ba20*/  @P3 STG.E desc[UR48][R2.64], R140 ;  /* 0x0000008c02003986 */ /* 0x0003e2000c101930 */
[----:B------:R-:W-:Y:S01]  /*4ba30*/  ULDC UR4, c[0x0][0x228] ;  /* 0x00008a0000047ab9 */ /* 0x000fe20000000800 */
[----:B------:R-:W-:Y:S01]  /*4ba40*/  ULDC UR10, c[0x0][0x228] ;  /* 0x00008a00000a7ab9 */ /* 0x000fe20000000800 */
[----:B---3--:R-:W-:-:S04]  /*4ba50*/  IMAD.WIDE R14, R11, 0x4, R150 ;  /* 0x000000040b0e7825 */ /* 0x008fc800078e0296 */
[C---:B----4-:R-:W-:Y:S01]  /*4ba60*/  IMAD.WIDE R16, R11.reuse, 0x4, R148 ;  /* 0x000000040b107825 */ /* 0x050fe200078e0294 */
[----:B------:R2:W-:Y:S03]  /*4ba70*/  @P5 STG.E desc[UR48][R12.64], R76 ;  /* 0x0000004c0c005986 */ /* 0x0005e6000c101930 */
[----:B------:R-:W-:Y:S01]  /*4ba80*/  VIADD R21, R11, UR26 ;  /* 0x0000001a0b157c36 */ /* 0x000fe20008000000 */
[----:B------:R3:W-:Y:S01]  /*4ba90*/  @P4 STG.E desc[UR48][R14.64], R184 ;  /* 0x000000b80e004986 */ /* 0x0007e2000c101930 */
[----:B------:R-:W-:Y:S01]  /*4baa0*/  ISETP.LT.AND P3, PT, R10, UR4, !P1 ;  /* 0x000000040a007c0c */ /* 0x000fe2000cf61270 */
[----:B------:R-:W-:Y:S01]  /*4bab0*/  ULDC UR12, c[0x0][0x228] ;  /* 0x00008a00000c7ab9 */ /* 0x000fe20000000800 */
[----:B------:R-:W-:Y:S01]  /*4bac0*/  IMAD.WIDE R18, R21, 0x4, R208 ;  /* 0x0000000415127825 */ /* 0x000fe200078e02d0 */
[----:B------:R4:W-:Y:S01]  /*4bad0*/  @P0 STG.E desc[UR48][R16.64], R192 ;  /* 0x000000c010000986 */ /* 0x0009e2000c101930 */
[----:B------:R-:W-:Y:S01]  /*4bae0*/  ISETP.LT.AND P4, PT, R9, UR6, !P1 ;  /* 0x0000000609007c0c */ /* 0x000fe2000cf81270 */
[----:B------:R-:W-:Y:S01]  /*4baf0*/  ULDC UR4, c[0x0][0x22c] ;  /* 0x00008b0000047ab9 */ /* 0x000fe20000000800 */
[----:B------:R-:W-:Y:S01]  /*4bb00*/  ISETP.LT.AND P0, PT, R8, UR8, !P1 ;  /* 0x0000000808007c0c */ /* 0x000fe2000cf01270 */
[----:B------:R4:W-:Y:S01]  /*4bb10*/  @P6 STG.E desc[UR48][R18.64], R180 ;  /* 0x000000b412006986 */ /* 0x0009e2000c101930 */
[----:B------:R-:W-:Y:S01]  /*4bb20*/  ISETP.LT.AND P5, PT, R7, UR10, !P2 ;  /* 0x0000000a07007c0c */ /* 0x000fe2000d7a1270 */
[C---:B-1----:R-:W-:Y:S01]  /*4bb30*/  IMAD.WIDE R2, R21.reuse, 0x4, R4 ;  /* 0x0000000415027825 */ /* 0x042fe200078e0204 */
[----:B------:R-:W-:Y:S01]  /*4bb40*/  ISETP.LT.AND P6, PT, R10, UR12, !P2 ;  /* 0x0000000c0a007c0c */ /* 0x000fe2000d7c1270 */
[----:B------:R-:W-:Y:S01]  /*4bb50*/  ULDC UR6, c[0x0][0x228] ;  /* 0x00008a0000067ab9 */ /* 0x000fe20000000800 */
[----:B------:R-:W-:Y:S01]  /*4bb60*/  IADD3 R0, R6, 0x73, RZ ;  /* 0x0000007306007810 */ /* 0x000fe20007ffe0ff */
[----:B--2---:R-:W-:Y:S01]  /*4bb70*/  IMAD.WIDE R12, R21, 0x4, R150 ;  /* 0x00000004150c7825 */ /* 0x004fe200078e0296 */
[----:B------:R1:W-:Y:S01]  /*4bb80*/  @P3 STG.E desc[UR48][R2.64], R204 ;  /* 0x000000cc02003986 */ /* 0x0003e2000c101930 */
[----:B------:R-:W-:-:S02]  /*4bb90*/  ULDC UR8, c[0x0][0x228] ;  /* 0x00008a0000087ab9 */ /* 0x000fc40000000800 */
[C---:B------:R-:W-:Y:S02]  /*4bba0*/  VIADD R11, R21.reuse, UR26 ;  /* 0x0000001a150b7c36 */ /* 0x040fe40008000000 */
[----:B---3--:R-:W-:Y:S01]  /*4bbb0*/  IMAD.WIDE R14, R21, 0x4, R148 ;  /* 0x00000004150e7825 */ /* 0x008fe200078e0294 */
[----:B------:R-:W-:Y:S01]  /*4bbc0*/  ISETP.GE.AND P1, PT, R0, UR4, PT ;  /* 0x0000000400007c0c */ /* 0x000fe2000bf26270 */
[----:B------:R2:W-:Y:S01]  /*4bbd0*/  @P4 STG.E desc[UR48][R12.64], R196 ;  /* 0x000000c40c004986 */ /* 0x0005e2000c101930 */
[----:B------:R-:W-:Y:S01]  /*4bbe0*/  ULDC UR4, c[0x0][0x228] ;  /* 0x00008a0000047ab9 */ /* 0x000fe20000000800 */
[----:B----4-:R-:W-:Y:S01]  /*4bbf0*/  IMAD.WIDE R16, R11, 0x4, R208 ;  /* 0x000000040b107825 */ /* 0x010fe200078e02d0 */
[----:B------:R-:W-:Y:S01]  /*4bc00*/  ULDC UR10, c[0x0][0x228] ;  /* 0x00008a00000a7ab9 */ /* 0x000fe20000000800 */
[----:B------:R3:W-:Y:S01]  /*4bc10*/  @P0 STG.E desc[UR48][R14.64], R200 ;  /* 0x000000c80e000986 */ /* 0x0007e2000c101930 */
[----:B------:R-:W-:Y:S01]  /*4bc20*/  ISETP.LT.AND P0, PT, R9, UR4, !P2 ;  /* 0x0000000409007c0c */ /* 0x000fe2000d701270 */
[----:B------:R-:W-:Y:S01]  /*4bc30*/  IMAD.WIDE R18, R11, 0x4, R4 ;  /* 0x000000040b127825 */ /* 0x000fe200078e0204 */
[----:B------:R-:W-:Y:S01]  /*4bc40*/  ISETP.LT.AND P2, PT, R8, UR6, !P2 ;  /* 0x0000000608007c0c */ /* 0x000fe2000d741270 */
[----:B------:R4:W-:Y:S01]  /*4bc50*/  @P5 STG.E desc[UR48][R16.64], R141 ;  /* 0x0000008d10005986 */ /* 0x0009e2000c101930 */
[----:B------:R-:W-:Y:S01]  /*4bc60*/  ULDC UR12, c[0x0][0x228] ;  /* 0x00008a00000c7ab9 */ /* 0x000fe20000000800 */
[----:B------:R-:W-:Y:S01]  /*4bc70*/  ISETP.LT.AND P4, PT, R7, UR8, !P1 ;  /* 0x0000000807007c0c */ /* 0x000fe2000cf81270 */
[----:B------:R-:W-:Y:S01]  /*4bc80*/  ULDC UR4, c[0x0][0x22c] ;  /* 0x00008b0000047ab9 */ /* 0x000fe20000000800 */
[----:B------:R4:W-:Y:S01]  /*4bc90*/  @P6 STG.E desc[UR48][R18.64], R77 ;  /* 0x0000004d12006986 */ /* 0x0009e2000c101930 */
[----:B------:R-:W-:-:S02]  /*4bca0*/  ISETP.LT.AND P5, PT, R10, UR10, !P1 ;  /* 0x0000000a0a007c0c */ /* 0x000fc4000cfa1270 */
[----:B------:R-:W-:Y:S01]  /*4bcb0*/  IADD3 R0, R6, 0x74, RZ ;  /* 0x0000007406007810 */ /* 0x000fe20007ffe0ff */
[----:B------:R-:W-:Y:S01]  /*4bcc0*/  VIADD R21, R11, UR26 ;  /* 0x0000001a0b157c36 */ /* 0x000fe20008000000 */
[----:B------:R-:W-:Y:S01]  /*4bcd0*/  ISETP.LT.AND P6, PT, R9, UR12, !P1 ;  /* 0x0000000c09007c0c */ /* 0x000fe2000cfc1270 */
[C---:B-1----:R-:W-:Y:S01]  /*4bce0*/  IMAD.WIDE R2, R11.reuse, 0x4, R150 ;  /* 0x000000040b027825 */ /* 0x042fe200078e0296 */
[----:B------:R-:W-:Y:S01]  /*4bcf0*/  ISETP.GE.AND P3, PT, R0, UR4, PT ;  /* 0x0000000400007c0c */ /* 0x000fe2000bf66270 */
[----:B------:R-:W-:Y:S01]  /*4bd00*/  ULDC UR4, c[0x0][0x228] ;  /* 0x00008a0000047ab9 */ /* 0x000fe20000000800 */
[----:B------:R-:W-:Y:S01]  /*4bd10*/  IADD3 R0, R6, 0x75, RZ ;  /* 0x0000007506007810 */ /* 0x000fe20007ffe0ff */
[----:B--2---:R-:W-:Y:S01]  /*4bd20*/  IMAD.WIDE R12, R11, 0x4, R148 ;  /* 0x000000040b0c7825 */ /* 0x004fe200078e0294 */
[----:B------:R1:W-:Y:S01]  /*4bd30*/  @P0 STG.E desc[UR48][R2.64], R185 ;  /* 0x000000b902000986 */ /* 0x0003e2000c101930 */
[----:B------:R-:W-:Y:S01]  /*4bd40*/  ISETP.LT.AND P1, PT, R8, UR4, !P1 ;  /* 0x0000000408007c0c */ /* 0x000fe2000cf21270 */
[----:B------:R-:W-:Y:S01]  /*4bd50*/  ULDC UR4, c[0x0][0x228] ;  /* 0x00008a0000047ab9 */ /* 0x000fe20000000800 */
[C---:B---3--:R-:W-:Y:S01]  /*4bd60*/  IMAD.WIDE R14, R21.reuse, 0x4, R208 ;  /* 0x00000004150e7825 */ /* 0x048fe200078e02d0 */
[----:B------:R-:W-:Y:S01]  /*4bd70*/  ISETP.GE.AND P0, PT, R0, UR5, PT ;  /* 0x0000000500007c0c */ /* 0x000fe2000bf06270 */
[----:B------:R-:W-:Y:S01]  /*4bd80*/  ULDC UR6, c[0x0][0x228] ;  /* 0x00008a0000067ab9 */ /* 0x000fe20000000800 */
[----:B------:R-:W-:Y:S01]  /*4bd90*/  ULDC UR8, c[0x0][0x228] ;  /* 0x00008a0000087ab9 */ /* 0x000fe20000000800 */
[C---:B----4-:R-:W-:Y:S01]  /*4bda0*/  IMAD.WIDE R16, R21.reuse, 0x4, R4 ;  /* 0x0000000415107825 */ /* 0x050fe200078e0204 */
[----:B------:R-:W-:Y:S01]  /*4bdb0*/  @P2 STG.E desc[UR48][R12.64], R193 ;  /* 0x000000c10c002986 */ /* 0x000fe2000c101930 */
[----:B------:R-:W-:Y:S01]  /*4bdc0*/  ULDC UR5, c[0x0][0x228] ;  /* 0x00008a0000057ab9 */ /* 0x000fe20000000800 */
[----:B------:R-:W-:Y:S01]  /*4bdd0*/  ULDC UR10, c[0x0][0x228] ;  /* 0x00008a00000a7ab9 */ /* 0x000fe20000000800 */
[----:B------:R-:W-:Y:S01]  /*4bde0*/  IMAD.WIDE R18, R21, 0x4, R150 ;  /* 0x0000000415127825 */ /* 0x000fe200078e0296 */
[----:B------:R-:W-:Y:S01]  /*4bdf0*/  @P4 STG.E desc[UR48][R14.64], R181 ;  /* 0x000000b50e004986 */ /* 0x000fe2000c101930 */
[----:B------:R-:W-:Y:S01]  /*4be00*/  ISETP.LT.AND P2, PT, R7, UR4, !P3 ;  /* 0x0000000407007c0c */ /* 0x000fe2000df41270 */
[----:B------:R-:W-:Y:S01]  /*4be10*/  ULDC UR4, c[0x0][0x228] ;  /* 0x00008a0000047ab9 */ /* 0x000fe20000000800 */
[----:B------:R-:W-:Y:S01]  /*4be20*/  ISETP.LT.AND P4, PT, R10, UR5, !P3 ;  /* 0x000000050a007c0c */ /* 0x000fe2000df81270 */
[----:B------:R-:W-:Y:S01]  /*4be30*/  @P5 STG.E desc[UR48][R16.64], R205 ;  /* 0x000000cd10005986 */ /* 0x000fe2000c101930 */
[----:B------:R-:W-:Y:S01]  /*4be40*/  ISETP.LT.AND P5, PT, R9, UR6, !P3 ;  /* 0x0000000609007c0c */ /* 0x000fe2000dfa1270 */
[----:B-1----:R-:W-:Y:S01]  /*4be50*/  IMAD.WIDE R2, R21, 0x4, R148 ;  /* 0x0000000415027825 */ /* 0x002fe200078e0294 */
[----:B------:R-:W-:Y:S01]  /*4be60*/  ISETP.LT.AND P3, PT, R8, UR8, !P3 ;  /* 0x0000000808007c0c */ /* 0x000fe2000df61270 */
[----:B------:R1:W-:Y:S01]  /*4be70*/  @P6 STG.E desc[UR48][R18.64], R197 ;  /* 0x000000c512006986 */ /* 0x0003e2000c101930 */
[----:B------:R-:W-:Y:S01]  /*4be80*/  ISETP.LT.AND P6, PT, R7, UR10, !P0 ;  /* 0x0000000a07007c0c */ /* 0x000fe2000c7c1270 */
[----:B------:R-:W-:Y:S01]  /*4be90*/  ULDC UR5, c[0x0][0x228] ;  /* 0x00008a0000057ab9 */ /* 0x000fe20000000800 */
[----:B------:R-:W-:Y:S01]  /*4bea0*/  VIADD R0, R6, 0x76 ;  /* 0x0000007606007836 */ /* 0x000fe20000000000 */
[----:B------:R-:W-:Y:S01]  /*4beb0*/  ULDC UR6, c[0x0][0x228] ;  /* 0x00008a0000067ab9 */ /* 0x000fe20000000800 */
[----:B------:R-:W-:Y:S01]  /*4bec0*/  ULDC UR8, c[0x0][0x228] ;  /* 0x00008a0000087ab9 */ /* 0x000fe20000000800 */
[----:B-1----:R-:W-:Y:S01]  /*4bed0*/  IADD3 R19, R21, UR26, RZ ;  /* 0x0000001a15137c10 */ /* 0x002fe2000fffe0ff */
[----:B------:R1:W-:Y:S04]  /*4bee0*/  @P1 STG.E desc[UR48][R2.64], R201 ;  /* 0x000000c902001986 */ /* 0x0003e8000c101930 */
[----:B------:R-:W-:-:S04]  /*4bef0*/  IMAD.WIDE R12, R19, 0x4, R208 ;  /* 0x00000004130c7825 */ /* 0x000fc800078e02d0 */
[C---:B------:R-:W-:Y:S01]  /*4bf00*/  IMAD.WIDE R14, R19.reuse, 0x4, R4 ;  /* 0x00000004130e7825 */ /* 0x040fe200078e0204 */
[----:B------:R2:W-:Y:S03]  /*4bf10*/  @P2 STG.E desc[UR48][R12.64], R142 ;  /* 0x0000008e0c002986 */ /* 0x0005e6000c101930 */
[C---:B------:R-:W-:Y:S02]  /*4bf20*/  VIADD R11, R19.reuse, UR26 ;  /* 0x0000001a130b7c36 */ /* 0x040fe40008000000 */
[C---:B------:R-:W-:Y:S01]  /*4bf30*/  IMAD.WIDE R16, R19.reuse, 0x4, R150 ;  /* 0x0000000413107825 */ /* 0x040fe200078e0296 */
[----:B------:R3:W-:Y:S03]  /*4bf40*/  @P4 STG.E desc[UR48][R14.64], R78 ;  /* 0x0000004e0e004986 */ /* 0x0007e6000c101930 */
[----:B------:R-:W-:Y:S01]  /*4bf50*/  IMAD.WIDE R18, R19, 0x4, R148 ;  /* 0x0000000413127825 */ /* 0x000fe200078e0294 */
[----:B------:R-:W-:Y:S04]  /*4bf60*/  @P5 STG.E desc[UR48][R16.64], R186 ;  /* 0x000000ba10005986 */ /* 0x000fe8000c101930 */
[----:B------:R-:W-:Y:S01]  /*4bf70*/  @P3 STG.E desc[UR48][R18.64], R194 ;  /* 0x000000c212003986 */ /* 0x000fe2000c101930 */
[----:B------:R-:W-:Y:S01]  /*4bf80*/  ISETP.LT.AND P3, PT, R10, UR4, !P0 ;  /* 0x000000040a007c0c */ /* 0x000fe2000c761270 */
[----:B------:R-:W-:Y:S01]  /*4bf90*/  ULDC UR4, c[0x0][0x228] ;  /* 0x00008a0000047ab9 */ /* 0x000fe20000000800 */
[----:B------:R-:W-:Y:S01]  /*4bfa0*/  ISETP.LT.AND P4, PT, R9, UR5, !P0 ;  /* 0x0000000509007c0c */ /* 0x000fe2000c781270 */
[C---:B------:R-:W-:Y:S01]  /*4bfb0*/  IMAD.WIDE R20, R11.reuse, 0x4, R208 ;  /* 0x000000040b147825 */ /* 0x040fe200078e02d0 */
[----:B------:R-:W-:Y:S01]  /*4bfc0*/  ISETP.LT.AND P2, PT, R8, UR4, !P0 ;  /* 0x0000000408007c0c */ /* 0x000fe2000c741270 */
[----:B------:R-:W-:Y:S01]  /*4bfd0*/  ULDC UR5, c[0x0][0x228] ;  /* 0x00008a0000057ab9 */ /* 0x000fe20000000800 */
[----:B------:R-:W-:Y:S01]  /*4bfe0*/  ISETP.GE.AND P1, PT, R0, UR13, PT ;  /* 0x0000000d00007c0c */ /* 0x000fe2000bf26270 */
[----:B-1----:R-:W-:Y:S01]  /*4bff0*/  IMAD.WIDE R2, R11, 0x4, R4 ;  /* 0x000000040b027825 */ /* 0x002fe200078e0204 */
[----:B------:R-:W-:Y:S01]  /*4c000*/  ULDC UR4, c[0x0][0x228] ;  /* 0x00008a0000047ab9 */ /* 0x000fe20000000800 */
[----:B------:R-:W-:Y:S01]  /*4c010*/  IADD3 R0, R6, 0x77, RZ ;  /* 0x0000007706007810 */ /* 0x000fe20007ffe0ff */
[----:B------:R1:W-:Y:S01]  /*4c020*/  @P6 STG.E desc[UR48][R20.64], R182 ;  /* 0x000000b614006986 */ /* 0x0003e2000c101930 */
[----:B------:R-:W-:Y:S01]  /*4c030*/  ISETP.LT.AND P6, PT, R7, UR5, !P1 ;  /* 0x0000000507007c0c */ /* 0x000fe2000cfc1270 */
[C---:B--2---:R-:W-:Y:S01]  /*4c040*/  IMAD.WIDE R12, R11.reuse, 0x4, R150 ;  /* 0x000000040b0c7825 */ /* 0x044fe200078e0296 */
[----:B------:R-:W-:Y:S01]  /*4c050*/  ISETP.LT.AND P5, PT, R10, UR4, !P1 ;  /* 0x000000040a007c0c */ /* 0x000fe2000cfa1270 */
[----:B------:R-:W-:Y:S01]  /*4c060*/  ULDC UR4, c[0x0][0x228] ;  /* 0x00008a0000047ab9 */ /* 0x000fe20000000800 */
[----:B------:R2:W-:Y:S01]  /*4c070*/  @P3 STG.E desc[UR48][R2.64], R206 ;  /* 0x000000ce02003986 */ /* 0x0005e2000c101930 */
[----:B---3--:R-:W-:Y:S01]  /*4c080*/  IMAD.WIDE R14, R11, 0x4, R148 ;  /* 0x000000040b0e7825 */ /* 0x008fe200078e0294 */
[----:B------:R-:W-:Y:S01]  /*4c090*/  ISETP.GE.AND P0, PT, R0, UR11, PT ;  /* 0x0000000b00007c0c */ /* 0x000fe2000bf06270 */
[----:B------:R-:W-:Y:S01]  /*4c0a0*/  ULDC UR5, c[0x0][0x228] ;  /* 0x00008a0000057ab9 */ /* 0x000fe20000000800 */
[----:B------:R-:W-:Y:S01]  /*4c0b0*/  ISETP.LT.AND P3, PT, R9, UR4, !P1 ;  /* 0x0000000409007c0c */ /* 0x000fe2000cf61270 */
[----:B------:R-:W-:Y:S01]  /*4c0c0*/  ULDC UR4, c[0x0][0x228] ;  /* 0x00008a0000047ab9 */ /* 0x000fe20000000800 */
[----:B------:R3:W-:Y:S01]  /*4c0d0*/  @P4 STG.E desc[UR48][R12.64], R198 ;  /* 0x000000c60c004986 */ /* 0x0007e2000c101930 */
[----:B-1----:R-:W-:Y:S01]  /*4c0e0*/  VIADD R21, R11, UR26 ;  /* 0x0000001a0b157c36 */ /* 0x002fe20008000000 */
[----:B------:R-:W-:Y:S01]  /*4c0f0*/  ISETP.LT.AND P1, PT, R8, UR4, !P1 ;  /* 0x0000000408007c0c */ /* 0x000fe2000cf21270 */
[----:B------:R-:W-:Y:S01]  /*4c100*/  ULDC UR4, c[0x0][0x228] ;  /* 0x00008a0000047ab9 */ /* 0x000fe20000000800 */
[----:B------:R1:W-:Y:S01]  /*4c110*/  @P2 STG.E desc[UR48][R14.64], R202 ;  /* 0x000000ca0e002986 */ /* 0x0003e2000c101930 */
[----:B------:R-:W-:Y:S01]  /*4c120*/  ISETP.LT.AND P2, PT, R7, UR5, !P0 ;  /* 0x0000000507007c0c */ /* 0x000fe2000c741270 */
[C---:B------:R-:W-:Y:S01]  /*4c130*/  IMAD.WIDE R16, R21.reuse, 0x4, R208 ;  /* 0x0000000415107825 */ /* 0x040fe200078e02d0 */
[----:B------:R-:W-:Y:S01]  /*4c140*/  ISETP.LT.AND P4, PT, R10, UR6, !P0 ;  /* 0x000000060a007c0c */ /* 0x000fe2000c781270 */
[----:B------:R-:W-:Y:S01]  /*4c150*/  ULDC UR5, c[0x0][0x228] ;  /* 0x00008a0000057ab9 */ /* 0x000fe20000000800 */
[----:B------:R-:W-:Y:S01]  /*4c160*/  IADD3 R0, R6, 0x78, RZ ;  /* 0x0000007806007810 */ /* 0x000fe20007ffe0ff */
[----:B------:R-:W-:Y:S01]  /*4c170*/  IMAD.WIDE R18, R21, 0x4, R4 ;  /* 0x0000000415127825 */ /* 0x000fe200078e0204 */
[----:B------:R4:W-:Y:S01]  /*4c180*/  @P6 STG.E desc[UR48][R16.64], R143 ;  /* 0x0000008f10006986 */ /* 0x0009e2000c101930 */
[----:B------:R-:W-:-:S02]  /*4c190*/  ULDC UR6, c[0x0][0x228] ;  /* 0x00008a0000067ab9 */ /* 0x000fc40000000800 */
[C---:B------:R-:W-:Y:S01]  /*4c1a0*/  VIADD R23, R21.reuse, UR26 ;  /* 0x0000001a15177c36 */ /* 0x040fe20008000000 */
[----:B------:R4:W-:Y:S01]  /*4c1b0*/  @P5 STG.E desc[UR48][R18.64], R79 ;  /* 0x0000004f12005986 */ /* 0x0009e2000c101930 */
[----:B--2---:R-:W-:Y:S01]  /*4c1c0*/  IMAD.WIDE R2, R21, 0x4, R150 ;  /* 0x0000000415027825 */ /* 0x004fe200078e0296 */
[----:B------:R-:W-:-:S03]  /*4c1d0*/  ISETP.LT.AND P5, PT, R9, UR8, !P0 ;  /* 0x0000000809007c0c */ /* 0x000fc6000c7a1270 */
[----:B---3--:R-:W-:Y:S01]  /*4c1e0*/  IMAD.WIDE R12, R21, 0x4, R148 ;  /* 0x00000004150c7825 */ /* 0x008fe200078e0294 */
[----:B------:R2:W-:Y:S03]  /*4c1f0*/  @P3 STG.E desc[UR48][R2.64], R187 ;  /* 0x000000bb02003986 */ /* 0x0005e6000c101930 */
[C---:B-1----:R-:W-:Y:S01]  /*4c200*/  IMAD.WIDE R14, R23.reuse, 0x4, R208 ;  /* 0x00000004170e7825 */ /* 0x042fe200078e02d0 */
[----:B------:R-:W-:Y:S04]  /*4c210*/  @P1 STG.E desc[UR48][R12.64], R195 ;  /* 0x000000c30c001986 */ /* 0x000fe8000c101930 */
[----:B------:R-:W-:Y:S01]  /*4c220*/  @P2 STG.E desc[UR48][R14.64], R183 ;  /* 0x000000b70e002986 */ /* 0x000fe2000c101930 */
[----:B----4-:R-:W-:-:S03]  /*4c230*/  IMAD.WIDE R16, R23, 0x4, R4 ;  /* 0x0000000417107825 */ /* 0x010fc600078e0204 */
[----:B------:R-:W1:Y:S01]  /*4c240*/  LDS.128 R12, [R252] ;  /* 0x00000000fc0c7984 */ /* 0x000e620000000c00 */
[----:B------:R-:W-:Y:S01]  /*4c250*/  IMAD.WIDE R18, R23, 0x4, R150 ;  /* 0x0000000417127825 */ /* 0x000fe200078e0296 */
[----:B------:R-:W-:Y:S02]  /*4c260*/  ISETP.GE.AND P6, PT, R0, UR9, PT ;  /* 0x0000000900007c0c */ /* 0x000fe4000bfc6270 */
[----:B------:R3:W-:Y:S01]  /*4c270*/  @P4 STG.E desc[UR48][R16.64], R207 ;  /* 0x000000cf10004986 */ /* 0x0007e2000c101930 */
[----:B------:R-:W-:Y:S01]  /*4c280*/  ISETP.LT.AND P1, PT, R8, UR4, !P0 ;  /* 0x0000000408007c0c */ /* 0x000fe2000c721270 */
[----:B------:R-:W-:Y:S01]  /*4c290*/  ULDC UR4, c[0x0][0x228] ;  /* 0x00008a0000047ab9 */ /* 0x000fe20000000800 */
[----:B------:R-:W-:Y:S01]  /*4c2a0*/  ISETP.LT.AND P4, PT, R7, UR5, !P6 ;  /* 0x0000000507007c0c */ /* 0x000fe2000f781270 */
[----:B------:R4:W-:Y:S01]  /*4c2b0*/  @P5 STG.E desc[UR48][R18.64], R199 ;  /* 0x000000c712005986 */ /* 0x0009e2000c101930 */
[----:B------:R-:W-:Y:S01]  /*4c2c0*/  ISETP.LT.AND P5, PT, R10, UR6, !P6 ;  /* 0x000000060a007c0c */ /* 0x000fe2000f7a1270 */
[----:B------:R-:W-:Y:S01]  /*4c2d0*/  VIADD R25, R23, UR26 ;  /* 0x0000001a17197c36 */ /* 0x000fe20008000000 */
[----:B------:R-:W-:Y:S01]  /*4c2e0*/  ISETP.LT.AND P0, PT, R9, UR4, !P6 ;  /* 0x0000000409007c0c */ /* 0x000fe2000f701270 */
[----:B--2---:R-:W-:Y:S01]  /*4c2f0*/  IMAD.WIDE R2, R23, 0x4, R148 ;  /* 0x0000000417027825 */ /* 0x004fe200078e0294 */
[----:B------:R-:W-:Y:S01]  /*4c300*/  IADD3 R0, R6, 0x79, RZ ;  /* 0x0000007906007810 */ /* 0x000fe20007ffe0ff */
[----:B------:R-:W-:Y:S01]  /*4c310*/  ULDC UR4, c[0x0][0x228] ;  /* 0x00008a0000047ab9 */ /* 0x000fe20000000800 */
[----:B------:R-:W-:Y:S01]  /*4c320*/  ULDC UR5, c[0x0][0x228] ;  /* 0x00008a0000057ab9 */ /* 0x000fe20000000800 */
[----:B---3--:R-:W-:Y:S01]  /*4c330*/  IMAD.WIDE R16, R25, 0x4, R208 ;  /* 0x0000000419107825 */ /* 0x008fe200078e02d0 */
[----:B------:R-:W-:Y:S01]  /*4c340*/  ISETP.GE.AND P3, PT, R0, UR7, PT ;  /* 0x0000000700007c0c */ /* 0x000fe2000bf66270 */
[----:B------:R-:W-:-:S02]  /*4c350*/  ULDC UR6, c[0x0][0x228] ;  /* 0x00008a0000067ab9 */ /* 0x000fc40000000800 */
[C---:B----4-:R-:W-:Y:S01]  /*4c360*/  IMAD.WIDE R18, R25.reuse, 0x4, R4 ;  /* 0x0000000419127825 */ /* 0x050fe200078e0204 */
[----:B------:R2:W-:Y:S03]  /*4c370*/  @P1 STG.E desc[UR48][R2.64], R203 ;  /* 0x000000cb02001986 */ /* 0x0005e6000c101930 */
[C---:B------:R-:W-:Y:S01]  /*4c380*/  IMAD.WIDE R20, R25.reuse, 0x4, R150 ;  /* 0x0000000419147825 */ /* 0x040fe200078e0296 */
[----:B------:R3:W-:Y:S01]  /*4c390*/  @P4 STG.E desc[UR48][R16.64], R188 ;  /* 0x000000bc10004986 */ /* 0x0007e2000c101930 */
[----:B------:R-:W-:Y:S01]  /*4c3a0*/  ISETP.LT.AND P6, PT, R8, UR4, !P6 ;  /* 0x0000000408007c0c */ /* 0x000fe2000f7c1270 */
[----:B------:R-:W-:Y:S01]  /*4c3b0*/  ULDC UR4, c[0x0][0x228] ;  /* 0x00008a0000047ab9 */ /* 0x000fe20000000800 */
[----:B------:R-:W-:Y:S01]  /*4c3c0*/  IADD3 R23, R25, UR26, RZ ;  /* 0x0000001a19177c10 */ /* 0x000fe2000fffe0ff */
[----:B------:R4:W-:Y:S01]  /*4c3d0*/  @P5 STG.E desc[UR48][R18.64], R144 ;  /* 0x0000009012005986 */ /* 0x0009e2000c101930 */
[----:B------:R-:W-:Y:S01]  /*4c3e0*/  ISETP.LT.AND P4, PT, R10, UR4, !P3 ;  /* 0x000000040a007c0c */ /* 0x000fe2000df81270 */
[----:B------:R-:W-:Y:S01]  /*4c3f0*/  ULDC UR4, c[0x0][0x228] ;  /* 0x00008a0000047ab9 */ /* 0x000fe20000000800 */
[----:B------:R-:W-:Y:S01]  /*4c400*/  IADD3 R11, R6, 0x7a, RZ ;  /* 0x0000007a060b7810 */ /* 0x000fe20007ffe0ff */
[----:B------:R1:W-:Y:S01]  /*4c410*/  @P0 STG.E desc[UR48][R20.64], R220 ;  /* 0x000000dc14000986 */ /* 0x0003e2000c101930 */
[----:B------:R-:W-:Y:S01]  /*4c420*/  ISETP.LT.AND P0, PT, R7, UR5, !P3 ;  /* 0x0000000507007c0c */ /* 0x000fe2000df01270 */
[----:B------:R-:W-:Y:S01]  /*4c430*/  ULDC UR5, c[0x0][0x228] ;  /* 0x00008a0000057ab9 */ /* 0x000fe20000000800 */
[----:B------:R-:W-:Y:S01]  /*4c440*/  ULDC UR7, c[0x0][0x228] ;  /* 0x00008a0000077ab9 */ /* 0x000fe20000000800 */
[----:B------:R-:W-:Y:S01]  /*4c450*/  ISETP.LT.AND P5, PT, R9, UR5, !P3 ;  /* 0x0000000509007c0c */ /* 0x000fe2000dfa1270 */
[----:B--2---:R-:W-:Y:S01]  /*4c460*/  IMAD.WIDE R2, R25, 0x4, R148 ;  /* 0x0000000419027825 */ /* 0x004fe200078e0294 */
[----:B------:R-:W-:Y:S01]  /*4c470*/  ISETP.LT.AND P3, PT, R8, UR6, !P3 ;  /* 0x0000000608007c0c */ /* 0x000fe2000df61270 */
[----:B------:R-:W-:-:S02]  /*4c480*/  ULDC UR5, c[0x0][0x228] ;  /* 0x00008a0000057ab9 */ /* 0x000fc40000000800 */
[----:B---3--:R-:W-:Y:S01]  /*4c490*/  IMAD.WIDE R16, R23, 0x4, R208 ;  /* 0x0000000417107825 */ /* 0x008fe200078e02d0 */
[----:B------:R-:W-:-:S03]  /*4c4a0*/  ISETP.GE.AND P2, PT, R11, UR21, PT ;  /* 0x000000150b007c0c */ /* 0x000fc6000bf46270 */
[C---:B----4-:R-:W-:Y:S01]  /*4c4b0*/  IMAD.WIDE R18, R23.reuse, 0x4, R4 ;  /* 0x0000000417127825 */ /* 0x050fe200078e0204 */
[C---:B------:R-:W-:Y:S01]  /*4c4c0*/  IADD3 R11, R23.reuse, UR26, RZ ;  /* 0x0000001a170b7c10 */ /* 0x040fe2000fffe0ff */
[----:B------:R2:W-:Y:S01]  /*4c4d0*/  @P6 STG.E desc[UR48][R2.64], R80 ;  /* 0x0000005002006986 */ /* 0x0005e2000c101930 */
[----:B------:R-:W-:Y:S01]  /*4c4e0*/  ULDC UR6, c[0x0][0x228] ;  /* 0x00008a0000067ab9 */ /* 0x000fe20000000800 */
[C---:B-1----:R-:W-:Y:S02]  /*4c4f0*/  IMAD.WIDE R20, R23.reuse, 0x4, R150 ;  /* 0x0000000417147825 */ /* 0x042fe400078e0296 */
[----:B------:R1:W-:Y:S02]  /*4c500*/  @P0 STG.E desc[UR48][R16.64], R228 ;  /* 0x000000e410000986 */ /* 0x0003e4000c101930 */
[----:B------:R-:W-:Y:S02]  /*4c510*/  IMAD.WIDE R22, R23, 0x4, R148 ;  /* 0x0000000417167825 */ /* 0x000fe400078e0294 */
[----:B------:R3:W-:Y:S01]  /*4c520*/  @P4 STG.E desc[UR48][R18.64], R212 ;  /* 0x000000d412004986 */ /* 0x0007e2000c101930 */
[----:B------:R-:W-:Y:S01]  /*4c530*/  ISETP.LT.AND P4, PT, R10, UR4, !P2 ;  /* 0x000000040a007c0c */ /* 0x000fe2000d781270 */
[----:B------:R-:W-:-:S02]  /*4c540*/  ULDC UR4, c[0x0][0x228] ;  /* 0x00008a0000047ab9 */ /* 0x000fc40000000800 */
[----:B------:R-:W-:Y:S01]  /*4c550*/  @P5 STG.E desc[UR48][R20.64], R84 ;  /* 0x0000005414005986 */ /* 0x000fe2000c101930 */
[----:B------:R-:W-:-:S03]  /*4c560*/  ISETP.LT.AND P6, PT, R7, UR7, !P2 ;  /* 0x0000000707007c0c */ /* 0x000fc6000d7c1270 */
[----:B------:R-:W-:Y:S01]  /*4c570*/  @P3 STG.E desc[UR48][R22.64], R12 ;  /* 0x0000000c16003986 */ /* 0x000fe2000c101930 */
[----:B------:R-:W-:Y:S01]  /*4c580*/  ISETP.LT.AND P3, PT, R9, UR4, !P2 ;  /* 0x0000000409007c0c */ /* 0x000fe2000d761270 */
[----:B------:R-:W-:Y:S01]  /*4c590*/  ULDC UR4, c[0x0][0x228] ;  /* 0x00008a0000047ab9 */ /* 0x000fe20000000800 */
[----:B------:R-:W-:Y:S01]  /*4c5a0*/  VIADD R0, R6, 0x7b ;  /* 0x0000007b06007836 */ /* 0x000fe20000000000 */
[----:B------:R-:W-:Y:S01]  /*4c5b0*/  ISETP.LT.AND P2, PT, R8, UR4, !P2 ;  /* 0x0000000408007c0c */ /* 0x000fe2000d741270 */
[C---:B------:R-:W-:Y:S01]  /*4c5c0*/  IMAD.WIDE R24, R11.reuse, 0x4, R208 ;  /* 0x000000040b187825 */ /* 0x040fe200078e02d0 */
[----:B------:R-:W-:Y:S02]  /*4c5d0*/  ULDC UR4, c[0x0][0x228] ;  /* 0x00008a0000047ab9 */ /* 0x000fe40000000800 */
[----:B------:R-:W-:Y:S01]  /*4c5e0*/  ISETP.GE.AND P1, PT, R0, UR19, PT ;  /* 0x0000001300007c0c */ /* 0x000fe2000bf26270 */
[C---:B--2---:R-:W-:Y:S01]  /*4c5f0*/  IMAD.WIDE R2, R11.reuse, 0x4, R4 ;  /* 0x000000040b027825 */ /* 0x044fe200078e0204 */
[----:B------:R2:W-:Y:S03]  /*4c600*/  @P6 STG.E desc[UR48][R24.64], R189 ;  /* 0x000000bd18006986 */ /* 0x0005e6000c101930 */
[----:B-1----:R-:W-:Y:S01]  /*4c610*/  IMAD.WIDE R16, R11, 0x4, R150 ;  /* 0x000000040b107825 */ /* 0x002fe200078e0296 */
[----:B------:R-:W-:-:S03]  /*4c620*/  ISETP.LT.AND P5, PT, R7, UR5, !P1 ;  /* 0x0000000507007c0c */ /* 0x000fc6000cfa1270 */
[C---:B---3--:R-:W-:Y:S01]  /*4c630*/  IMAD.WIDE R18, R11.reuse, 0x4, R148 ;  /* 0x000000040b127825 */ /* 0x048fe200078e0294 */
[----:B------:R1:W-:Y:S01]  /*4c640*/  @P4 STG.E desc[UR48][R2.64], R145 ;  /* 0x0000009102004986 */ /* 0x0003e2000c101930 */
[----:B------:R-:W-:Y:S01]  /*4c650*/  ISETP.LT.AND P6, PT, R10, UR6, !P1 ;  /* 0x000000060a007c0c */ /* 0x000fe2000cfc1270 */
[----:B------:R-:W-:Y:S01]  /*4c660*/  ULDC UR5, c[0x0][0x228] ;  /* 0x00008a0000057ab9 */ /* 0x000fe20000000800 */
[----:B------:R-:W-:Y:S01]  /*4c670*/  VIADD R0, R6, 0x7c ;  /* 0x0000007c06007836 */ /* 0x000fe20000000000 */
[----:B------:R3:W-:Y:S01]  /*4c680*/  @P3 STG.E desc[UR48][R16.64], R221 ;  /* 0x000000dd10003986 */ /* 0x0007e2000c101930 */
[----:B--2---:R-:W-:Y:S01]  /*4c690*/  IADD3 R25, R11, UR26, RZ ;  /* 0x0000001a0b197c10 */ /* 0x004fe2000fffe0ff */
[----:B------:R-:W-:Y:S02]  /*4c6a0*/  ULDC UR6, c[0x0][0x228] ;  /* 0x00008a0000067ab9 */ /* 0x000fe40000000800 */
[----:B------:R2:W-:Y:S01]  /*4c6b0*/  @P2 STG.E desc[UR48][R18.64], R81 ;  /* 0x0000005112002986 */ /* 0x0005e2000c101930 */
[----:B------:R-:W-:Y:S01]  /*4c6c0*/  ISETP.LT.AND P2, PT, R9, UR4, !P1 ;  /* 0x0000000409007c0c */ /* 0x000fe2000cf41270 */
[----:B------:R-:W-:Y:S01]  /*4c6d0*/  IMAD.WIDE R20, R25, 0x4, R208 ;  /* 0x0000000419147825 */ /* 0x000fe200078e02d0 */
[----:B------:R-:W-:Y:S01]  /*4c6e0*/  ISETP.GE.AND P0, PT, R0, UR17, PT ;  /* 0x0000001100007c0c */ /* 0x000fe2000bf06270 */
[----:B------:R-:W-:-:S02]  /*4c6f0*/  ULDC UR4, c[0x0][0x228] ;  /* 0x00008a0000047ab9 */ /* 0x000fc40000000800 */
[C---:B------:R-:W-:Y:S01]  /*4c700*/  IMAD.WIDE R22, R25.reuse, 0x4, R4 ;  /* 0x0000000419167825 */ /* 0x040fe200078e0204 */
[----:B------:R4:W-:Y:S01]  /*4c710*/  @P5 STG.E desc[UR48][R20.64], R229 ;  /* 0x000000e514005986 */ /* 0x0009e2000c101930 */
[----:B------:R-:W-:Y:S01]  /*4c720*/  ISETP.LT.AND P3, PT, R8, UR4, !P1 ;  /* 0x0000000408007c0c */ /* 0x000fe2000cf61270 */
[----:B------:R-:W-:Y:S01]  /*4c730*/  ULDC UR4, c[0x0][0x228] ;  /* 0x00008a0000047ab9 */ /* 0x000fe20000000800 */
[----:B-1----:R-:W-:Y:S01]  /*4c740*/  IMAD.WIDE R2, R25, 0x4, R150 ;  /* 0x0000000419027825 */ /* 0x002fe200078e0296 */
[----:B------:R-:W-:Y:S01]  /*4c750*/  ISETP.LT.AND P5, PT, R7, UR5, !P0 ;  /* 0x0000000507007c0c */ /* 0x000fe2000c7a1270 */
[----:B------:R-:W-:Y:S01]  /*4c760*/  @P6 STG.E desc[UR48][R22.64], R213 ;  /* 0x000000d516006986 */ /* 0x000fe2000c101930 */
[----:B------:R-:W-:Y:S01]  /*4c770*/  IADD3 R11, R25, UR26, RZ ;  /* 0x0000001a190b7c10 */ /* 0x000fe2000fffe0ff */
[----:B------:R-:W-:Y:S01]  /*4c780*/  VIADD R0, R6, 0x7d ;  /* 0x0000007d06007836 */ /* 0x000fe20000000000 */
[----:B------:R-:W-:Y:S01]  /*4c790*/  ISETP.LT.AND P6, PT, R10, UR6, !P0 ;  /* 0x000000060a007c0c */ /* 0x000fe2000c7c1270 */
[----:B------:R1:W-:Y:S01]  /*4c7a0*/  @P2 STG.E desc[UR48][R2.64], R85 ;  /* 0x0000005502002986 */ /* 0x0003e2000c101930 */
[----:B------:R-:W-:Y:S01]  /*4c7b0*/  ISETP.LT.AND P2, PT, R9, UR4, !P0 ;  /* 0x0000000409007c0c */ /* 0x000fe2000c741270 */
[----:B------:R-:W-:Y:S01]  /*4c7c0*/  ULDC UR4, c[0x0][0x228] ;  /* 0x00008a0000047ab9 */ /* 0x000fe20000000800 */
[----:B---3--:R-:W-:Y:S01]  /*4c7d0*/  IMAD.WIDE R16, R25, 0x4, R148 ;  /* 0x0000000419107825 */ /* 0x008fe200078e0294 */
[----:B------:R-:W-:-:S03]  /*4c7e0*/  ISETP.LT.AND P0, PT, R8, UR4, !P0 ;  /* 0x0000000408007c0c */ /* 0x000fc6000c701270 */
[C---:B--2---:R-:W-:Y:S01]  /*4c7f0*/  IMAD.WIDE R18, R11.reuse, 0x4, R208 ;  /* 0x000000040b127825 */ /* 0x044fe200078e02d0 */
[----:B------:R-:W-:Y:S01]  /*4c800*/  ISETP.GE.AND P4, PT, R0, UR15, PT ;  /* 0x0000000f00007c0c */ /* 0x000fe2000bf86270 */
[----:B------:R2:W-:Y:S02]  /*4c810*/  @P3 STG.E desc[UR48][R16.64], R13 ;  /* 0x0000000d10003986 */ /* 0x0005e4000c101930 */
[C---:B------:R-:W-:Y:S02]  /*4c820*/  VIADD R0, R6.reuse, 0x7f ;  /* 0x0000007f06007836 */ /* 0x040fe40000000000 */
[----:B----4-:R-:W-:Y:S01]  /*4c830*/  IMAD.WIDE R20, R11, 0x4, R4 ;  /* 0x000000040b147825 */ /* 0x010fe200078e0204 */
[----:B------:R-:W-:Y:S01]  /*4c840*/  @P5 STG.E desc[UR48][R18.64], R190 ;  /* 0x000000be12005986 */ /* 0x000fe2000c101930 */
[----:B------:R-:W-:Y:S02]  /*4c850*/  ISETP.LT.AND P5, PT, R7, UR4, !P4 ;  /* 0x0000000407007c0c */ /* 0x000fe4000e7a1270 */
[----:B------:R-:W-:-:S02]  /*4c860*/  VIADD R6, R6, 0x7e ;  /* 0x0000007e06067836 */ /* 0x000fc40000000000 */
[C---:B-1----:R-:W-:Y:S01]  /*4c870*/  IMAD.WIDE R2, R11.reuse, 0x4, R150 ;  /* 0x000000040b027825 */ /* 0x042fe200078e0296 */
[----:B------:R1:W-:Y:S01]  /*4c880*/  @P6 STG.E desc[UR48][R20.64], R146 ;  /* 0x0000009214006986 */ /* 0x0003e2000c101930 */
[C---:B------:R-:W-:Y:S02]  /*4c890*/  IADD3 R25, R11.reuse, UR26, RZ ;  /* 0x0000001a0b197c10 */ /* 0x040fe4000fffe0ff */
[----:B------:R-:W-:Y:S01]  /*4c8a0*/  IMAD.WIDE R22, R11, 0x4, R148 ;  /* 0x000000040b167825 */ /* 0x000fe200078e0294 */
[----:B------:R-:W-:Y:S01]  /*4c8b0*/  ISETP.GE.AND P3, PT, R6, UR23, PT ;  /* 0x0000001706007c0c */ /* 0x000fe2000bf66270 */
[----:B------:R3:W-:Y:S01]  /*4c8c0*/  @P2 STG.E desc[UR48][R2.64], R222 ;  /* 0x000000de02002986 */ /* 0x0007e2000c101930 */
[----:B------:R-:W-:Y:S02]  /*4c8d0*/  ISETP.LT.AND P6, PT, R10, UR4, !P4 ;  /* 0x000000040a007c0c */ /* 0x000fe4000e7c1270 */
[----:B------:R-:W-:Y:S01]  /*4c8e0*/  ISETP.LT.AND P2, PT, R9, UR4, !P4 ;  /* 0x0000000409007c0c */ /* 0x000fe2000e741270 */
[----:B------:R-:W-:Y:S01]  /*4c8f0*/  @P0 STG.E desc[UR48][R22.64], R82 ;  /* 0x0000005216000986 */ /* 0x000fe2000c101930 */
[----:B------:R-:W-:Y:S01]  /*4c900*/  ISETP.LT.AND P4, PT, R8, UR4, !P4 ;  /* 0x0000000408007c0c */ /* 0x000fe2000e781270 */
[----:B--2---:R-:W-:Y:S01]  /*4c910*/  IMAD.WIDE R12, R25, 0x4, R208 ;  /* 0x00000004190c7825 */ /* 0x004fe200078e02d0 */
[----:B------:R-:W-:-:S02]  /*4c920*/  ISETP.LT.AND P0, PT, R7, UR4, !P3 ;  /* 0x0000000407007c0c */ /* 0x000fc4000df01270 */
[----:B------:R-:W-:Y:S01]  /*4c930*/  ISETP.GE.AND P1, PT, R0, UR25, PT ;  /* 0x0000001900007c0c */ /* 0x000fe2000bf26270 */
[C---:B-1----:R-:W-:Y:S01]  /*4c940*/  VIADD R21, R25.reuse, UR26 ;  /* 0x0000001a19157c36 */ /* 0x042fe20008000000 */
[----:B------:R-:W-:Y:S01]  /*4c950*/  @P5 STG.E desc[UR48][R12.64], R230 ;  /* 0x000000e60c005986 */ /* 0x000fe2000c101930 */
[----:B------:R-:W-:Y:S01]  /*4c960*/  IMAD.WIDE R16, R25, 0x4, R4 ;  /* 0x0000000419107825 */ /* 0x000fe200078e0204 */
[----:B------:R-:W-:-:S03]  /*4c970*/  ISETP.LT.AND P5, PT, R7, UR4, !P1 ;  /* 0x0000000407007c0c */ /* 0x000fc6000cfa1270 */
[C---:B------:R-:W-:Y:S01]  /*4c980*/  IMAD.WIDE R18, R25.reuse, 0x4, R150 ;  /* 0x0000000419127825 */ /* 0x040fe200078e0296 */
[----:B------:R1:W-:Y:S03]  /*4c990*/  @P6 STG.E desc[UR48][R16.64], R214 ;  /* 0x000000d610006986 */ /* 0x0003e6000c101930 */
[----:B---3--:R-:W-:Y:S01]  /*4c9a0*/  IMAD.WIDE R2, R25, 0x4, R148 ;  /* 0x0000000419027825 */ /* 0x008fe200078e0294 */
[----:B------:R2:W-:Y:S03]  /*4c9b0*/  @P2 STG.E desc[UR48][R18.64], R86 ;  /* 0x0000005612002986 */ /* 0x0005e6000c101930 */
[----:B------:R-:W-:Y:S01]  /*4c9c0*/  IMAD.WIDE R6, R21, 0x4, R208 ;  /* 0x0000000415067825 */ /* 0x000fe200078e02d0 */
[----:B------:R2:W-:Y:S01]  /*4c9d0*/  @P4 STG.E desc[UR48][R2.64], R14 ;  /* 0x0000000e02004986 */ /* 0x0005e2000c101930 */
[----:B------:R-:W-:-:S03]  /*4c9e0*/  ISETP.LT.AND P2, PT, R10, UR4, !P3 ;  /* 0x000000040a007c0c */ /* 0x000fc6000df41270 */
[----:B------:R2:W-:Y:S01]  /*4c9f0*/  @P0 STG.E desc[UR48][R6.64], R191 ;  /* 0x000000bf06000986 */ /* 0x0005e2000c101930 */
[C---:B------:R-:W-:Y:S02]  /*4ca00*/  ISETP.LT.AND P0, PT, R9.reuse, UR4, !P3 ;  /* 0x0000000409007c0c */ /* 0x040fe4000df01270 */
[----:B------:R-:W-:Y:S02]  /*4ca10*/  ISETP.LT.AND P3, PT, R8, UR4, !P3 ;  /* 0x0000000408007c0c */ /* 0x000fe4000df61270 */
[----:B------:R-:W-:Y:S02]  /*4ca20*/  ISETP.LT.AND P6, PT, R10, UR4, !P1 ;  /* 0x000000040a007c0c */ /* 0x000fe4000cfc1270 */
[----:B------:R-:W-:Y:S02]  /*4ca30*/  ISETP.LT.AND P4, PT, R9, UR4, !P1 ;  /* 0x0000000409007c0c */ /* 0x000fe4000cf81270 */
[C---:B-1----:R-:W-:Y:S02]  /*4ca40*/  IADD3 R17, R21.reuse, UR26, RZ ;  /* 0x0000001a15117c10 */ /* 0x042fe4000fffe0ff */
[----:B------:R-:W-:Y:S01]  /*4ca50*/  ISETP.LT.AND P1, PT, R8, UR4, !P1 ;  /* 0x0000000408007c0c */ /* 0x000fe2000cf21270 */
[----:B------:R-:W-:-:S04]  /*4ca60*/  IMAD.WIDE R8, R21, 0x4, R4 ;  /* 0x0000000415087825 */ /* 0x000fc800078e0204 */
[C---:B------:R-:W-:Y:S01]  /*4ca70*/  IMAD.WIDE R10, R21.reuse, 0x4, R150 ;  /* 0x00000004150a7825 */ /* 0x040fe200078e0296 */
[----:B------:R2:W-:Y:S03]  /*4ca80*/  @P2 STG.E desc[UR48][R8.64], R147 ;  /* 0x0000009308002986 */ /* 0x0005e6000c101930 */
[----:B------:R-:W-:Y:S01]  /*4ca90*/  IMAD.WIDE R12, R21, 0x4, R148 ;  /* 0x00000004150c7825 */ /* 0x000fe200078e0294 */
[----:B------:R2:W-:Y:S03]  /*4caa0*/  @P0 STG.E desc[UR48][R10.64], R223 ;  /* 0x000000df0a000986 */ /* 0x0005e6000c101930 */
[C---:B------:R-:W-:Y:S01]  /*4cab0*/  IMAD.WIDE R208, R17.reuse, 0x4, R208 ;  /* 0x0000000411d07825 */ /* 0x040fe200078e02d0 */
[----:B------:R2:W-:Y:S03]  /*4cac0*/  @P3 STG.E desc[UR48][R12.64], R83 ;  /* 0x000000530c003986 */ /* 0x0005e6000c101930 */
[C---:B------:R-:W-:Y:S01]  /*4cad0*/  IMAD.WIDE R4, R17.reuse, 0x4, R4 ;  /* 0x0000000411047825 */ /* 0x040fe200078e0204 */
[----:B------:R2:W-:Y:S03]  /*4cae0*/  @P5 STG.E desc[UR48][R208.64], R231 ;  /* 0x000000e7d0005986 */ /* 0x0005e6000c101930 */
[C---:B------:R-:W-:Y:S01]  /*4caf0*/  IMAD.WIDE R150, R17.reuse, 0x4, R150 ;  /* 0x0000000411967825 */ /* 0x040fe200078e0296 */
[----:B------:R2:W-:Y:S04]  /*4cb00*/  @P6 STG.E desc[UR48][R4.64], R215 ;  /* 0x000000d704006986 */ /* 0x0005e8000c101930 */
[----:B------:R2:W-:Y:S01]  /*4cb10*/  @P4 STG.E desc[UR48][R150.64], R87 ;  /* 0x0000005796004986 */ /* 0x0005e2000c101930 */
[----:B------:R-:W-:Y:S01]  /*4cb20*/  IMAD.WIDE R148, R17, 0x4, R148 ;  /* 0x0000000411947825 */ /* 0x000fe200078e0294 */
[----:B------:R-:W-:Y:S06]  /*4cb30*/  @!P1 EXIT ;  /* 0x000000000000994d */ /* 0x000fec0003800000 */
[----:B------:R-:W-:Y:S01]  /*4cb40*/  STG.E desc[UR48][R148.64], R15 ;  /* 0x0000000f94007986 */ /* 0x000fe2000c101930 */
[----:B------:R-:W-:Y:S05]  /*4cb50*/  EXIT ;  /* 0x000000000000794d */ /* 0x000fea0003800000 */
.L_x_2:
[----:B------:R-:W-:-:S00]  /*4cb60*/  BRA `(.L_x_2) ;  /* 0xfffffffc00fc7947 */ /* 0x000fc0000383ffff */
[----:B------:R-:W-:-:S00]  /*4cb70*/  NOP ;  /* 0x0000000000007918 */ /* 0x000fc00000000000 */
        /* <DEDUP_REMOVED lines=8> */
.L_x_3:


//--------------------- .nv.shared.matmul_kernel  --------------------------
	.section	.nv.shared.matmul_kernel,"aw",@nobits
	.sectionflags	@""
	.align	16
	.zero		1024


//--------------------- .nv.shared.reserved.0     --------------------------
	.section	.nv.shared.reserved.0,"aw",@nobits
	.weak		__nv_reservedSMEM_offset_0_alias
	.size		__nv_reservedSMEM_offset_0_alias, 0, 0
	.other		__nv_reservedSMEM_offset_0_alias,@"STO_CUDA_RESERVED_SHARED STV_DEFAULT"
__nv_reservedSMEM_offset_0_alias:
	.zero		0


//--------------------- .nv.constant0.matmul_kernel --------------------------
	.section	.nv.constant0.matmul_kernel,"a",@progbits
	.sectionflags	@""
	.align	4
.nv.constant0.matmul_kernel:
	.zero		608


//--------------------- SYMBOLS --------------------------

	.type		.nv.reservedSmem.offset0,@object
	.size		.nv.reservedSmem.offset0,0x4
